//
// Generated by NVIDIA NVVM Compiler
//
// Compiler Build ID: CL-36424714
// Cuda compilation tools, release 13.0, V13.0.88
// Based on NVVM 20.0.0
//

.version 9.0
.target sm_100
.address_size 64

	// .globl	_Z6vecNegPKdS0_Pdi
// _ZZ12evalEquationPdPKdiE4temp has been demoted
// _ZZN3cub18CUB_300001_SM_10006detail6reduce28DeviceReduceSingleTileKernelINS2_10policy_hubIdjN4cuda3__47maximumIvEEE10Policy1000EPdSB_jS8_ddNS5_3std3__410__identityEEEvT0_T1_T2_T3_T4_T6_E12temp_storage has been demoted
// _ZZN3cub18CUB_300001_SM_10006detail6reduce18DeviceReduceKernelINS2_10policy_hubIdjN4cuda3__47maximumIvEEE10Policy1000EPdjS8_dNS5_3std3__410__identityEEEvT0_PT3_T1_NS0_13GridEvenShareISI_EET2_T4_E12temp_storage has been demoted
// _ZZN3cub18CUB_300001_SM_10006detail6reduce28DeviceReduceSingleTileKernelINS2_10policy_hubIdjN4cuda3__47maximumIvEEE10Policy1000EPdSB_iS8_ddNS5_3std3__410__identityEEEvT0_T1_T2_T3_T4_T6_E12temp_storage has been demoted
.global .align 1 .b8 _ZN34_INTERNAL_66fe2a59_4_k_cu_98d65fdc4cuda3std3__45__cpo5beginE[1];
.global .align 1 .b8 _ZN34_INTERNAL_66fe2a59_4_k_cu_98d65fdc4cuda3std3__45__cpo3endE[1];
.global .align 1 .b8 _ZN34_INTERNAL_66fe2a59_4_k_cu_98d65fdc4cuda3std3__45__cpo6cbeginE[1];
.global .align 1 .b8 _ZN34_INTERNAL_66fe2a59_4_k_cu_98d65fdc4cuda3std3__45__cpo4cendE[1];
.global .align 1 .b8 _ZN34_INTERNAL_66fe2a59_4_k_cu_98d65fdc4cuda3std3__45__cpo6rbeginE[1];
.global .align 1 .b8 _ZN34_INTERNAL_66fe2a59_4_k_cu_98d65fdc4cuda3std3__45__cpo4rendE[1];
.global .align 1 .b8 _ZN34_INTERNAL_66fe2a59_4_k_cu_98d65fdc4cuda3std3__45__cpo7crbeginE[1];
.global .align 1 .b8 _ZN34_INTERNAL_66fe2a59_4_k_cu_98d65fdc4cuda3std3__45__cpo5crendE[1];
.global .align 1 .b8 _ZN34_INTERNAL_66fe2a59_4_k_cu_98d65fdc4cuda3std3__436_GLOBAL__N__66fe2a59_4_k_cu_98d65fdc6ignoreE[1];
.global .align 1 .b8 _ZN34_INTERNAL_66fe2a59_4_k_cu_98d65fdc4cuda3std3__419piecewise_constructE[1];
.global .align 1 .b8 _ZN34_INTERNAL_66fe2a59_4_k_cu_98d65fdc4cuda3std3__48in_placeE[1];
.global .align 1 .b8 _ZN34_INTERNAL_66fe2a59_4_k_cu_98d65fdc4cuda3std3__420unreachable_sentinelE[1];
.global .align 1 .b8 _ZN34_INTERNAL_66fe2a59_4_k_cu_98d65fdc4cuda3std3__47nulloptE[1];
.global .align 1 .b8 _ZN34_INTERNAL_66fe2a59_4_k_cu_98d65fdc4cuda3std3__48unexpectE[1];
.global .align 1 .b8 _ZN34_INTERNAL_66fe2a59_4_k_cu_98d65fdc4cuda3std6ranges3__45__cpo4swapE[1];
.global .align 1 .b8 _ZN34_INTERNAL_66fe2a59_4_k_cu_98d65fdc4cuda3std6ranges3__45__cpo9iter_moveE[1];
.global .align 1 .b8 _ZN34_INTERNAL_66fe2a59_4_k_cu_98d65fdc4cuda3std6ranges3__45__cpo5beginE[1];
.global .align 1 .b8 _ZN34_INTERNAL_66fe2a59_4_k_cu_98d65fdc4cuda3std6ranges3__45__cpo3endE[1];
.global .align 1 .b8 _ZN34_INTERNAL_66fe2a59_4_k_cu_98d65fdc4cuda3std6ranges3__45__cpo6cbeginE[1];
.global .align 1 .b8 _ZN34_INTERNAL_66fe2a59_4_k_cu_98d65fdc4cuda3std6ranges3__45__cpo4cendE[1];
.global .align 1 .b8 _ZN34_INTERNAL_66fe2a59_4_k_cu_98d65fdc4cuda3std6ranges3__45__cpo7advanceE[1];
.global .align 1 .b8 _ZN34_INTERNAL_66fe2a59_4_k_cu_98d65fdc4cuda3std6ranges3__45__cpo9iter_swapE[1];
.global .align 1 .b8 _ZN34_INTERNAL_66fe2a59_4_k_cu_98d65fdc4cuda3std6ranges3__45__cpo4nextE[1];
.global .align 1 .b8 _ZN34_INTERNAL_66fe2a59_4_k_cu_98d65fdc4cuda3std6ranges3__45__cpo4prevE[1];
.global .align 1 .b8 _ZN34_INTERNAL_66fe2a59_4_k_cu_98d65fdc4cuda3std6ranges3__45__cpo4dataE[1];
.global .align 1 .b8 _ZN34_INTERNAL_66fe2a59_4_k_cu_98d65fdc4cuda3std6ranges3__45__cpo5cdataE[1];
.global .align 1 .b8 _ZN34_INTERNAL_66fe2a59_4_k_cu_98d65fdc4cuda3std6ranges3__45__cpo4sizeE[1];
.global .align 1 .b8 _ZN34_INTERNAL_66fe2a59_4_k_cu_98d65fdc4cuda3std6ranges3__45__cpo5ssizeE[1];
.global .align 1 .b8 _ZN34_INTERNAL_66fe2a59_4_k_cu_98d65fdc4cuda3std6ranges3__45__cpo8distanceE[1];
.global .align 1 .b8 _ZN34_INTERNAL_66fe2a59_4_k_cu_98d65fdc6thrust24THRUST_300001_SM_1000_NS6system6detail10sequential3seqE[1];
.global .align 1 .b8 _ZN34_INTERNAL_66fe2a59_4_k_cu_98d65fdc6thrust24THRUST_300001_SM_1000_NS12placeholders2_1E[1];
.global .align 1 .b8 _ZN34_INTERNAL_66fe2a59_4_k_cu_98d65fdc6thrust24THRUST_300001_SM_1000_NS12placeholders2_2E[1];
.global .align 1 .b8 _ZN34_INTERNAL_66fe2a59_4_k_cu_98d65fdc6thrust24THRUST_300001_SM_1000_NS12placeholders2_3E[1];
.global .align 1 .b8 _ZN34_INTERNAL_66fe2a59_4_k_cu_98d65fdc6thrust24THRUST_300001_SM_1000_NS12placeholders2_4E[1];
.global .align 1 .b8 _ZN34_INTERNAL_66fe2a59_4_k_cu_98d65fdc6thrust24THRUST_300001_SM_1000_NS12placeholders2_5E[1];
.global .align 1 .b8 _ZN34_INTERNAL_66fe2a59_4_k_cu_98d65fdc6thrust24THRUST_300001_SM_1000_NS12placeholders2_6E[1];
.global .align 1 .b8 _ZN34_INTERNAL_66fe2a59_4_k_cu_98d65fdc6thrust24THRUST_300001_SM_1000_NS12placeholders2_7E[1];
.global .align 1 .b8 _ZN34_INTERNAL_66fe2a59_4_k_cu_98d65fdc6thrust24THRUST_300001_SM_1000_NS12placeholders2_8E[1];
.global .align 1 .b8 _ZN34_INTERNAL_66fe2a59_4_k_cu_98d65fdc6thrust24THRUST_300001_SM_1000_NS12placeholders2_9E[1];
.global .align 1 .b8 _ZN34_INTERNAL_66fe2a59_4_k_cu_98d65fdc6thrust24THRUST_300001_SM_1000_NS12placeholders3_10E[1];

.visible .entry _Z6vecNegPKdS0_Pdi(
	.param .u64 .ptr .align 1 _Z6vecNegPKdS0_Pdi_param_0,
	.param .u64 .ptr .align 1 _Z6vecNegPKdS0_Pdi_param_1,
	.param .u64 .ptr .align 1 _Z6vecNegPKdS0_Pdi_param_2,
	.param .u32 _Z6vecNegPKdS0_Pdi_param_3
)
{
	.reg .pred 	%p<2>;
	.reg .b32 	%r<6>;
	.reg .b64 	%rd<11>;
	.reg .b64 	%fd<4>;

	ld.param.u64 	%rd1, [_Z6vecNegPKdS0_Pdi_param_0];
	ld.param.u64 	%rd2, [_Z6vecNegPKdS0_Pdi_param_1];
	ld.param.u64 	%rd3, [_Z6vecNegPKdS0_Pdi_param_2];
	ld.param.u32 	%r2, [_Z6vecNegPKdS0_Pdi_param_3];
	mov.u32 	%r3, %ctaid.x;
	mov.u32 	%r4, %ntid.x;
	mov.u32 	%r5, %tid.x;
	mad.lo.s32 	%r1, %r3, %r4, %r5;
	setp.ge.s32 	%p1, %r1, %r2;
	@%p1 bra 	$L__BB0_2;
	cvta.to.global.u64 	%rd4, %rd1;
	cvta.to.global.u64 	%rd5, %rd2;
	cvta.to.global.u64 	%rd6, %rd3;
	mul.wide.s32 	%rd7, %r1, 8;
	add.s64 	%rd8, %rd4, %rd7;
	ld.global.f64 	%fd1, [%rd8];
	add.s64 	%rd9, %rd5, %rd7;
	ld.global.f64 	%fd2, [%rd9];
	sub.f64 	%fd3, %fd1, %fd2;
	add.s64 	%rd10, %rd6, %rd7;
	st.global.f64 	[%rd10], %fd3;
$L__BB0_2:
	ret;

}
	// .globl	_Z12evalEquationPdPKdi
.visible .entry _Z12evalEquationPdPKdi(
	.param .u64 .ptr .align 1 _Z12evalEquationPdPKdi_param_0,
	.param .u64 .ptr .align 1 _Z12evalEquationPdPKdi_param_1,
	.param .u32 _Z12evalEquationPdPKdi_param_2
)
{
	.reg .pred 	%p<14>;
	.reg .b32 	%r<29>;
	.reg .b64 	%rd<9>;
	.reg .b64 	%fd<10>;
	// demoted variable
	.shared .align 8 .b8 _ZZ12evalEquationPdPKdiE4temp[2048];
	ld.param.u64 	%rd1, [_Z12evalEquationPdPKdi_param_0];
	ld.param.u64 	%rd2, [_Z12evalEquationPdPKdi_param_1];
	ld.param.u32 	%r10, [_Z12evalEquationPdPKdi_param_2];
	mov.u32 	%r11, %ctaid.x;
	mov.u32 	%r1, %ntid.x;
	mov.u32 	%r2, %tid.x;
	mad.lo.s32 	%r12, %r11, %r1, %r2;
	shl.b32 	%r13, %r11, 1;
	sub.s32 	%r3, %r12, %r13;
	mov.u32 	%r14, %ctaid.y;
	mov.u32 	%r4, %ntid.y;
	mov.u32 	%r5, %tid.y;
	mad.lo.s32 	%r15, %r14, %r4, %r5;
	shl.b32 	%r16, %r14, 1;
	sub.s32 	%r17, %r15, %r16;
	max.s32 	%r18, %r3, %r17;
	setp.ge.s32 	%p1, %r18, %r10;
	shl.b32 	%r19, %r5, 7;
	mov.u32 	%r20, _ZZ12evalEquationPdPKdiE4temp;
	add.s32 	%r21, %r20, %r19;
	shl.b32 	%r22, %r2, 3;
	add.s32 	%r7, %r21, %r22;
	@%p1 bra 	$L__BB1_2;
	cvta.to.global.u64 	%rd3, %rd2;
	mad.lo.s32 	%r23, %r10, %r17, %r3;
	mul.wide.s32 	%rd4, %r23, 8;
	add.s64 	%rd5, %rd3, %rd4;
	ld.global.f64 	%fd1, [%rd5];
	st.shared.f64 	[%r7], %fd1;
$L__BB1_2:
	bar.sync 	0;
	setp.lt.s32 	%p2, %r3, 1;
	add.s32 	%r8, %r10, -1;
	setp.ge.s32 	%p3, %r3, %r8;
	or.pred  	%p4, %p2, %p3;
	@%p4 bra 	$L__BB1_7;
	setp.lt.s32 	%p5, %r17, 1;
	setp.ge.s32 	%p6, %r17, %r8;
	or.pred  	%p7, %p5, %p6;
	@%p7 bra 	$L__BB1_7;
	setp.eq.s32 	%p8, %r2, 0;
	add.s32 	%r25, %r1, -1;
	setp.ge.u32 	%p9, %r2, %r25;
	or.pred  	%p10, %p8, %p9;
	@%p10 bra 	$L__BB1_7;
	setp.eq.s32 	%p11, %r5, 0;
	add.s32 	%r27, %r4, -1;
	setp.ge.u32 	%p12, %r5, %r27;
	or.pred  	%p13, %p11, %p12;
	@%p13 bra 	$L__BB1_7;
	ld.shared.f64 	%fd2, [%r7+-128];
	ld.shared.f64 	%fd3, [%r7+8];
	add.f64 	%fd4, %fd2, %fd3;
	ld.shared.f64 	%fd5, [%r7+128];
	add.f64 	%fd6, %fd4, %fd5;
	ld.shared.f64 	%fd7, [%r7+-8];
	add.f64 	%fd8, %fd6, %fd7;
	mul.f64 	%fd9, %fd8, 0d3FD0000000000000;
	mad.lo.s32 	%r28, %r10, %r17, %r3;
	cvta.to.global.u64 	%rd6, %rd1;
	mul.wide.s32 	%rd7, %r28, 8;
	add.s64 	%rd8, %rd6, %rd7;
	st.global.f64 	[%rd8], %fd9;
$L__BB1_7:
	ret;

}
	// .globl	_ZN3cub18CUB_300001_SM_10006detail11EmptyKernelIvEEvv
.visible .entry _ZN3cub18CUB_300001_SM_10006detail11EmptyKernelIvEEvv()
{


	ret;

}
	// .globl	_ZN3cub18CUB_300001_SM_10006detail6reduce28DeviceReduceSingleTileKernelINS2_10policy_hubIdjN4cuda3__47maximumIvEEE10Policy1000EPdSB_jS8_ddNS5_3std3__410__identityEEEvT0_T1_T2_T3_T4_T6_
.visible .entry _ZN3cub18CUB_300001_SM_10006detail6reduce28DeviceReduceSingleTileKernelINS2_10policy_hubIdjN4cuda3__47maximumIvEEE10Policy1000EPdSB_jS8_ddNS5_3std3__410__identityEEEvT0_T1_T2_T3_T4_T6_(
	.param .u64 .ptr .align 1 _ZN3cub18CUB_300001_SM_10006detail6reduce28DeviceReduceSingleTileKernelINS2_10policy_hubIdjN4cuda3__47maximumIvEEE10Policy1000EPdSB_jS8_ddNS5_3std3__410__identityEEEvT0_T1_T2_T3_T4_T6__param_0,
	.param .u64 .ptr .align 1 _ZN3cub18CUB_300001_SM_10006detail6reduce28DeviceReduceSingleTileKernelINS2_10policy_hubIdjN4cuda3__47maximumIvEEE10Policy1000EPdSB_jS8_ddNS5_3std3__410__identityEEEvT0_T1_T2_T3_T4_T6__param_1,
	.param .u32 _ZN3cub18CUB_300001_SM_10006detail6reduce28DeviceReduceSingleTileKernelINS2_10policy_hubIdjN4cuda3__47maximumIvEEE10Policy1000EPdSB_jS8_ddNS5_3std3__410__identityEEEvT0_T1_T2_T3_T4_T6__param_2,
	.param .align 1 .b8 _ZN3cub18CUB_300001_SM_10006detail6reduce28DeviceReduceSingleTileKernelINS2_10policy_hubIdjN4cuda3__47maximumIvEEE10Policy1000EPdSB_jS8_ddNS5_3std3__410__identityEEEvT0_T1_T2_T3_T4_T6__param_3[1],
	.param .f64 _ZN3cub18CUB_300001_SM_10006detail6reduce28DeviceReduceSingleTileKernelINS2_10policy_hubIdjN4cuda3__47maximumIvEEE10Policy1000EPdSB_jS8_ddNS5_3std3__410__identityEEEvT0_T1_T2_T3_T4_T6__param_4,
	.param .align 1 .b8 _ZN3cub18CUB_300001_SM_10006detail6reduce28DeviceReduceSingleTileKernelINS2_10policy_hubIdjN4cuda3__47maximumIvEEE10Policy1000EPdSB_jS8_ddNS5_3std3__410__identityEEEvT0_T1_T2_T3_T4_T6__param_5[1]
)
.maxntid 256
.minnctapersm 1
{
	.reg .pred 	%p<220>;
	.reg .b32 	%r<482>;
	.reg .b64 	%rd<205>;
	.reg .b64 	%fd<381>;
	// demoted variable
	.shared .align 8 .b8 _ZZN3cub18CUB_300001_SM_10006detail6reduce28DeviceReduceSingleTileKernelINS2_10policy_hubIdjN4cuda3__47maximumIvEEE10Policy1000EPdSB_jS8_ddNS5_3std3__410__identityEEEvT0_T1_T2_T3_T4_T6_E12temp_storage[80];
	ld.param.u64 	%rd16, [_ZN3cub18CUB_300001_SM_10006detail6reduce28DeviceReduceSingleTileKernelINS2_10policy_hubIdjN4cuda3__47maximumIvEEE10Policy1000EPdSB_jS8_ddNS5_3std3__410__identityEEEvT0_T1_T2_T3_T4_T6__param_0];
	ld.param.u64 	%rd17, [_ZN3cub18CUB_300001_SM_10006detail6reduce28DeviceReduceSingleTileKernelINS2_10policy_hubIdjN4cuda3__47maximumIvEEE10Policy1000EPdSB_jS8_ddNS5_3std3__410__identityEEEvT0_T1_T2_T3_T4_T6__param_1];
	ld.param.u32 	%r69, [_ZN3cub18CUB_300001_SM_10006detail6reduce28DeviceReduceSingleTileKernelINS2_10policy_hubIdjN4cuda3__47maximumIvEEE10Policy1000EPdSB_jS8_ddNS5_3std3__410__identityEEEvT0_T1_T2_T3_T4_T6__param_2];
	ld.param.f64 	%fd58, [_ZN3cub18CUB_300001_SM_10006detail6reduce28DeviceReduceSingleTileKernelINS2_10policy_hubIdjN4cuda3__47maximumIvEEE10Policy1000EPdSB_jS8_ddNS5_3std3__410__identityEEEvT0_T1_T2_T3_T4_T6__param_4];
	cvta.to.global.u64 	%rd1, %rd17;
	setp.ne.s32 	%p1, %r69, 0;
	@%p1 bra 	$L__BB3_3;
	mov.u32 	%r455, %tid.x;
	setp.ne.s32 	%p219, %r455, 0;
	@%p219 bra 	$L__BB3_76;
	st.global.f64 	[%rd1], %fd58;
	bra.uni 	$L__BB3_76;
$L__BB3_3:
	and.b64  	%rd18, %rd16, 31;
	setp.ne.s64 	%p2, %rd18, 0;
	@%p2 bra 	$L__BB3_39;
	setp.gt.u32 	%p110, %r69, 2047;
	@%p110 bra 	$L__BB3_23;
	mov.u32 	%r1, %tid.x;
	setp.ge.u32 	%p159, %r1, %r69;
	mov.f64 	%fd359, 0d0000000000000000;
	mov.u32 	%r459, %r1;
	@%p159 bra 	$L__BB3_7;
	mul.wide.u32 	%rd168, %r1, 8;
	add.s64 	%rd167, %rd16, %rd168;
	// begin inline asm
	ld.global.nc.u64 %rd166, [%rd167];
	// end inline asm
	mov.b64 	%fd359, %rd166;
	add.s32 	%r459, %r1, 256;
$L__BB3_7:
	setp.ge.u32 	%p160, %r459, %r69;
	@%p160 bra 	$L__BB3_14;
	not.b32 	%r331, %r459;
	add.s32 	%r4, %r69, %r331;
	and.b32  	%r332, %r4, 768;
	setp.eq.s32 	%p161, %r332, 768;
	@%p161 bra 	$L__BB3_11;
	mul.wide.u32 	%rd169, %r459, 8;
	add.s64 	%rd201, %rd16, %rd169;
	shr.u32 	%r333, %r4, 8;
	add.s32 	%r334, %r333, 1;
	and.b32  	%r335, %r334, 3;
	neg.s32 	%r457, %r335;
$L__BB3_10:
	.pragma "nounroll";
	// begin inline asm
	ld.global.nc.u64 %rd170, [%rd201];
	// end inline asm
	mov.b64 	%fd272, %rd170;
	setp.lt.f64 	%p162, %fd359, %fd272;
	selp.f64 	%fd359, %fd272, %fd359, %p162;
	add.s32 	%r459, %r459, 256;
	add.s64 	%rd201, %rd201, 2048;
	add.s32 	%r457, %r457, 1;
	setp.ne.s32 	%p163, %r457, 0;
	@%p163 bra 	$L__BB3_10;
$L__BB3_11:
	setp.lt.u32 	%p164, %r4, 768;
	@%p164 bra 	$L__BB3_14;
	mul.wide.u32 	%rd172, %r459, 8;
	add.s64 	%rd202, %rd16, %rd172;
$L__BB3_13:
	// begin inline asm
	ld.global.nc.u64 %rd173, [%rd202];
	// end inline asm
	mov.b64 	%fd273, %rd173;
	setp.lt.f64 	%p165, %fd359, %fd273;
	selp.f64 	%fd274, %fd273, %fd359, %p165;
	add.s64 	%rd176, %rd202, 2048;
	// begin inline asm
	ld.global.nc.u64 %rd175, [%rd176];
	// end inline asm
	mov.b64 	%fd275, %rd175;
	setp.lt.f64 	%p166, %fd274, %fd275;
	selp.f64 	%fd276, %fd275, %fd274, %p166;
	add.s64 	%rd178, %rd202, 4096;
	// begin inline asm
	ld.global.nc.u64 %rd177, [%rd178];
	// end inline asm
	mov.b64 	%fd277, %rd177;
	setp.lt.f64 	%p167, %fd276, %fd277;
	selp.f64 	%fd278, %fd277, %fd276, %p167;
	add.s64 	%rd180, %rd202, 6144;
	// begin inline asm
	ld.global.nc.u64 %rd179, [%rd180];
	// end inline asm
	mov.b64 	%fd279, %rd179;
	setp.lt.f64 	%p168, %fd278, %fd279;
	selp.f64 	%fd359, %fd279, %fd278, %p168;
	add.s32 	%r459, %r459, 1024;
	add.s64 	%rd202, %rd202, 8192;
	setp.lt.s32 	%p169, %r459, %r69;
	@%p169 bra 	$L__BB3_13;
$L__BB3_14:
	setp.lt.u32 	%p170, %r69, 256;
	@%p170 bra 	$L__BB3_19;
	// begin inline asm
	mov.u32 %r399, %laneid;
	// end inline asm
	mov.b64 	%rd191, %fd359;
	mov.b64 	{%r401, %r406}, %rd191;
	mov.b32 	%r407, 1;
	mov.b32 	%r448, 31;
	mov.b32 	%r449, -1;
	// begin inline asm
	shfl.sync.down.b32 %r400, %r401, %r407, %r448, %r449;
	// end inline asm
	// begin inline asm
	shfl.sync.down.b32 %r405, %r406, %r407, %r448, %r449;
	// end inline asm
	mov.b64 	%rd192, {%r400, %r405};
	mov.b64 	%fd327, %rd192;
	setp.gt.s32 	%p198, %r399, 30;
	setp.lt.f64 	%p199, %fd359, %fd327;
	selp.f64 	%fd328, %fd327, %fd359, %p199;
	selp.f64 	%fd329, %fd359, %fd328, %p198;
	mov.b64 	%rd193, %fd329;
	mov.b64 	{%r411, %r416}, %rd193;
	mov.b32 	%r417, 2;
	// begin inline asm
	shfl.sync.down.b32 %r410, %r411, %r417, %r448, %r449;
	// end inline asm
	// begin inline asm
	shfl.sync.down.b32 %r415, %r416, %r417, %r448, %r449;
	// end inline asm
	mov.b64 	%rd194, {%r410, %r415};
	mov.b64 	%fd330, %rd194;
	setp.gt.s32 	%p200, %r399, 29;
	setp.lt.f64 	%p201, %fd329, %fd330;
	selp.f64 	%fd331, %fd330, %fd329, %p201;
	selp.f64 	%fd332, %fd329, %fd331, %p200;
	mov.b64 	%rd195, %fd332;
	mov.b64 	{%r421, %r426}, %rd195;
	mov.b32 	%r427, 4;
	// begin inline asm
	shfl.sync.down.b32 %r420, %r421, %r427, %r448, %r449;
	// end inline asm
	// begin inline asm
	shfl.sync.down.b32 %r425, %r426, %r427, %r448, %r449;
	// end inline asm
	mov.b64 	%rd196, {%r420, %r425};
	mov.b64 	%fd333, %rd196;
	setp.gt.s32 	%p202, %r399, 27;
	setp.lt.f64 	%p203, %fd332, %fd333;
	selp.f64 	%fd334, %fd333, %fd332, %p203;
	selp.f64 	%fd335, %fd332, %fd334, %p202;
	mov.b64 	%rd197, %fd335;
	mov.b64 	{%r431, %r436}, %rd197;
	mov.b32 	%r437, 8;
	// begin inline asm
	shfl.sync.down.b32 %r430, %r431, %r437, %r448, %r449;
	// end inline asm
	// begin inline asm
	shfl.sync.down.b32 %r435, %r436, %r437, %r448, %r449;
	// end inline asm
	mov.b64 	%rd198, {%r430, %r435};
	mov.b64 	%fd336, %rd198;
	setp.gt.s32 	%p204, %r399, 23;
	setp.lt.f64 	%p205, %fd335, %fd336;
	selp.f64 	%fd337, %fd336, %fd335, %p205;
	selp.f64 	%fd338, %fd335, %fd337, %p204;
	mov.b64 	%rd199, %fd338;
	mov.b64 	{%r441, %r446}, %rd199;
	mov.b32 	%r447, 16;
	// begin inline asm
	shfl.sync.down.b32 %r440, %r441, %r447, %r448, %r449;
	// end inline asm
	// begin inline asm
	shfl.sync.down.b32 %r445, %r446, %r447, %r448, %r449;
	// end inline asm
	mov.b64 	%rd200, {%r440, %r445};
	mov.b64 	%fd339, %rd200;
	setp.gt.s32 	%p206, %r399, 15;
	setp.lt.f64 	%p207, %fd338, %fd339;
	selp.f64 	%fd10, %fd339, %fd338, %p207;
	selp.f64 	%fd380, %fd338, %fd10, %p206;
	setp.ne.s32 	%p208, %r399, 0;
	@%p208 bra 	$L__BB3_17;
	shr.u32 	%r450, %r1, 2;
	and.b32  	%r451, %r450, 248;
	mov.u32 	%r452, _ZZN3cub18CUB_300001_SM_10006detail6reduce28DeviceReduceSingleTileKernelINS2_10policy_hubIdjN4cuda3__47maximumIvEEE10Policy1000EPdSB_jS8_ddNS5_3std3__410__identityEEEvT0_T1_T2_T3_T4_T6_E12temp_storage;
	add.s32 	%r453, %r452, %r451;
	st.shared.f64 	[%r453+8], %fd10;
$L__BB3_17:
	bar.sync 	0;
	setp.ne.s32 	%p209, %r1, 0;
	@%p209 bra 	$L__BB3_74;
	ld.shared.f64 	%fd340, [_ZZN3cub18CUB_300001_SM_10006detail6reduce28DeviceReduceSingleTileKernelINS2_10policy_hubIdjN4cuda3__47maximumIvEEE10Policy1000EPdSB_jS8_ddNS5_3std3__410__identityEEEvT0_T1_T2_T3_T4_T6_E12temp_storage+16];
	setp.lt.f64 	%p210, %fd380, %fd340;
	selp.f64 	%fd341, %fd340, %fd380, %p210;
	ld.shared.f64 	%fd342, [_ZZN3cub18CUB_300001_SM_10006detail6reduce28DeviceReduceSingleTileKernelINS2_10policy_hubIdjN4cuda3__47maximumIvEEE10Policy1000EPdSB_jS8_ddNS5_3std3__410__identityEEEvT0_T1_T2_T3_T4_T6_E12temp_storage+24];
	setp.lt.f64 	%p211, %fd341, %fd342;
	selp.f64 	%fd343, %fd342, %fd341, %p211;
	ld.shared.f64 	%fd344, [_ZZN3cub18CUB_300001_SM_10006detail6reduce28DeviceReduceSingleTileKernelINS2_10policy_hubIdjN4cuda3__47maximumIvEEE10Policy1000EPdSB_jS8_ddNS5_3std3__410__identityEEEvT0_T1_T2_T3_T4_T6_E12temp_storage+32];
	setp.lt.f64 	%p212, %fd343, %fd344;
	selp.f64 	%fd345, %fd344, %fd343, %p212;
	ld.shared.f64 	%fd346, [_ZZN3cub18CUB_300001_SM_10006detail6reduce28DeviceReduceSingleTileKernelINS2_10policy_hubIdjN4cuda3__47maximumIvEEE10Policy1000EPdSB_jS8_ddNS5_3std3__410__identityEEEvT0_T1_T2_T3_T4_T6_E12temp_storage+40];
	setp.lt.f64 	%p213, %fd345, %fd346;
	selp.f64 	%fd347, %fd346, %fd345, %p213;
	ld.shared.f64 	%fd348, [_ZZN3cub18CUB_300001_SM_10006detail6reduce28DeviceReduceSingleTileKernelINS2_10policy_hubIdjN4cuda3__47maximumIvEEE10Policy1000EPdSB_jS8_ddNS5_3std3__410__identityEEEvT0_T1_T2_T3_T4_T6_E12temp_storage+48];
	setp.lt.f64 	%p214, %fd347, %fd348;
	selp.f64 	%fd349, %fd348, %fd347, %p214;
	ld.shared.f64 	%fd350, [_ZZN3cub18CUB_300001_SM_10006detail6reduce28DeviceReduceSingleTileKernelINS2_10policy_hubIdjN4cuda3__47maximumIvEEE10Policy1000EPdSB_jS8_ddNS5_3std3__410__identityEEEvT0_T1_T2_T3_T4_T6_E12temp_storage+56];
	setp.lt.f64 	%p215, %fd349, %fd350;
	selp.f64 	%fd351, %fd350, %fd349, %p215;
	ld.shared.f64 	%fd352, [_ZZN3cub18CUB_300001_SM_10006detail6reduce28DeviceReduceSingleTileKernelINS2_10policy_hubIdjN4cuda3__47maximumIvEEE10Policy1000EPdSB_jS8_ddNS5_3std3__410__identityEEEvT0_T1_T2_T3_T4_T6_E12temp_storage+64];
	setp.lt.f64 	%p216, %fd351, %fd352;
	selp.f64 	%fd380, %fd352, %fd351, %p216;
	bra.uni 	$L__BB3_74;
$L__BB3_19:
	// begin inline asm
	mov.u32 %r336, %laneid;
	// end inline asm
	and.b32  	%r387, %r1, 992;
	add.s32 	%r388, %r387, 32;
	setp.gt.u32 	%p171, %r388, %r69;
	not.b32 	%r389, %r387;
	add.s32 	%r390, %r69, %r389;
	selp.b32 	%r385, %r390, 31, %p171;
	mov.b64 	%rd181, %fd359;
	mov.b64 	{%r338, %r343}, %rd181;
	mov.b32 	%r344, 1;
	mov.b32 	%r386, -1;
	// begin inline asm
	shfl.sync.down.b32 %r337, %r338, %r344, %r385, %r386;
	// end inline asm
	// begin inline asm
	shfl.sync.down.b32 %r342, %r343, %r344, %r385, %r386;
	// end inline asm
	mov.b64 	%rd182, {%r337, %r342};
	mov.b64 	%fd280, %rd182;
	setp.lt.s32 	%p172, %r336, %r385;
	setp.lt.f64 	%p173, %fd359, %fd280;
	selp.f64 	%fd281, %fd280, %fd359, %p173;
	selp.f64 	%fd282, %fd281, %fd359, %p172;
	mov.b64 	%rd183, %fd282;
	mov.b64 	{%r348, %r353}, %rd183;
	mov.b32 	%r354, 2;
	// begin inline asm
	shfl.sync.down.b32 %r347, %r348, %r354, %r385, %r386;
	// end inline asm
	// begin inline asm
	shfl.sync.down.b32 %r352, %r353, %r354, %r385, %r386;
	// end inline asm
	mov.b64 	%rd184, {%r347, %r352};
	mov.b64 	%fd283, %rd184;
	add.s32 	%r391, %r336, 2;
	setp.gt.s32 	%p174, %r391, %r385;
	setp.lt.f64 	%p175, %fd282, %fd283;
	selp.f64 	%fd284, %fd283, %fd282, %p175;
	selp.f64 	%fd285, %fd282, %fd284, %p174;
	mov.b64 	%rd185, %fd285;
	mov.b64 	{%r358, %r363}, %rd185;
	mov.b32 	%r364, 4;
	// begin inline asm
	shfl.sync.down.b32 %r357, %r358, %r364, %r385, %r386;
	// end inline asm
	// begin inline asm
	shfl.sync.down.b32 %r362, %r363, %r364, %r385, %r386;
	// end inline asm
	mov.b64 	%rd186, {%r357, %r362};
	mov.b64 	%fd286, %rd186;
	add.s32 	%r392, %r336, 4;
	setp.gt.s32 	%p176, %r392, %r385;
	setp.lt.f64 	%p177, %fd285, %fd286;
	selp.f64 	%fd287, %fd286, %fd285, %p177;
	selp.f64 	%fd288, %fd285, %fd287, %p176;
	mov.b64 	%rd187, %fd288;
	mov.b64 	{%r368, %r373}, %rd187;
	mov.b32 	%r374, 8;
	// begin inline asm
	shfl.sync.down.b32 %r367, %r368, %r374, %r385, %r386;
	// end inline asm
	// begin inline asm
	shfl.sync.down.b32 %r372, %r373, %r374, %r385, %r386;
	// end inline asm
	mov.b64 	%rd188, {%r367, %r372};
	mov.b64 	%fd289, %rd188;
	add.s32 	%r393, %r336, 8;
	setp.gt.s32 	%p178, %r393, %r385;
	setp.lt.f64 	%p179, %fd288, %fd289;
	selp.f64 	%fd290, %fd289, %fd288, %p179;
	selp.f64 	%fd291, %fd288, %fd290, %p178;
	mov.b64 	%rd189, %fd291;
	mov.b64 	{%r378, %r383}, %rd189;
	mov.b32 	%r384, 16;
	// begin inline asm
	shfl.sync.down.b32 %r377, %r378, %r384, %r385, %r386;
	// end inline asm
	// begin inline asm
	shfl.sync.down.b32 %r382, %r383, %r384, %r385, %r386;
	// end inline asm
	mov.b64 	%rd190, {%r377, %r382};
	mov.b64 	%fd292, %rd190;
	add.s32 	%r394, %r336, 16;
	setp.gt.s32 	%p180, %r394, %r385;
	setp.lt.f64 	%p181, %fd291, %fd292;
	selp.f64 	%fd293, %fd292, %fd291, %p181;
	selp.f64 	%fd380, %fd291, %fd293, %p180;
	setp.ne.s32 	%p182, %r336, 0;
	@%p182 bra 	$L__BB3_21;
	shr.u32 	%r395, %r1, 2;
	and.b32  	%r396, %r395, 248;
	mov.u32 	%r397, _ZZN3cub18CUB_300001_SM_10006detail6reduce28DeviceReduceSingleTileKernelINS2_10policy_hubIdjN4cuda3__47maximumIvEEE10Policy1000EPdSB_jS8_ddNS5_3std3__410__identityEEEvT0_T1_T2_T3_T4_T6_E12temp_storage;
	add.s32 	%r398, %r397, %r396;
	st.shared.f64 	[%r398+8], %fd380;
$L__BB3_21:
	bar.sync 	0;
	setp.ne.s32 	%p183, %r1, 0;
	@%p183 bra 	$L__BB3_74;
	setp.gt.u32 	%p184, %r69, 32;
	ld.shared.f64 	%fd294, [_ZZN3cub18CUB_300001_SM_10006detail6reduce28DeviceReduceSingleTileKernelINS2_10policy_hubIdjN4cuda3__47maximumIvEEE10Policy1000EPdSB_jS8_ddNS5_3std3__410__identityEEEvT0_T1_T2_T3_T4_T6_E12temp_storage+16];
	setp.lt.f64 	%p185, %fd380, %fd294;
	selp.f64 	%fd296, %fd294, %fd380, %p185;
	selp.f64 	%fd297, %fd296, %fd380, %p184;
	setp.gt.u32 	%p186, %r69, 64;
	ld.shared.f64 	%fd299, [_ZZN3cub18CUB_300001_SM_10006detail6reduce28DeviceReduceSingleTileKernelINS2_10policy_hubIdjN4cuda3__47maximumIvEEE10Policy1000EPdSB_jS8_ddNS5_3std3__410__identityEEEvT0_T1_T2_T3_T4_T6_E12temp_storage+24];
	setp.lt.f64 	%p187, %fd297, %fd299;
	selp.f64 	%fd301, %fd299, %fd297, %p187;
	selp.f64 	%fd302, %fd301, %fd297, %p186;
	setp.gt.u32 	%p188, %r69, 96;
	ld.shared.f64 	%fd304, [_ZZN3cub18CUB_300001_SM_10006detail6reduce28DeviceReduceSingleTileKernelINS2_10policy_hubIdjN4cuda3__47maximumIvEEE10Policy1000EPdSB_jS8_ddNS5_3std3__410__identityEEEvT0_T1_T2_T3_T4_T6_E12temp_storage+32];
	setp.lt.f64 	%p189, %fd302, %fd304;
	selp.f64 	%fd306, %fd304, %fd302, %p189;
	selp.f64 	%fd307, %fd306, %fd302, %p188;
	setp.gt.u32 	%p190, %r69, 128;
	ld.shared.f64 	%fd309, [_ZZN3cub18CUB_300001_SM_10006detail6reduce28DeviceReduceSingleTileKernelINS2_10policy_hubIdjN4cuda3__47maximumIvEEE10Policy1000EPdSB_jS8_ddNS5_3std3__410__identityEEEvT0_T1_T2_T3_T4_T6_E12temp_storage+40];
	setp.lt.f64 	%p191, %fd307, %fd309;
	selp.f64 	%fd311, %fd309, %fd307, %p191;
	selp.f64 	%fd312, %fd311, %fd307, %p190;
	setp.gt.u32 	%p192, %r69, 160;
	ld.shared.f64 	%fd314, [_ZZN3cub18CUB_300001_SM_10006detail6reduce28DeviceReduceSingleTileKernelINS2_10policy_hubIdjN4cuda3__47maximumIvEEE10Policy1000EPdSB_jS8_ddNS5_3std3__410__identityEEEvT0_T1_T2_T3_T4_T6_E12temp_storage+48];
	setp.lt.f64 	%p193, %fd312, %fd314;
	selp.f64 	%fd316, %fd314, %fd312, %p193;
	selp.f64 	%fd317, %fd316, %fd312, %p192;
	setp.gt.u32 	%p194, %r69, 192;
	ld.shared.f64 	%fd319, [_ZZN3cub18CUB_300001_SM_10006detail6reduce28DeviceReduceSingleTileKernelINS2_10policy_hubIdjN4cuda3__47maximumIvEEE10Policy1000EPdSB_jS8_ddNS5_3std3__410__identityEEEvT0_T1_T2_T3_T4_T6_E12temp_storage+56];
	setp.lt.f64 	%p195, %fd317, %fd319;
	selp.f64 	%fd321, %fd319, %fd317, %p195;
	selp.f64 	%fd322, %fd321, %fd317, %p194;
	setp.gt.u32 	%p196, %r69, 224;
	ld.shared.f64 	%fd324, [_ZZN3cub18CUB_300001_SM_10006detail6reduce28DeviceReduceSingleTileKernelINS2_10policy_hubIdjN4cuda3__47maximumIvEEE10Policy1000EPdSB_jS8_ddNS5_3std3__410__identityEEEvT0_T1_T2_T3_T4_T6_E12temp_storage+64];
	setp.lt.f64 	%p197, %fd322, %fd324;
	selp.f64 	%fd326, %fd324, %fd322, %p197;
	selp.f64 	%fd380, %fd326, %fd322, %p196;
	bra.uni 	$L__BB3_74;
$L__BB3_23:
	mov.u32 	%r13, %tid.x;
	shl.b32 	%r263, %r13, 2;
	mul.wide.u32 	%rd127, %r263, 8;
	add.s64 	%rd117, %rd16, %rd127;
	// begin inline asm
	ld.global.nc.v2.u64 {%rd115, %rd116}, [%rd117];
	// end inline asm
	add.s64 	%rd120, %rd117, 16;
	// begin inline asm
	ld.global.nc.v2.u64 {%rd118, %rd119}, [%rd120];
	// end inline asm
	mov.b64 	%fd206, %rd115;
	mov.b64 	%fd207, %rd116;
	mov.b64 	%fd208, %rd118;
	mov.b64 	%fd209, %rd119;
	add.s64 	%rd123, %rd117, 8192;
	// begin inline asm
	ld.global.nc.v2.u64 {%rd121, %rd122}, [%rd123];
	// end inline asm
	add.s64 	%rd126, %rd117, 8208;
	// begin inline asm
	ld.global.nc.v2.u64 {%rd124, %rd125}, [%rd126];
	// end inline asm
	mov.b64 	%fd210, %rd121;
	mov.b64 	%fd211, %rd122;
	mov.b64 	%fd212, %rd124;
	mov.b64 	%fd213, %rd125;
	setp.lt.f64 	%p111, %fd206, %fd207;
	selp.f64 	%fd214, %fd207, %fd206, %p111;
	setp.lt.f64 	%p112, %fd214, %fd208;
	selp.f64 	%fd215, %fd208, %fd214, %p112;
	setp.lt.f64 	%p113, %fd215, %fd209;
	selp.f64 	%fd216, %fd209, %fd215, %p113;
	setp.lt.f64 	%p114, %fd216, %fd210;
	selp.f64 	%fd217, %fd210, %fd216, %p114;
	setp.lt.f64 	%p115, %fd217, %fd211;
	selp.f64 	%fd218, %fd211, %fd217, %p115;
	setp.lt.f64 	%p116, %fd218, %fd212;
	selp.f64 	%fd219, %fd212, %fd218, %p116;
	setp.lt.f64 	%p117, %fd219, %fd213;
	selp.f64 	%fd366, %fd213, %fd219, %p117;
	add.s32 	%r14, %r69, -2048;
	setp.lt.u32 	%p118, %r14, 2048;
	mov.b32 	%r462, 2048;
	@%p118 bra 	$L__BB3_27;
	mov.b32 	%r462, 2048;
$L__BB3_25:
	mul.wide.u32 	%rd140, %r462, 8;
	add.s64 	%rd130, %rd117, %rd140;
	// begin inline asm
	ld.global.nc.v2.u64 {%rd128, %rd129}, [%rd130];
	// end inline asm
	add.s64 	%rd133, %rd130, 16;
	// begin inline asm
	ld.global.nc.v2.u64 {%rd131, %rd132}, [%rd133];
	// end inline asm
	mov.b64 	%fd220, %rd128;
	mov.b64 	%fd221, %rd129;
	mov.b64 	%fd222, %rd131;
	mov.b64 	%fd223, %rd132;
	add.s64 	%rd136, %rd130, 8192;
	// begin inline asm
	ld.global.nc.v2.u64 {%rd134, %rd135}, [%rd136];
	// end inline asm
	add.s64 	%rd139, %rd130, 8208;
	// begin inline asm
	ld.global.nc.v2.u64 {%rd137, %rd138}, [%rd139];
	// end inline asm
	mov.b64 	%fd224, %rd134;
	mov.b64 	%fd225, %rd135;
	mov.b64 	%fd226, %rd137;
	mov.b64 	%fd227, %rd138;
	setp.lt.f64 	%p119, %fd366, %fd220;
	selp.f64 	%fd228, %fd220, %fd366, %p119;
	setp.lt.f64 	%p120, %fd228, %fd221;
	selp.f64 	%fd229, %fd221, %fd228, %p120;
	setp.lt.f64 	%p121, %fd229, %fd222;
	selp.f64 	%fd230, %fd222, %fd229, %p121;
	setp.lt.f64 	%p122, %fd230, %fd223;
	selp.f64 	%fd231, %fd223, %fd230, %p122;
	setp.lt.f64 	%p123, %fd231, %fd224;
	selp.f64 	%fd232, %fd224, %fd231, %p123;
	setp.lt.f64 	%p124, %fd232, %fd225;
	selp.f64 	%fd233, %fd225, %fd232, %p124;
	setp.lt.f64 	%p125, %fd233, %fd226;
	selp.f64 	%fd234, %fd226, %fd233, %p125;
	setp.lt.f64 	%p126, %fd234, %fd227;
	selp.f64 	%fd366, %fd227, %fd234, %p126;
	sub.s32 	%r265, %r69, %r462;
	setp.lt.u32 	%p127, %r265, 2048;
	@%p127 bra 	$L__BB3_35;
	add.s32 	%r462, %r462, 2048;
	setp.le.u32 	%p128, %r462, %r14;
	@%p128 bra 	$L__BB3_25;
$L__BB3_27:
	setp.le.u32 	%p129, %r69, %r462;
	@%p129 bra 	$L__BB3_35;
	sub.s32 	%r18, %r69, %r462;
	setp.ge.s32 	%p130, %r13, %r18;
	@%p130 bra 	$L__BB3_35;
	not.b32 	%r266, %r13;
	add.s32 	%r267, %r69, %r266;
	sub.s32 	%r19, %r267, %r462;
	and.b32  	%r268, %r19, 768;
	setp.eq.s32 	%p131, %r268, 768;
	mov.u32 	%r466, %r13;
	@%p131 bra 	$L__BB3_32;
	add.s32 	%r464, %r13, %r462;
	shr.u32 	%r269, %r19, 8;
	add.s32 	%r270, %r269, 1;
	and.b32  	%r271, %r270, 3;
	neg.s32 	%r463, %r271;
	mov.u32 	%r466, %r13;
$L__BB3_31:
	.pragma "nounroll";
	mul.wide.u32 	%rd143, %r464, 8;
	add.s64 	%rd142, %rd16, %rd143;
	// begin inline asm
	ld.global.nc.u64 %rd141, [%rd142];
	// end inline asm
	mov.b64 	%fd236, %rd141;
	setp.lt.f64 	%p132, %fd366, %fd236;
	selp.f64 	%fd366, %fd236, %fd366, %p132;
	add.s32 	%r466, %r466, 256;
	add.s32 	%r464, %r464, 256;
	add.s32 	%r463, %r463, 1;
	setp.ne.s32 	%p133, %r463, 0;
	@%p133 bra 	$L__BB3_31;
$L__BB3_32:
	setp.lt.u32 	%p134, %r19, 768;
	@%p134 bra 	$L__BB3_35;
	add.s32 	%r468, %r466, 512;
	add.s32 	%r467, %r466, %r462;
$L__BB3_34:
	mul.wide.u32 	%rd152, %r467, 8;
	add.s64 	%rd145, %rd16, %rd152;
	// begin inline asm
	ld.global.nc.u64 %rd144, [%rd145];
	// end inline asm
	mov.b64 	%fd237, %rd144;
	setp.lt.f64 	%p135, %fd366, %fd237;
	selp.f64 	%fd238, %fd237, %fd366, %p135;
	add.s32 	%r272, %r467, 256;
	mul.wide.u32 	%rd153, %r272, 8;
	add.s64 	%rd147, %rd16, %rd153;
	// begin inline asm
	ld.global.nc.u64 %rd146, [%rd147];
	// end inline asm
	mov.b64 	%fd239, %rd146;
	setp.lt.f64 	%p136, %fd238, %fd239;
	selp.f64 	%fd240, %fd239, %fd238, %p136;
	add.s32 	%r273, %r467, 512;
	mul.wide.u32 	%rd154, %r273, 8;
	add.s64 	%rd149, %rd16, %rd154;
	// begin inline asm
	ld.global.nc.u64 %rd148, [%rd149];
	// end inline asm
	mov.b64 	%fd241, %rd148;
	setp.lt.f64 	%p137, %fd240, %fd241;
	selp.f64 	%fd242, %fd241, %fd240, %p137;
	add.s32 	%r274, %r467, 768;
	mul.wide.u32 	%rd155, %r274, 8;
	add.s64 	%rd151, %rd16, %rd155;
	// begin inline asm
	ld.global.nc.u64 %rd150, [%rd151];
	// end inline asm
	mov.b64 	%fd243, %rd150;
	setp.lt.f64 	%p138, %fd242, %fd243;
	selp.f64 	%fd366, %fd243, %fd242, %p138;
	add.s32 	%r33, %r468, 1024;
	add.s32 	%r275, %r468, 512;
	add.s32 	%r467, %r467, 1024;
	setp.lt.s32 	%p139, %r275, %r18;
	mov.u32 	%r468, %r33;
	@%p139 bra 	$L__BB3_34;
$L__BB3_35:
	// begin inline asm
	mov.u32 %r276, %laneid;
	// end inline asm
	mov.b64 	%rd156, %fd366;
	mov.b64 	{%r278, %r283}, %rd156;
	mov.b32 	%r284, 1;
	mov.b32 	%r325, 31;
	mov.b32 	%r326, -1;
	// begin inline asm
	shfl.sync.down.b32 %r277, %r278, %r284, %r325, %r326;
	// end inline asm
	// begin inline asm
	shfl.sync.down.b32 %r282, %r283, %r284, %r325, %r326;
	// end inline asm
	mov.b64 	%rd157, {%r277, %r282};
	mov.b64 	%fd244, %rd157;
	setp.gt.s32 	%p140, %r276, 30;
	setp.lt.f64 	%p141, %fd366, %fd244;
	selp.f64 	%fd245, %fd244, %fd366, %p141;
	selp.f64 	%fd246, %fd366, %fd245, %p140;
	mov.b64 	%rd158, %fd246;
	mov.b64 	{%r288, %r293}, %rd158;
	mov.b32 	%r294, 2;
	// begin inline asm
	shfl.sync.down.b32 %r287, %r288, %r294, %r325, %r326;
	// end inline asm
	// begin inline asm
	shfl.sync.down.b32 %r292, %r293, %r294, %r325, %r326;
	// end inline asm
	mov.b64 	%rd159, {%r287, %r292};
	mov.b64 	%fd247, %rd159;
	setp.gt.s32 	%p142, %r276, 29;
	setp.lt.f64 	%p143, %fd246, %fd247;
	selp.f64 	%fd248, %fd247, %fd246, %p143;
	selp.f64 	%fd249, %fd246, %fd248, %p142;
	mov.b64 	%rd160, %fd249;
	mov.b64 	{%r298, %r303}, %rd160;
	mov.b32 	%r304, 4;
	// begin inline asm
	shfl.sync.down.b32 %r297, %r298, %r304, %r325, %r326;
	// end inline asm
	// begin inline asm
	shfl.sync.down.b32 %r302, %r303, %r304, %r325, %r326;
	// end inline asm
	mov.b64 	%rd161, {%r297, %r302};
	mov.b64 	%fd250, %rd161;
	setp.gt.s32 	%p144, %r276, 27;
	setp.lt.f64 	%p145, %fd249, %fd250;
	selp.f64 	%fd251, %fd250, %fd249, %p145;
	selp.f64 	%fd252, %fd249, %fd251, %p144;
	mov.b64 	%rd162, %fd252;
	mov.b64 	{%r308, %r313}, %rd162;
	mov.b32 	%r314, 8;
	// begin inline asm
	shfl.sync.down.b32 %r307, %r308, %r314, %r325, %r326;
	// end inline asm
	// begin inline asm
	shfl.sync.down.b32 %r312, %r313, %r314, %r325, %r326;
	// end inline asm
	mov.b64 	%rd163, {%r307, %r312};
	mov.b64 	%fd253, %rd163;
	setp.gt.s32 	%p146, %r276, 23;
	setp.lt.f64 	%p147, %fd252, %fd253;
	selp.f64 	%fd254, %fd253, %fd252, %p147;
	selp.f64 	%fd255, %fd252, %fd254, %p146;
	mov.b64 	%rd164, %fd255;
	mov.b64 	{%r318, %r323}, %rd164;
	mov.b32 	%r324, 16;
	// begin inline asm
	shfl.sync.down.b32 %r317, %r318, %r324, %r325, %r326;
	// end inline asm
	// begin inline asm
	shfl.sync.down.b32 %r322, %r323, %r324, %r325, %r326;
	// end inline asm
	mov.b64 	%rd165, {%r317, %r322};
	mov.b64 	%fd256, %rd165;
	setp.gt.s32 	%p148, %r276, 15;
	setp.lt.f64 	%p149, %fd255, %fd256;
	selp.f64 	%fd26, %fd256, %fd255, %p149;
	selp.f64 	%fd380, %fd255, %fd26, %p148;
	setp.ne.s32 	%p150, %r276, 0;
	@%p150 bra 	$L__BB3_37;
	shr.u32 	%r327, %r13, 2;
	and.b32  	%r328, %r327, 248;
	mov.u32 	%r329, _ZZN3cub18CUB_300001_SM_10006detail6reduce28DeviceReduceSingleTileKernelINS2_10policy_hubIdjN4cuda3__47maximumIvEEE10Policy1000EPdSB_jS8_ddNS5_3std3__410__identityEEEvT0_T1_T2_T3_T4_T6_E12temp_storage;
	add.s32 	%r330, %r329, %r328;
	st.shared.f64 	[%r330+8], %fd26;
$L__BB3_37:
	bar.sync 	0;
	setp.ne.s32 	%p151, %r13, 0;
	@%p151 bra 	$L__BB3_74;
	ld.shared.f64 	%fd257, [_ZZN3cub18CUB_300001_SM_10006detail6reduce28DeviceReduceSingleTileKernelINS2_10policy_hubIdjN4cuda3__47maximumIvEEE10Policy1000EPdSB_jS8_ddNS5_3std3__410__identityEEEvT0_T1_T2_T3_T4_T6_E12temp_storage+16];
	setp.lt.f64 	%p152, %fd380, %fd257;
	selp.f64 	%fd258, %fd257, %fd380, %p152;
	ld.shared.f64 	%fd259, [_ZZN3cub18CUB_300001_SM_10006detail6reduce28DeviceReduceSingleTileKernelINS2_10policy_hubIdjN4cuda3__47maximumIvEEE10Policy1000EPdSB_jS8_ddNS5_3std3__410__identityEEEvT0_T1_T2_T3_T4_T6_E12temp_storage+24];
	setp.lt.f64 	%p153, %fd258, %fd259;
	selp.f64 	%fd260, %fd259, %fd258, %p153;
	ld.shared.f64 	%fd261, [_ZZN3cub18CUB_300001_SM_10006detail6reduce28DeviceReduceSingleTileKernelINS2_10policy_hubIdjN4cuda3__47maximumIvEEE10Policy1000EPdSB_jS8_ddNS5_3std3__410__identityEEEvT0_T1_T2_T3_T4_T6_E12temp_storage+32];
	setp.lt.f64 	%p154, %fd260, %fd261;
	selp.f64 	%fd262, %fd261, %fd260, %p154;
	ld.shared.f64 	%fd263, [_ZZN3cub18CUB_300001_SM_10006detail6reduce28DeviceReduceSingleTileKernelINS2_10policy_hubIdjN4cuda3__47maximumIvEEE10Policy1000EPdSB_jS8_ddNS5_3std3__410__identityEEEvT0_T1_T2_T3_T4_T6_E12temp_storage+40];
	setp.lt.f64 	%p155, %fd262, %fd263;
	selp.f64 	%fd264, %fd263, %fd262, %p155;
	ld.shared.f64 	%fd265, [_ZZN3cub18CUB_300001_SM_10006detail6reduce28DeviceReduceSingleTileKernelINS2_10policy_hubIdjN4cuda3__47maximumIvEEE10Policy1000EPdSB_jS8_ddNS5_3std3__410__identityEEEvT0_T1_T2_T3_T4_T6_E12temp_storage+48];
	setp.lt.f64 	%p156, %fd264, %fd265;
	selp.f64 	%fd266, %fd265, %fd264, %p156;
	ld.shared.f64 	%fd267, [_ZZN3cub18CUB_300001_SM_10006detail6reduce28DeviceReduceSingleTileKernelINS2_10policy_hubIdjN4cuda3__47maximumIvEEE10Policy1000EPdSB_jS8_ddNS5_3std3__410__identityEEEvT0_T1_T2_T3_T4_T6_E12temp_storage+56];
	setp.lt.f64 	%p157, %fd266, %fd267;
	selp.f64 	%fd268, %fd267, %fd266, %p157;
	ld.shared.f64 	%fd269, [_ZZN3cub18CUB_300001_SM_10006detail6reduce28DeviceReduceSingleTileKernelINS2_10policy_hubIdjN4cuda3__47maximumIvEEE10Policy1000EPdSB_jS8_ddNS5_3std3__410__identityEEEvT0_T1_T2_T3_T4_T6_E12temp_storage+64];
	setp.lt.f64 	%p158, %fd268, %fd269;
	selp.f64 	%fd380, %fd269, %fd268, %p158;
	bra.uni 	$L__BB3_74;
$L__BB3_39:
	setp.gt.u32 	%p3, %r69, 2047;
	@%p3 bra 	$L__BB3_58;
	mov.u32 	%r35, %tid.x;
	setp.ge.u32 	%p52, %r35, %r69;
	mov.f64 	%fd372, 0d0000000000000000;
	mov.u32 	%r472, %r35;
	@%p52 bra 	$L__BB3_42;
	mul.wide.u32 	%rd82, %r35, 8;
	add.s64 	%rd81, %rd16, %rd82;
	// begin inline asm
	ld.global.nc.u64 %rd80, [%rd81];
	// end inline asm
	mov.b64 	%fd372, %rd80;
	add.s32 	%r472, %r35, 256;
$L__BB3_42:
	setp.ge.u32 	%p53, %r472, %r69;
	@%p53 bra 	$L__BB3_49;
	not.b32 	%r139, %r472;
	add.s32 	%r38, %r69, %r139;
	and.b32  	%r140, %r38, 768;
	setp.eq.s32 	%p54, %r140, 768;
	@%p54 bra 	$L__BB3_46;
	mul.wide.u32 	%rd83, %r472, 8;
	add.s64 	%rd203, %rd16, %rd83;
	shr.u32 	%r141, %r38, 8;
	add.s32 	%r142, %r141, 1;
	and.b32  	%r143, %r142, 3;
	neg.s32 	%r470, %r143;
$L__BB3_45:
	.pragma "nounroll";
	// begin inline asm
	ld.global.nc.u64 %rd84, [%rd203];
	// end inline asm
	mov.b64 	%fd125, %rd84;
	setp.lt.f64 	%p55, %fd372, %fd125;
	selp.f64 	%fd372, %fd125, %fd372, %p55;
	add.s32 	%r472, %r472, 256;
	add.s64 	%rd203, %rd203, 2048;
	add.s32 	%r470, %r470, 1;
	setp.ne.s32 	%p56, %r470, 0;
	@%p56 bra 	$L__BB3_45;
$L__BB3_46:
	setp.lt.u32 	%p57, %r38, 768;
	@%p57 bra 	$L__BB3_49;
	mul.wide.u32 	%rd86, %r472, 8;
	add.s64 	%rd204, %rd16, %rd86;
$L__BB3_48:
	// begin inline asm
	ld.global.nc.u64 %rd87, [%rd204];
	// end inline asm
	mov.b64 	%fd126, %rd87;
	setp.lt.f64 	%p58, %fd372, %fd126;
	selp.f64 	%fd127, %fd126, %fd372, %p58;
	add.s64 	%rd90, %rd204, 2048;
	// begin inline asm
	ld.global.nc.u64 %rd89, [%rd90];
	// end inline asm
	mov.b64 	%fd128, %rd89;
	setp.lt.f64 	%p59, %fd127, %fd128;
	selp.f64 	%fd129, %fd128, %fd127, %p59;
	add.s64 	%rd92, %rd204, 4096;
	// begin inline asm
	ld.global.nc.u64 %rd91, [%rd92];
	// end inline asm
	mov.b64 	%fd130, %rd91;
	setp.lt.f64 	%p60, %fd129, %fd130;
	selp.f64 	%fd131, %fd130, %fd129, %p60;
	add.s64 	%rd94, %rd204, 6144;
	// begin inline asm
	ld.global.nc.u64 %rd93, [%rd94];
	// end inline asm
	mov.b64 	%fd132, %rd93;
	setp.lt.f64 	%p61, %fd131, %fd132;
	selp.f64 	%fd372, %fd132, %fd131, %p61;
	add.s32 	%r472, %r472, 1024;
	add.s64 	%rd204, %rd204, 8192;
	setp.lt.s32 	%p62, %r472, %r69;
	@%p62 bra 	$L__BB3_48;
$L__BB3_49:
	setp.lt.u32 	%p63, %r69, 256;
	@%p63 bra 	$L__BB3_54;
	// begin inline asm
	mov.u32 %r207, %laneid;
	// end inline asm
	mov.b64 	%rd105, %fd372;
	mov.b64 	{%r209, %r214}, %rd105;
	mov.b32 	%r215, 1;
	mov.b32 	%r256, 31;
	mov.b32 	%r257, -1;
	// begin inline asm
	shfl.sync.down.b32 %r208, %r209, %r215, %r256, %r257;
	// end inline asm
	// begin inline asm
	shfl.sync.down.b32 %r213, %r214, %r215, %r256, %r257;
	// end inline asm
	mov.b64 	%rd106, {%r208, %r213};
	mov.b64 	%fd180, %rd106;
	setp.gt.s32 	%p91, %r207, 30;
	setp.lt.f64 	%p92, %fd372, %fd180;
	selp.f64 	%fd181, %fd180, %fd372, %p92;
	selp.f64 	%fd182, %fd372, %fd181, %p91;
	mov.b64 	%rd107, %fd182;
	mov.b64 	{%r219, %r224}, %rd107;
	mov.b32 	%r225, 2;
	// begin inline asm
	shfl.sync.down.b32 %r218, %r219, %r225, %r256, %r257;
	// end inline asm
	// begin inline asm
	shfl.sync.down.b32 %r223, %r224, %r225, %r256, %r257;
	// end inline asm
	mov.b64 	%rd108, {%r218, %r223};
	mov.b64 	%fd183, %rd108;
	setp.gt.s32 	%p93, %r207, 29;
	setp.lt.f64 	%p94, %fd182, %fd183;
	selp.f64 	%fd184, %fd183, %fd182, %p94;
	selp.f64 	%fd185, %fd182, %fd184, %p93;
	mov.b64 	%rd109, %fd185;
	mov.b64 	{%r229, %r234}, %rd109;
	mov.b32 	%r235, 4;
	// begin inline asm
	shfl.sync.down.b32 %r228, %r229, %r235, %r256, %r257;
	// end inline asm
	// begin inline asm
	shfl.sync.down.b32 %r233, %r234, %r235, %r256, %r257;
	// end inline asm
	mov.b64 	%rd110, {%r228, %r233};
	mov.b64 	%fd186, %rd110;
	setp.gt.s32 	%p95, %r207, 27;
	setp.lt.f64 	%p96, %fd185, %fd186;
	selp.f64 	%fd187, %fd186, %fd185, %p96;
	selp.f64 	%fd188, %fd185, %fd187, %p95;
	mov.b64 	%rd111, %fd188;
	mov.b64 	{%r239, %r244}, %rd111;
	mov.b32 	%r245, 8;
	// begin inline asm
	shfl.sync.down.b32 %r238, %r239, %r245, %r256, %r257;
	// end inline asm
	// begin inline asm
	shfl.sync.down.b32 %r243, %r244, %r245, %r256, %r257;
	// end inline asm
	mov.b64 	%rd112, {%r238, %r243};
	mov.b64 	%fd189, %rd112;
	setp.gt.s32 	%p97, %r207, 23;
	setp.lt.f64 	%p98, %fd188, %fd189;
	selp.f64 	%fd190, %fd189, %fd188, %p98;
	selp.f64 	%fd191, %fd188, %fd190, %p97;
	mov.b64 	%rd113, %fd191;
	mov.b64 	{%r249, %r254}, %rd113;
	mov.b32 	%r255, 16;
	// begin inline asm
	shfl.sync.down.b32 %r248, %r249, %r255, %r256, %r257;
	// end inline asm
	// begin inline asm
	shfl.sync.down.b32 %r253, %r254, %r255, %r256, %r257;
	// end inline asm
	mov.b64 	%rd114, {%r248, %r253};
	mov.b64 	%fd192, %rd114;
	setp.gt.s32 	%p99, %r207, 15;
	setp.lt.f64 	%p100, %fd191, %fd192;
	selp.f64 	%fd38, %fd192, %fd191, %p100;
	selp.f64 	%fd380, %fd191, %fd38, %p99;
	setp.ne.s32 	%p101, %r207, 0;
	@%p101 bra 	$L__BB3_52;
	shr.u32 	%r258, %r35, 2;
	and.b32  	%r259, %r258, 248;
	mov.u32 	%r260, _ZZN3cub18CUB_300001_SM_10006detail6reduce28DeviceReduceSingleTileKernelINS2_10policy_hubIdjN4cuda3__47maximumIvEEE10Policy1000EPdSB_jS8_ddNS5_3std3__410__identityEEEvT0_T1_T2_T3_T4_T6_E12temp_storage;
	add.s32 	%r261, %r260, %r259;
	st.shared.f64 	[%r261+8], %fd38;
$L__BB3_52:
	bar.sync 	0;
	setp.ne.s32 	%p102, %r35, 0;
	@%p102 bra 	$L__BB3_74;
	ld.shared.f64 	%fd193, [_ZZN3cub18CUB_300001_SM_10006detail6reduce28DeviceReduceSingleTileKernelINS2_10policy_hubIdjN4cuda3__47maximumIvEEE10Policy1000EPdSB_jS8_ddNS5_3std3__410__identityEEEvT0_T1_T2_T3_T4_T6_E12temp_storage+16];
	setp.lt.f64 	%p103, %fd380, %fd193;
	selp.f64 	%fd194, %fd193, %fd380, %p103;
	ld.shared.f64 	%fd195, [_ZZN3cub18CUB_300001_SM_10006detail6reduce28DeviceReduceSingleTileKernelINS2_10policy_hubIdjN4cuda3__47maximumIvEEE10Policy1000EPdSB_jS8_ddNS5_3std3__410__identityEEEvT0_T1_T2_T3_T4_T6_E12temp_storage+24];
	setp.lt.f64 	%p104, %fd194, %fd195;
	selp.f64 	%fd196, %fd195, %fd194, %p104;
	ld.shared.f64 	%fd197, [_ZZN3cub18CUB_300001_SM_10006detail6reduce28DeviceReduceSingleTileKernelINS2_10policy_hubIdjN4cuda3__47maximumIvEEE10Policy1000EPdSB_jS8_ddNS5_3std3__410__identityEEEvT0_T1_T2_T3_T4_T6_E12temp_storage+32];
	setp.lt.f64 	%p105, %fd196, %fd197;
	selp.f64 	%fd198, %fd197, %fd196, %p105;
	ld.shared.f64 	%fd199, [_ZZN3cub18CUB_300001_SM_10006detail6reduce28DeviceReduceSingleTileKernelINS2_10policy_hubIdjN4cuda3__47maximumIvEEE10Policy1000EPdSB_jS8_ddNS5_3std3__410__identityEEEvT0_T1_T2_T3_T4_T6_E12temp_storage+40];
	setp.lt.f64 	%p106, %fd198, %fd199;
	selp.f64 	%fd200, %fd199, %fd198, %p106;
	ld.shared.f64 	%fd201, [_ZZN3cub18CUB_300001_SM_10006detail6reduce28DeviceReduceSingleTileKernelINS2_10policy_hubIdjN4cuda3__47maximumIvEEE10Policy1000EPdSB_jS8_ddNS5_3std3__410__identityEEEvT0_T1_T2_T3_T4_T6_E12temp_storage+48];
	setp.lt.f64 	%p107, %fd200, %fd201;
	selp.f64 	%fd202, %fd201, %fd200, %p107;
	ld.shared.f64 	%fd203, [_ZZN3cub18CUB_300001_SM_10006detail6reduce28DeviceReduceSingleTileKernelINS2_10policy_hubIdjN4cuda3__47maximumIvEEE10Policy1000EPdSB_jS8_ddNS5_3std3__410__identityEEEvT0_T1_T2_T3_T4_T6_E12temp_storage+56];
	setp.lt.f64 	%p108, %fd202, %fd203;
	selp.f64 	%fd204, %fd203, %fd202, %p108;
	ld.shared.f64 	%fd205, [_ZZN3cub18CUB_300001_SM_10006detail6reduce28DeviceReduceSingleTileKernelINS2_10policy_hubIdjN4cuda3__47maximumIvEEE10Policy1000EPdSB_jS8_ddNS5_3std3__410__identityEEEvT0_T1_T2_T3_T4_T6_E12temp_storage+64];
	setp.lt.f64 	%p109, %fd204, %fd205;
	selp.f64 	%fd380, %fd205, %fd204, %p109;
	bra.uni 	$L__BB3_74;
$L__BB3_54:
	// begin inline asm
	mov.u32 %r144, %laneid;
	// end inline asm
	and.b32  	%r195, %r35, 992;
	add.s32 	%r196, %r195, 32;
	setp.gt.u32 	%p64, %r196, %r69;
	not.b32 	%r197, %r195;
	add.s32 	%r198, %r69, %r197;
	selp.b32 	%r193, %r198, 31, %p64;
	mov.b64 	%rd95, %fd372;
	mov.b64 	{%r146, %r151}, %rd95;
	mov.b32 	%r152, 1;
	mov.b32 	%r194, -1;
	// begin inline asm
	shfl.sync.down.b32 %r145, %r146, %r152, %r193, %r194;
	// end inline asm
	// begin inline asm
	shfl.sync.down.b32 %r150, %r151, %r152, %r193, %r194;
	// end inline asm
	mov.b64 	%rd96, {%r145, %r150};
	mov.b64 	%fd133, %rd96;
	setp.lt.s32 	%p65, %r144, %r193;
	setp.lt.f64 	%p66, %fd372, %fd133;
	selp.f64 	%fd134, %fd133, %fd372, %p66;
	selp.f64 	%fd135, %fd134, %fd372, %p65;
	mov.b64 	%rd97, %fd135;
	mov.b64 	{%r156, %r161}, %rd97;
	mov.b32 	%r162, 2;
	// begin inline asm
	shfl.sync.down.b32 %r155, %r156, %r162, %r193, %r194;
	// end inline asm
	// begin inline asm
	shfl.sync.down.b32 %r160, %r161, %r162, %r193, %r194;
	// end inline asm
	mov.b64 	%rd98, {%r155, %r160};
	mov.b64 	%fd136, %rd98;
	add.s32 	%r199, %r144, 2;
	setp.gt.s32 	%p67, %r199, %r193;
	setp.lt.f64 	%p68, %fd135, %fd136;
	selp.f64 	%fd137, %fd136, %fd135, %p68;
	selp.f64 	%fd138, %fd135, %fd137, %p67;
	mov.b64 	%rd99, %fd138;
	mov.b64 	{%r166, %r171}, %rd99;
	mov.b32 	%r172, 4;
	// begin inline asm
	shfl.sync.down.b32 %r165, %r166, %r172, %r193, %r194;
	// end inline asm
	// begin inline asm
	shfl.sync.down.b32 %r170, %r171, %r172, %r193, %r194;
	// end inline asm
	mov.b64 	%rd100, {%r165, %r170};
	mov.b64 	%fd139, %rd100;
	add.s32 	%r200, %r144, 4;
	setp.gt.s32 	%p69, %r200, %r193;
	setp.lt.f64 	%p70, %fd138, %fd139;
	selp.f64 	%fd140, %fd139, %fd138, %p70;
	selp.f64 	%fd141, %fd138, %fd140, %p69;
	mov.b64 	%rd101, %fd141;
	mov.b64 	{%r176, %r181}, %rd101;
	mov.b32 	%r182, 8;
	// begin inline asm
	shfl.sync.down.b32 %r175, %r176, %r182, %r193, %r194;
	// end inline asm
	// begin inline asm
	shfl.sync.down.b32 %r180, %r181, %r182, %r193, %r194;
	// end inline asm
	mov.b64 	%rd102, {%r175, %r180};
	mov.b64 	%fd142, %rd102;
	add.s32 	%r201, %r144, 8;
	setp.gt.s32 	%p71, %r201, %r193;
	setp.lt.f64 	%p72, %fd141, %fd142;
	selp.f64 	%fd143, %fd142, %fd141, %p72;
	selp.f64 	%fd144, %fd141, %fd143, %p71;
	mov.b64 	%rd103, %fd144;
	mov.b64 	{%r186, %r191}, %rd103;
	mov.b32 	%r192, 16;
	// begin inline asm
	shfl.sync.down.b32 %r185, %r186, %r192, %r193, %r194;
	// end inline asm
	// begin inline asm
	shfl.sync.down.b32 %r190, %r191, %r192, %r193, %r194;
	// end inline asm
	mov.b64 	%rd104, {%r185, %r190};
	mov.b64 	%fd145, %rd104;
	add.s32 	%r202, %r144, 16;
	setp.gt.s32 	%p73, %r202, %r193;
	setp.lt.f64 	%p74, %fd144, %fd145;
	selp.f64 	%fd146, %fd145, %fd144, %p74;
	selp.f64 	%fd380, %fd144, %fd146, %p73;
	setp.ne.s32 	%p75, %r144, 0;
	@%p75 bra 	$L__BB3_56;
	shr.u32 	%r203, %r35, 2;
	and.b32  	%r204, %r203, 248;
	mov.u32 	%r205, _ZZN3cub18CUB_300001_SM_10006detail6reduce28DeviceReduceSingleTileKernelINS2_10policy_hubIdjN4cuda3__47maximumIvEEE10Policy1000EPdSB_jS8_ddNS5_3std3__410__identityEEEvT0_T1_T2_T3_T4_T6_E12temp_storage;
	add.s32 	%r206, %r205, %r204;
	st.shared.f64 	[%r206+8], %fd380;
$L__BB3_56:
	bar.sync 	0;
	setp.ne.s32 	%p76, %r35, 0;
	@%p76 bra 	$L__BB3_74;
	setp.gt.u32 	%p77, %r69, 32;
	ld.shared.f64 	%fd147, [_ZZN3cub18CUB_300001_SM_10006detail6reduce28DeviceReduceSingleTileKernelINS2_10policy_hubIdjN4cuda3__47maximumIvEEE10Policy1000EPdSB_jS8_ddNS5_3std3__410__identityEEEvT0_T1_T2_T3_T4_T6_E12temp_storage+16];
	setp.lt.f64 	%p78, %fd380, %fd147;
	selp.f64 	%fd149, %fd147, %fd380, %p78;
	selp.f64 	%fd150, %fd149, %fd380, %p77;
	setp.gt.u32 	%p79, %r69, 64;
	ld.shared.f64 	%fd152, [_ZZN3cub18CUB_300001_SM_10006detail6reduce28DeviceReduceSingleTileKernelINS2_10policy_hubIdjN4cuda3__47maximumIvEEE10Policy1000EPdSB_jS8_ddNS5_3std3__410__identityEEEvT0_T1_T2_T3_T4_T6_E12temp_storage+24];
	setp.lt.f64 	%p80, %fd150, %fd152;
	selp.f64 	%fd154, %fd152, %fd150, %p80;
	selp.f64 	%fd155, %fd154, %fd150, %p79;
	setp.gt.u32 	%p81, %r69, 96;
	ld.shared.f64 	%fd157, [_ZZN3cub18CUB_300001_SM_10006detail6reduce28DeviceReduceSingleTileKernelINS2_10policy_hubIdjN4cuda3__47maximumIvEEE10Policy1000EPdSB_jS8_ddNS5_3std3__410__identityEEEvT0_T1_T2_T3_T4_T6_E12temp_storage+32];
	setp.lt.f64 	%p82, %fd155, %fd157;
	selp.f64 	%fd159, %fd157, %fd155, %p82;
	selp.f64 	%fd160, %fd159, %fd155, %p81;
	setp.gt.u32 	%p83, %r69, 128;
	ld.shared.f64 	%fd162, [_ZZN3cub18CUB_300001_SM_10006detail6reduce28DeviceReduceSingleTileKernelINS2_10policy_hubIdjN4cuda3__47maximumIvEEE10Policy1000EPdSB_jS8_ddNS5_3std3__410__identityEEEvT0_T1_T2_T3_T4_T6_E12temp_storage+40];
	setp.lt.f64 	%p84, %fd160, %fd162;
	selp.f64 	%fd164, %fd162, %fd160, %p84;
	selp.f64 	%fd165, %fd164, %fd160, %p83;
	setp.gt.u32 	%p85, %r69, 160;
	ld.shared.f64 	%fd167, [_ZZN3cub18CUB_300001_SM_10006detail6reduce28DeviceReduceSingleTileKernelINS2_10policy_hubIdjN4cuda3__47maximumIvEEE10Policy1000EPdSB_jS8_ddNS5_3std3__410__identityEEEvT0_T1_T2_T3_T4_T6_E12temp_storage+48];
	setp.lt.f64 	%p86, %fd165, %fd167;
	selp.f64 	%fd169, %fd167, %fd165, %p86;
	selp.f64 	%fd170, %fd169, %fd165, %p85;
	setp.gt.u32 	%p87, %r69, 192;
	ld.shared.f64 	%fd172, [_ZZN3cub18CUB_300001_SM_10006detail6reduce28DeviceReduceSingleTileKernelINS2_10policy_hubIdjN4cuda3__47maximumIvEEE10Policy1000EPdSB_jS8_ddNS5_3std3__410__identityEEEvT0_T1_T2_T3_T4_T6_E12temp_storage+56];
	setp.lt.f64 	%p88, %fd170, %fd172;
	selp.f64 	%fd174, %fd172, %fd170, %p88;
	selp.f64 	%fd175, %fd174, %fd170, %p87;
	setp.gt.u32 	%p89, %r69, 224;
	ld.shared.f64 	%fd177, [_ZZN3cub18CUB_300001_SM_10006detail6reduce28DeviceReduceSingleTileKernelINS2_10policy_hubIdjN4cuda3__47maximumIvEEE10Policy1000EPdSB_jS8_ddNS5_3std3__410__identityEEEvT0_T1_T2_T3_T4_T6_E12temp_storage+64];
	setp.lt.f64 	%p90, %fd175, %fd177;
	selp.f64 	%fd179, %fd177, %fd175, %p90;
	selp.f64 	%fd380, %fd179, %fd175, %p89;
	bra.uni 	$L__BB3_74;
$L__BB3_58:
	mov.u32 	%r47, %tid.x;
	mul.wide.u32 	%rd35, %r47, 8;
	add.s64 	%rd20, %rd16, %rd35;
	// begin inline asm
	ld.global.nc.u64 %rd19, [%rd20];
	// end inline asm
	mov.b64 	%fd59, %rd19;
	add.s64 	%rd22, %rd20, 2048;
	// begin inline asm
	ld.global.nc.u64 %rd21, [%rd22];
	// end inline asm
	mov.b64 	%fd60, %rd21;
	add.s64 	%rd24, %rd20, 4096;
	// begin inline asm
	ld.global.nc.u64 %rd23, [%rd24];
	// end inline asm
	mov.b64 	%fd61, %rd23;
	add.s64 	%rd26, %rd20, 6144;
	// begin inline asm
	ld.global.nc.u64 %rd25, [%rd26];
	// end inline asm
	mov.b64 	%fd62, %rd25;
	add.s64 	%rd28, %rd20, 8192;
	// begin inline asm
	ld.global.nc.u64 %rd27, [%rd28];
	// end inline asm
	mov.b64 	%fd63, %rd27;
	add.s64 	%rd30, %rd20, 10240;
	// begin inline asm
	ld.global.nc.u64 %rd29, [%rd30];
	// end inline asm
	mov.b64 	%fd64, %rd29;
	add.s64 	%rd32, %rd20, 12288;
	// begin inline asm
	ld.global.nc.u64 %rd31, [%rd32];
	// end inline asm
	mov.b64 	%fd65, %rd31;
	add.s64 	%rd34, %rd20, 14336;
	// begin inline asm
	ld.global.nc.u64 %rd33, [%rd34];
	// end inline asm
	mov.b64 	%fd66, %rd33;
	setp.lt.f64 	%p4, %fd59, %fd60;
	selp.f64 	%fd67, %fd60, %fd59, %p4;
	setp.lt.f64 	%p5, %fd67, %fd61;
	selp.f64 	%fd68, %fd61, %fd67, %p5;
	setp.lt.f64 	%p6, %fd68, %fd62;
	selp.f64 	%fd69, %fd62, %fd68, %p6;
	setp.lt.f64 	%p7, %fd69, %fd63;
	selp.f64 	%fd70, %fd63, %fd69, %p7;
	setp.lt.f64 	%p8, %fd70, %fd64;
	selp.f64 	%fd71, %fd64, %fd70, %p8;
	setp.lt.f64 	%p9, %fd71, %fd65;
	selp.f64 	%fd72, %fd65, %fd71, %p9;
	setp.lt.f64 	%p10, %fd72, %fd66;
	selp.f64 	%fd379, %fd66, %fd72, %p10;
	add.s32 	%r48, %r69, -2048;
	setp.lt.u32 	%p11, %r48, 2048;
	mov.b32 	%r475, 2048;
	@%p11 bra 	$L__BB3_62;
	mov.b32 	%r475, 2048;
$L__BB3_60:
	add.s32 	%r72, %r47, %r475;
	mul.wide.u32 	%rd52, %r72, 8;
	add.s64 	%rd37, %rd16, %rd52;
	// begin inline asm
	ld.global.nc.u64 %rd36, [%rd37];
	// end inline asm
	mov.b64 	%fd73, %rd36;
	mul.wide.u32 	%rd53, %r475, 8;
	add.s64 	%rd54, %rd20, %rd53;
	add.s64 	%rd39, %rd54, 2048;
	// begin inline asm
	ld.global.nc.u64 %rd38, [%rd39];
	// end inline asm
	mov.b64 	%fd74, %rd38;
	add.s64 	%rd41, %rd54, 4096;
	// begin inline asm
	ld.global.nc.u64 %rd40, [%rd41];
	// end inline asm
	mov.b64 	%fd75, %rd40;
	add.s64 	%rd43, %rd54, 6144;
	// begin inline asm
	ld.global.nc.u64 %rd42, [%rd43];
	// end inline asm
	mov.b64 	%fd76, %rd42;
	add.s64 	%rd45, %rd54, 8192;
	// begin inline asm
	ld.global.nc.u64 %rd44, [%rd45];
	// end inline asm
	mov.b64 	%fd77, %rd44;
	add.s64 	%rd47, %rd54, 10240;
	// begin inline asm
	ld.global.nc.u64 %rd46, [%rd47];
	// end inline asm
	mov.b64 	%fd78, %rd46;
	add.s64 	%rd49, %rd54, 12288;
	// begin inline asm
	ld.global.nc.u64 %rd48, [%rd49];
	// end inline asm
	mov.b64 	%fd79, %rd48;
	add.s64 	%rd51, %rd54, 14336;
	// begin inline asm
	ld.global.nc.u64 %rd50, [%rd51];
	// end inline asm
	mov.b64 	%fd80, %rd50;
	setp.lt.f64 	%p12, %fd379, %fd73;
	selp.f64 	%fd81, %fd73, %fd379, %p12;
	setp.lt.f64 	%p13, %fd81, %fd74;
	selp.f64 	%fd82, %fd74, %fd81, %p13;
	setp.lt.f64 	%p14, %fd82, %fd75;
	selp.f64 	%fd83, %fd75, %fd82, %p14;
	setp.lt.f64 	%p15, %fd83, %fd76;
	selp.f64 	%fd84, %fd76, %fd83, %p15;
	setp.lt.f64 	%p16, %fd84, %fd77;
	selp.f64 	%fd85, %fd77, %fd84, %p16;
	setp.lt.f64 	%p17, %fd85, %fd78;
	selp.f64 	%fd86, %fd78, %fd85, %p17;
	setp.lt.f64 	%p18, %fd86, %fd79;
	selp.f64 	%fd87, %fd79, %fd86, %p18;
	setp.lt.f64 	%p19, %fd87, %fd80;
	selp.f64 	%fd379, %fd80, %fd87, %p19;
	sub.s32 	%r73, %r69, %r475;
	setp.lt.u32 	%p20, %r73, 2048;
	@%p20 bra 	$L__BB3_70;
	add.s32 	%r475, %r475, 2048;
	setp.le.u32 	%p21, %r475, %r48;
	@%p21 bra 	$L__BB3_60;
$L__BB3_62:
	setp.le.u32 	%p22, %r69, %r475;
	@%p22 bra 	$L__BB3_70;
	sub.s32 	%r52, %r69, %r475;
	setp.ge.s32 	%p23, %r47, %r52;
	@%p23 bra 	$L__BB3_70;
	not.b32 	%r74, %r47;
	add.s32 	%r75, %r69, %r74;
	sub.s32 	%r53, %r75, %r475;
	and.b32  	%r76, %r53, 768;
	setp.eq.s32 	%p24, %r76, 768;
	mov.u32 	%r479, %r47;
	@%p24 bra 	$L__BB3_67;
	add.s32 	%r477, %r47, %r475;
	shr.u32 	%r77, %r53, 8;
	add.s32 	%r78, %r77, 1;
	and.b32  	%r79, %r78, 3;
	neg.s32 	%r476, %r79;
	mov.u32 	%r479, %r47;
$L__BB3_66:
	.pragma "nounroll";
	mul.wide.u32 	%rd57, %r477, 8;
	add.s64 	%rd56, %rd16, %rd57;
	// begin inline asm
	ld.global.nc.u64 %rd55, [%rd56];
	// end inline asm
	mov.b64 	%fd89, %rd55;
	setp.lt.f64 	%p25, %fd379, %fd89;
	selp.f64 	%fd379, %fd89, %fd379, %p25;
	add.s32 	%r479, %r479, 256;
	add.s32 	%r477, %r477, 256;
	add.s32 	%r476, %r476, 1;
	setp.ne.s32 	%p26, %r476, 0;
	@%p26 bra 	$L__BB3_66;
$L__BB3_67:
	setp.lt.u32 	%p27, %r53, 768;
	@%p27 bra 	$L__BB3_70;
	add.s32 	%r481, %r479, 512;
	add.s32 	%r480, %r479, %r475;
$L__BB3_69:
	mul.wide.u32 	%rd66, %r480, 8;
	add.s64 	%rd59, %rd16, %rd66;
	// begin inline asm
	ld.global.nc.u64 %rd58, [%rd59];
	// end inline asm
	mov.b64 	%fd90, %rd58;
	setp.lt.f64 	%p28, %fd379, %fd90;
	selp.f64 	%fd91, %fd90, %fd379, %p28;
	add.s32 	%r80, %r480, 256;
	mul.wide.u32 	%rd67, %r80, 8;
	add.s64 	%rd61, %rd16, %rd67;
	// begin inline asm
	ld.global.nc.u64 %rd60, [%rd61];
	// end inline asm
	mov.b64 	%fd92, %rd60;
	setp.lt.f64 	%p29, %fd91, %fd92;
	selp.f64 	%fd93, %fd92, %fd91, %p29;
	add.s32 	%r81, %r480, 512;
	mul.wide.u32 	%rd68, %r81, 8;
	add.s64 	%rd63, %rd16, %rd68;
	// begin inline asm
	ld.global.nc.u64 %rd62, [%rd63];
	// end inline asm
	mov.b64 	%fd94, %rd62;
	setp.lt.f64 	%p30, %fd93, %fd94;
	selp.f64 	%fd95, %fd94, %fd93, %p30;
	add.s32 	%r82, %r480, 768;
	mul.wide.u32 	%rd69, %r82, 8;
	add.s64 	%rd65, %rd16, %rd69;
	// begin inline asm
	ld.global.nc.u64 %rd64, [%rd65];
	// end inline asm
	mov.b64 	%fd96, %rd64;
	setp.lt.f64 	%p31, %fd95, %fd96;
	selp.f64 	%fd379, %fd96, %fd95, %p31;
	add.s32 	%r67, %r481, 1024;
	add.s32 	%r83, %r481, 512;
	add.s32 	%r480, %r480, 1024;
	setp.lt.s32 	%p32, %r83, %r52;
	mov.u32 	%r481, %r67;
	@%p32 bra 	$L__BB3_69;
$L__BB3_70:
	// begin inline asm
	mov.u32 %r84, %laneid;
	// end inline asm
	mov.b64 	%rd70, %fd379;
	mov.b64 	{%r86, %r91}, %rd70;
	mov.b32 	%r92, 1;
	mov.b32 	%r133, 31;
	mov.b32 	%r134, -1;
	// begin inline asm
	shfl.sync.down.b32 %r85, %r86, %r92, %r133, %r134;
	// end inline asm
	// begin inline asm
	shfl.sync.down.b32 %r90, %r91, %r92, %r133, %r134;
	// end inline asm
	mov.b64 	%rd71, {%r85, %r90};
	mov.b64 	%fd97, %rd71;
	setp.gt.s32 	%p33, %r84, 30;
	setp.lt.f64 	%p34, %fd379, %fd97;
	selp.f64 	%fd98, %fd97, %fd379, %p34;
	selp.f64 	%fd99, %fd379, %fd98, %p33;
	mov.b64 	%rd72, %fd99;
	mov.b64 	{%r96, %r101}, %rd72;
	mov.b32 	%r102, 2;
	// begin inline asm
	shfl.sync.down.b32 %r95, %r96, %r102, %r133, %r134;
	// end inline asm
	// begin inline asm
	shfl.sync.down.b32 %r100, %r101, %r102, %r133, %r134;
	// end inline asm
	mov.b64 	%rd73, {%r95, %r100};
	mov.b64 	%fd100, %rd73;
	setp.gt.s32 	%p35, %r84, 29;
	setp.lt.f64 	%p36, %fd99, %fd100;
	selp.f64 	%fd101, %fd100, %fd99, %p36;
	selp.f64 	%fd102, %fd99, %fd101, %p35;
	mov.b64 	%rd74, %fd102;
	mov.b64 	{%r106, %r111}, %rd74;
	mov.b32 	%r112, 4;
	// begin inline asm
	shfl.sync.down.b32 %r105, %r106, %r112, %r133, %r134;
	// end inline asm
	// begin inline asm
	shfl.sync.down.b32 %r110, %r111, %r112, %r133, %r134;
	// end inline asm
	mov.b64 	%rd75, {%r105, %r110};
	mov.b64 	%fd103, %rd75;
	setp.gt.s32 	%p37, %r84, 27;
	setp.lt.f64 	%p38, %fd102, %fd103;
	selp.f64 	%fd104, %fd103, %fd102, %p38;
	selp.f64 	%fd105, %fd102, %fd104, %p37;
	mov.b64 	%rd76, %fd105;
	mov.b64 	{%r116, %r121}, %rd76;
	mov.b32 	%r122, 8;
	// begin inline asm
	shfl.sync.down.b32 %r115, %r116, %r122, %r133, %r134;
	// end inline asm
	// begin inline asm
	shfl.sync.down.b32 %r120, %r121, %r122, %r133, %r134;
	// end inline asm
	mov.b64 	%rd77, {%r115, %r120};
	mov.b64 	%fd106, %rd77;
	setp.gt.s32 	%p39, %r84, 23;
	setp.lt.f64 	%p40, %fd105, %fd106;
	selp.f64 	%fd107, %fd106, %fd105, %p40;
	selp.f64 	%fd108, %fd105, %fd107, %p39;
	mov.b64 	%rd78, %fd108;
	mov.b64 	{%r126, %r131}, %rd78;
	mov.b32 	%r132, 16;
	// begin inline asm
	shfl.sync.down.b32 %r125, %r126, %r132, %r133, %r134;
	// end inline asm
	// begin inline asm
	shfl.sync.down.b32 %r130, %r131, %r132, %r133, %r134;
	// end inline asm
	mov.b64 	%rd79, {%r125, %r130};
	mov.b64 	%fd109, %rd79;
	setp.gt.s32 	%p41, %r84, 15;
	setp.lt.f64 	%p42, %fd108, %fd109;
	selp.f64 	%fd54, %fd109, %fd108, %p42;
	selp.f64 	%fd380, %fd108, %fd54, %p41;
	setp.ne.s32 	%p43, %r84, 0;
	@%p43 bra 	$L__BB3_72;
	shr.u32 	%r135, %r47, 2;
	and.b32  	%r136, %r135, 248;
	mov.u32 	%r137, _ZZN3cub18CUB_300001_SM_10006detail6reduce28DeviceReduceSingleTileKernelINS2_10policy_hubIdjN4cuda3__47maximumIvEEE10Policy1000EPdSB_jS8_ddNS5_3std3__410__identityEEEvT0_T1_T2_T3_T4_T6_E12temp_storage;
	add.s32 	%r138, %r137, %r136;
	st.shared.f64 	[%r138+8], %fd54;
$L__BB3_72:
	bar.sync 	0;
	setp.ne.s32 	%p44, %r47, 0;
	@%p44 bra 	$L__BB3_74;
	ld.shared.f64 	%fd110, [_ZZN3cub18CUB_300001_SM_10006detail6reduce28DeviceReduceSingleTileKernelINS2_10policy_hubIdjN4cuda3__47maximumIvEEE10Policy1000EPdSB_jS8_ddNS5_3std3__410__identityEEEvT0_T1_T2_T3_T4_T6_E12temp_storage+16];
	setp.lt.f64 	%p45, %fd380, %fd110;
	selp.f64 	%fd111, %fd110, %fd380, %p45;
	ld.shared.f64 	%fd112, [_ZZN3cub18CUB_300001_SM_10006detail6reduce28DeviceReduceSingleTileKernelINS2_10policy_hubIdjN4cuda3__47maximumIvEEE10Policy1000EPdSB_jS8_ddNS5_3std3__410__identityEEEvT0_T1_T2_T3_T4_T6_E12temp_storage+24];
	setp.lt.f64 	%p46, %fd111, %fd112;
	selp.f64 	%fd113, %fd112, %fd111, %p46;
	ld.shared.f64 	%fd114, [_ZZN3cub18CUB_300001_SM_10006detail6reduce28DeviceReduceSingleTileKernelINS2_10policy_hubIdjN4cuda3__47maximumIvEEE10Policy1000EPdSB_jS8_ddNS5_3std3__410__identityEEEvT0_T1_T2_T3_T4_T6_E12temp_storage+32];
	setp.lt.f64 	%p47, %fd113, %fd114;
	selp.f64 	%fd115, %fd114, %fd113, %p47;
	ld.shared.f64 	%fd116, [_ZZN3cub18CUB_300001_SM_10006detail6reduce28DeviceReduceSingleTileKernelINS2_10policy_hubIdjN4cuda3__47maximumIvEEE10Policy1000EPdSB_jS8_ddNS5_3std3__410__identityEEEvT0_T1_T2_T3_T4_T6_E12temp_storage+40];
	setp.lt.f64 	%p48, %fd115, %fd116;
	selp.f64 	%fd117, %fd116, %fd115, %p48;
	ld.shared.f64 	%fd118, [_ZZN3cub18CUB_300001_SM_10006detail6reduce28DeviceReduceSingleTileKernelINS2_10policy_hubIdjN4cuda3__47maximumIvEEE10Policy1000EPdSB_jS8_ddNS5_3std3__410__identityEEEvT0_T1_T2_T3_T4_T6_E12temp_storage+48];
	setp.lt.f64 	%p49, %fd117, %fd118;
	selp.f64 	%fd119, %fd118, %fd117, %p49;
	ld.shared.f64 	%fd120, [_ZZN3cub18CUB_300001_SM_10006detail6reduce28DeviceReduceSingleTileKernelINS2_10policy_hubIdjN4cuda3__47maximumIvEEE10Policy1000EPdSB_jS8_ddNS5_3std3__410__identityEEEvT0_T1_T2_T3_T4_T6_E12temp_storage+56];
	setp.lt.f64 	%p50, %fd119, %fd120;
	selp.f64 	%fd121, %fd120, %fd119, %p50;
	ld.shared.f64 	%fd122, [_ZZN3cub18CUB_300001_SM_10006detail6reduce28DeviceReduceSingleTileKernelINS2_10policy_hubIdjN4cuda3__47maximumIvEEE10Policy1000EPdSB_jS8_ddNS5_3std3__410__identityEEEvT0_T1_T2_T3_T4_T6_E12temp_storage+64];
	setp.lt.f64 	%p51, %fd121, %fd122;
	selp.f64 	%fd380, %fd122, %fd121, %p51;
$L__BB3_74:
	mov.u32 	%r454, %tid.x;
	setp.ne.s32 	%p217, %r454, 0;
	@%p217 bra 	$L__BB3_76;
	setp.lt.f64 	%p218, %fd58, %fd380;
	selp.f64 	%fd353, %fd380, %fd58, %p218;
	st.global.f64 	[%rd1], %fd353;
$L__BB3_76:
	ret;

}
	// .globl	_ZN3cub18CUB_300001_SM_10006detail6reduce18DeviceReduceKernelINS2_10policy_hubIdjN4cuda3__47maximumIvEEE10Policy1000EPdjS8_dNS5_3std3__410__identityEEEvT0_PT3_T1_NS0_13GridEvenShareISI_EET2_T4_
.visible .entry _ZN3cub18CUB_300001_SM_10006detail6reduce18DeviceReduceKernelINS2_10policy_hubIdjN4cuda3__47maximumIvEEE10Policy1000EPdjS8_dNS5_3std3__410__identityEEEvT0_PT3_T1_NS0_13GridEvenShareISI_EET2_T4_(
	.param .u64 .ptr .align 1 _ZN3cub18CUB_300001_SM_10006detail6reduce18DeviceReduceKernelINS2_10policy_hubIdjN4cuda3__47maximumIvEEE10Policy1000EPdjS8_dNS5_3std3__410__identityEEEvT0_PT3_T1_NS0_13GridEvenShareISI_EET2_T4__param_0,
	.param .u64 .ptr .align 1 _ZN3cub18CUB_300001_SM_10006detail6reduce18DeviceReduceKernelINS2_10policy_hubIdjN4cuda3__47maximumIvEEE10Policy1000EPdjS8_dNS5_3std3__410__identityEEEvT0_PT3_T1_NS0_13GridEvenShareISI_EET2_T4__param_1,
	.param .u32 _ZN3cub18CUB_300001_SM_10006detail6reduce18DeviceReduceKernelINS2_10policy_hubIdjN4cuda3__47maximumIvEEE10Policy1000EPdjS8_dNS5_3std3__410__identityEEEvT0_PT3_T1_NS0_13GridEvenShareISI_EET2_T4__param_2,
	.param .align 4 .b8 _ZN3cub18CUB_300001_SM_10006detail6reduce18DeviceReduceKernelINS2_10policy_hubIdjN4cuda3__47maximumIvEEE10Policy1000EPdjS8_dNS5_3std3__410__identityEEEvT0_PT3_T1_NS0_13GridEvenShareISI_EET2_T4__param_3[40],
	.param .align 1 .b8 _ZN3cub18CUB_300001_SM_10006detail6reduce18DeviceReduceKernelINS2_10policy_hubIdjN4cuda3__47maximumIvEEE10Policy1000EPdjS8_dNS5_3std3__410__identityEEEvT0_PT3_T1_NS0_13GridEvenShareISI_EET2_T4__param_4[1],
	.param .align 1 .b8 _ZN3cub18CUB_300001_SM_10006detail6reduce18DeviceReduceKernelINS2_10policy_hubIdjN4cuda3__47maximumIvEEE10Policy1000EPdjS8_dNS5_3std3__410__identityEEEvT0_PT3_T1_NS0_13GridEvenShareISI_EET2_T4__param_5[1]
)
.maxntid 256
{
	.reg .pred 	%p<217>;
	.reg .b32 	%r<542>;
	.reg .b64 	%rd<197>;
	.reg .b64 	%fd<375>;
	// demoted variable
	.shared .align 8 .b8 _ZZN3cub18CUB_300001_SM_10006detail6reduce18DeviceReduceKernelINS2_10policy_hubIdjN4cuda3__47maximumIvEEE10Policy1000EPdjS8_dNS5_3std3__410__identityEEEvT0_PT3_T1_NS0_13GridEvenShareISI_EET2_T4_E12temp_storage[80];
	ld.param.u32 	%r1, [_ZN3cub18CUB_300001_SM_10006detail6reduce18DeviceReduceKernelINS2_10policy_hubIdjN4cuda3__47maximumIvEEE10Policy1000EPdjS8_dNS5_3std3__410__identityEEEvT0_PT3_T1_NS0_13GridEvenShareISI_EET2_T4__param_3+20];
	ld.param.u64 	%rd1, [_ZN3cub18CUB_300001_SM_10006detail6reduce18DeviceReduceKernelINS2_10policy_hubIdjN4cuda3__47maximumIvEEE10Policy1000EPdjS8_dNS5_3std3__410__identityEEEvT0_PT3_T1_NS0_13GridEvenShareISI_EET2_T4__param_0];
	ld.param.u32 	%r2, [_ZN3cub18CUB_300001_SM_10006detail6reduce18DeviceReduceKernelINS2_10policy_hubIdjN4cuda3__47maximumIvEEE10Policy1000EPdjS8_dNS5_3std3__410__identityEEEvT0_PT3_T1_NS0_13GridEvenShareISI_EET2_T4__param_3+24];
	mov.u32 	%r3, %ctaid.x;
	shl.b32 	%r4, %r2, 11;
	shl.b32 	%r5, %r3, 11;
	and.b64  	%rd3, %rd1, 31;
	setp.ne.s64 	%p1, %rd3, 0;
	@%p1 bra 	$L__BB4_36;
	sub.s32 	%r6, %r1, %r5;
	setp.gt.u32 	%p109, %r6, 2047;
	@%p109 bra 	$L__BB4_20;
	mov.u32 	%r7, %tid.x;
	setp.ge.u32 	%p158, %r7, %r6;
	mov.f64 	%fd355, 0d0000000000000000;
	mov.u32 	%r512, %r7;
	@%p158 bra 	$L__BB4_4;
	add.s32 	%r378, %r5, %r7;
	mul.wide.u32 	%rd157, %r378, 8;
	add.s64 	%rd156, %rd1, %rd157;
	// begin inline asm
	ld.global.nc.u64 %rd155, [%rd156];
	// end inline asm
	mov.b64 	%fd355, %rd155;
	add.s32 	%r512, %r7, 256;
$L__BB4_4:
	setp.ge.u32 	%p159, %r512, %r6;
	@%p159 bra 	$L__BB4_11;
	not.b32 	%r379, %r512;
	add.s32 	%r10, %r1, %r379;
	and.b32  	%r380, %r10, 768;
	setp.eq.s32 	%p160, %r380, 768;
	@%p160 bra 	$L__BB4_8;
	add.s32 	%r510, %r512, %r5;
	shr.u32 	%r381, %r10, 8;
	add.s32 	%r382, %r381, 1;
	and.b32  	%r383, %r382, 3;
	neg.s32 	%r509, %r383;
$L__BB4_7:
	.pragma "nounroll";
	mul.wide.u32 	%rd160, %r510, 8;
	add.s64 	%rd159, %rd1, %rd160;
	// begin inline asm
	ld.global.nc.u64 %rd158, [%rd159];
	// end inline asm
	mov.b64 	%fd269, %rd158;
	setp.lt.f64 	%p161, %fd355, %fd269;
	selp.f64 	%fd355, %fd269, %fd355, %p161;
	add.s32 	%r512, %r512, 256;
	add.s32 	%r510, %r510, 256;
	add.s32 	%r509, %r509, 1;
	setp.ne.s32 	%p162, %r509, 0;
	@%p162 bra 	$L__BB4_7;
$L__BB4_8:
	sub.s32 	%r384, %r10, %r5;
	setp.lt.u32 	%p163, %r384, 768;
	@%p163 bra 	$L__BB4_11;
	add.s32 	%r514, %r512, 512;
	add.s32 	%r513, %r512, %r5;
$L__BB4_10:
	mul.wide.u32 	%rd169, %r513, 8;
	add.s64 	%rd162, %rd1, %rd169;
	// begin inline asm
	ld.global.nc.u64 %rd161, [%rd162];
	// end inline asm
	mov.b64 	%fd270, %rd161;
	setp.lt.f64 	%p164, %fd355, %fd270;
	selp.f64 	%fd271, %fd270, %fd355, %p164;
	add.s32 	%r385, %r513, 256;
	mul.wide.u32 	%rd170, %r385, 8;
	add.s64 	%rd164, %rd1, %rd170;
	// begin inline asm
	ld.global.nc.u64 %rd163, [%rd164];
	// end inline asm
	mov.b64 	%fd272, %rd163;
	setp.lt.f64 	%p165, %fd271, %fd272;
	selp.f64 	%fd273, %fd272, %fd271, %p165;
	add.s32 	%r386, %r513, 512;
	mul.wide.u32 	%rd171, %r386, 8;
	add.s64 	%rd166, %rd1, %rd171;
	// begin inline asm
	ld.global.nc.u64 %rd165, [%rd166];
	// end inline asm
	mov.b64 	%fd274, %rd165;
	setp.lt.f64 	%p166, %fd273, %fd274;
	selp.f64 	%fd275, %fd274, %fd273, %p166;
	add.s32 	%r387, %r513, 768;
	mul.wide.u32 	%rd172, %r387, 8;
	add.s64 	%rd168, %rd1, %rd172;
	// begin inline asm
	ld.global.nc.u64 %rd167, [%rd168];
	// end inline asm
	mov.b64 	%fd276, %rd167;
	setp.lt.f64 	%p167, %fd275, %fd276;
	selp.f64 	%fd355, %fd276, %fd275, %p167;
	add.s32 	%r24, %r514, 1024;
	add.s32 	%r388, %r514, 512;
	add.s32 	%r513, %r513, 1024;
	setp.lt.s32 	%p168, %r388, %r6;
	mov.u32 	%r514, %r24;
	@%p168 bra 	$L__BB4_10;
$L__BB4_11:
	setp.lt.u32 	%p169, %r6, 256;
	@%p169 bra 	$L__BB4_16;
	// begin inline asm
	mov.u32 %r452, %laneid;
	// end inline asm
	mov.b64 	%rd183, %fd355;
	mov.b64 	{%r454, %r459}, %rd183;
	mov.b32 	%r460, 1;
	mov.b32 	%r501, 31;
	mov.b32 	%r502, -1;
	// begin inline asm
	shfl.sync.down.b32 %r453, %r454, %r460, %r501, %r502;
	// end inline asm
	// begin inline asm
	shfl.sync.down.b32 %r458, %r459, %r460, %r501, %r502;
	// end inline asm
	mov.b64 	%rd184, {%r453, %r458};
	mov.b64 	%fd324, %rd184;
	setp.gt.s32 	%p197, %r452, 30;
	setp.lt.f64 	%p198, %fd355, %fd324;
	selp.f64 	%fd325, %fd324, %fd355, %p198;
	selp.f64 	%fd326, %fd355, %fd325, %p197;
	mov.b64 	%rd185, %fd326;
	mov.b64 	{%r464, %r469}, %rd185;
	mov.b32 	%r470, 2;
	// begin inline asm
	shfl.sync.down.b32 %r463, %r464, %r470, %r501, %r502;
	// end inline asm
	// begin inline asm
	shfl.sync.down.b32 %r468, %r469, %r470, %r501, %r502;
	// end inline asm
	mov.b64 	%rd186, {%r463, %r468};
	mov.b64 	%fd327, %rd186;
	setp.gt.s32 	%p199, %r452, 29;
	setp.lt.f64 	%p200, %fd326, %fd327;
	selp.f64 	%fd328, %fd327, %fd326, %p200;
	selp.f64 	%fd329, %fd326, %fd328, %p199;
	mov.b64 	%rd187, %fd329;
	mov.b64 	{%r474, %r479}, %rd187;
	mov.b32 	%r480, 4;
	// begin inline asm
	shfl.sync.down.b32 %r473, %r474, %r480, %r501, %r502;
	// end inline asm
	// begin inline asm
	shfl.sync.down.b32 %r478, %r479, %r480, %r501, %r502;
	// end inline asm
	mov.b64 	%rd188, {%r473, %r478};
	mov.b64 	%fd330, %rd188;
	setp.gt.s32 	%p201, %r452, 27;
	setp.lt.f64 	%p202, %fd329, %fd330;
	selp.f64 	%fd331, %fd330, %fd329, %p202;
	selp.f64 	%fd332, %fd329, %fd331, %p201;
	mov.b64 	%rd189, %fd332;
	mov.b64 	{%r484, %r489}, %rd189;
	mov.b32 	%r490, 8;
	// begin inline asm
	shfl.sync.down.b32 %r483, %r484, %r490, %r501, %r502;
	// end inline asm
	// begin inline asm
	shfl.sync.down.b32 %r488, %r489, %r490, %r501, %r502;
	// end inline asm
	mov.b64 	%rd190, {%r483, %r488};
	mov.b64 	%fd333, %rd190;
	setp.gt.s32 	%p203, %r452, 23;
	setp.lt.f64 	%p204, %fd332, %fd333;
	selp.f64 	%fd334, %fd333, %fd332, %p204;
	selp.f64 	%fd335, %fd332, %fd334, %p203;
	mov.b64 	%rd191, %fd335;
	mov.b64 	{%r494, %r499}, %rd191;
	mov.b32 	%r500, 16;
	// begin inline asm
	shfl.sync.down.b32 %r493, %r494, %r500, %r501, %r502;
	// end inline asm
	// begin inline asm
	shfl.sync.down.b32 %r498, %r499, %r500, %r501, %r502;
	// end inline asm
	mov.b64 	%rd192, {%r493, %r498};
	mov.b64 	%fd336, %rd192;
	setp.gt.s32 	%p205, %r452, 15;
	setp.lt.f64 	%p206, %fd335, %fd336;
	selp.f64 	%fd10, %fd336, %fd335, %p206;
	selp.f64 	%fd374, %fd335, %fd10, %p205;
	setp.ne.s32 	%p207, %r452, 0;
	@%p207 bra 	$L__BB4_14;
	shr.u32 	%r503, %r7, 2;
	and.b32  	%r504, %r503, 248;
	mov.u32 	%r505, _ZZN3cub18CUB_300001_SM_10006detail6reduce18DeviceReduceKernelINS2_10policy_hubIdjN4cuda3__47maximumIvEEE10Policy1000EPdjS8_dNS5_3std3__410__identityEEEvT0_PT3_T1_NS0_13GridEvenShareISI_EET2_T4_E12temp_storage;
	add.s32 	%r506, %r505, %r504;
	st.shared.f64 	[%r506+8], %fd10;
$L__BB4_14:
	bar.sync 	0;
	setp.ne.s32 	%p208, %r7, 0;
	@%p208 bra 	$L__BB4_71;
	ld.shared.f64 	%fd337, [_ZZN3cub18CUB_300001_SM_10006detail6reduce18DeviceReduceKernelINS2_10policy_hubIdjN4cuda3__47maximumIvEEE10Policy1000EPdjS8_dNS5_3std3__410__identityEEEvT0_PT3_T1_NS0_13GridEvenShareISI_EET2_T4_E12temp_storage+16];
	setp.lt.f64 	%p209, %fd374, %fd337;
	selp.f64 	%fd338, %fd337, %fd374, %p209;
	ld.shared.f64 	%fd339, [_ZZN3cub18CUB_300001_SM_10006detail6reduce18DeviceReduceKernelINS2_10policy_hubIdjN4cuda3__47maximumIvEEE10Policy1000EPdjS8_dNS5_3std3__410__identityEEEvT0_PT3_T1_NS0_13GridEvenShareISI_EET2_T4_E12temp_storage+24];
	setp.lt.f64 	%p210, %fd338, %fd339;
	selp.f64 	%fd340, %fd339, %fd338, %p210;
	ld.shared.f64 	%fd341, [_ZZN3cub18CUB_300001_SM_10006detail6reduce18DeviceReduceKernelINS2_10policy_hubIdjN4cuda3__47maximumIvEEE10Policy1000EPdjS8_dNS5_3std3__410__identityEEEvT0_PT3_T1_NS0_13GridEvenShareISI_EET2_T4_E12temp_storage+32];
	setp.lt.f64 	%p211, %fd340, %fd341;
	selp.f64 	%fd342, %fd341, %fd340, %p211;
	ld.shared.f64 	%fd343, [_ZZN3cub18CUB_300001_SM_10006detail6reduce18DeviceReduceKernelINS2_10policy_hubIdjN4cuda3__47maximumIvEEE10Policy1000EPdjS8_dNS5_3std3__410__identityEEEvT0_PT3_T1_NS0_13GridEvenShareISI_EET2_T4_E12temp_storage+40];
	setp.lt.f64 	%p212, %fd342, %fd343;
	selp.f64 	%fd344, %fd343, %fd342, %p212;
	ld.shared.f64 	%fd345, [_ZZN3cub18CUB_300001_SM_10006detail6reduce18DeviceReduceKernelINS2_10policy_hubIdjN4cuda3__47maximumIvEEE10Policy1000EPdjS8_dNS5_3std3__410__identityEEEvT0_PT3_T1_NS0_13GridEvenShareISI_EET2_T4_E12temp_storage+48];
	setp.lt.f64 	%p213, %fd344, %fd345;
	selp.f64 	%fd346, %fd345, %fd344, %p213;
	ld.shared.f64 	%fd347, [_ZZN3cub18CUB_300001_SM_10006detail6reduce18DeviceReduceKernelINS2_10policy_hubIdjN4cuda3__47maximumIvEEE10Policy1000EPdjS8_dNS5_3std3__410__identityEEEvT0_PT3_T1_NS0_13GridEvenShareISI_EET2_T4_E12temp_storage+56];
	setp.lt.f64 	%p214, %fd346, %fd347;
	selp.f64 	%fd348, %fd347, %fd346, %p214;
	ld.shared.f64 	%fd349, [_ZZN3cub18CUB_300001_SM_10006detail6reduce18DeviceReduceKernelINS2_10policy_hubIdjN4cuda3__47maximumIvEEE10Policy1000EPdjS8_dNS5_3std3__410__identityEEEvT0_PT3_T1_NS0_13GridEvenShareISI_EET2_T4_E12temp_storage+64];
	setp.lt.f64 	%p215, %fd348, %fd349;
	selp.f64 	%fd374, %fd349, %fd348, %p215;
	bra.uni 	$L__BB4_71;
$L__BB4_16:
	// begin inline asm
	mov.u32 %r389, %laneid;
	// end inline asm
	and.b32  	%r440, %r7, 992;
	add.s32 	%r441, %r440, 32;
	setp.gt.u32 	%p170, %r441, %r6;
	not.b32 	%r442, %r440;
	add.s32 	%r443, %r6, %r442;
	selp.b32 	%r438, %r443, 31, %p170;
	mov.b64 	%rd173, %fd355;
	mov.b64 	{%r391, %r396}, %rd173;
	mov.b32 	%r397, 1;
	mov.b32 	%r439, -1;
	// begin inline asm
	shfl.sync.down.b32 %r390, %r391, %r397, %r438, %r439;
	// end inline asm
	// begin inline asm
	shfl.sync.down.b32 %r395, %r396, %r397, %r438, %r439;
	// end inline asm
	mov.b64 	%rd174, {%r390, %r395};
	mov.b64 	%fd277, %rd174;
	setp.lt.s32 	%p171, %r389, %r438;
	setp.lt.f64 	%p172, %fd355, %fd277;
	selp.f64 	%fd278, %fd277, %fd355, %p172;
	selp.f64 	%fd279, %fd278, %fd355, %p171;
	mov.b64 	%rd175, %fd279;
	mov.b64 	{%r401, %r406}, %rd175;
	mov.b32 	%r407, 2;
	// begin inline asm
	shfl.sync.down.b32 %r400, %r401, %r407, %r438, %r439;
	// end inline asm
	// begin inline asm
	shfl.sync.down.b32 %r405, %r406, %r407, %r438, %r439;
	// end inline asm
	mov.b64 	%rd176, {%r400, %r405};
	mov.b64 	%fd280, %rd176;
	add.s32 	%r444, %r389, 2;
	setp.gt.s32 	%p173, %r444, %r438;
	setp.lt.f64 	%p174, %fd279, %fd280;
	selp.f64 	%fd281, %fd280, %fd279, %p174;
	selp.f64 	%fd282, %fd279, %fd281, %p173;
	mov.b64 	%rd177, %fd282;
	mov.b64 	{%r411, %r416}, %rd177;
	mov.b32 	%r417, 4;
	// begin inline asm
	shfl.sync.down.b32 %r410, %r411, %r417, %r438, %r439;
	// end inline asm
	// begin inline asm
	shfl.sync.down.b32 %r415, %r416, %r417, %r438, %r439;
	// end inline asm
	mov.b64 	%rd178, {%r410, %r415};
	mov.b64 	%fd283, %rd178;
	add.s32 	%r445, %r389, 4;
	setp.gt.s32 	%p175, %r445, %r438;
	setp.lt.f64 	%p176, %fd282, %fd283;
	selp.f64 	%fd284, %fd283, %fd282, %p176;
	selp.f64 	%fd285, %fd282, %fd284, %p175;
	mov.b64 	%rd179, %fd285;
	mov.b64 	{%r421, %r426}, %rd179;
	mov.b32 	%r427, 8;
	// begin inline asm
	shfl.sync.down.b32 %r420, %r421, %r427, %r438, %r439;
	// end inline asm
	// begin inline asm
	shfl.sync.down.b32 %r425, %r426, %r427, %r438, %r439;
	// end inline asm
	mov.b64 	%rd180, {%r420, %r425};
	mov.b64 	%fd286, %rd180;
	add.s32 	%r446, %r389, 8;
	setp.gt.s32 	%p177, %r446, %r438;
	setp.lt.f64 	%p178, %fd285, %fd286;
	selp.f64 	%fd287, %fd286, %fd285, %p178;
	selp.f64 	%fd288, %fd285, %fd287, %p177;
	mov.b64 	%rd181, %fd288;
	mov.b64 	{%r431, %r436}, %rd181;
	mov.b32 	%r437, 16;
	// begin inline asm
	shfl.sync.down.b32 %r430, %r431, %r437, %r438, %r439;
	// end inline asm
	// begin inline asm
	shfl.sync.down.b32 %r435, %r436, %r437, %r438, %r439;
	// end inline asm
	mov.b64 	%rd182, {%r430, %r435};
	mov.b64 	%fd289, %rd182;
	add.s32 	%r447, %r389, 16;
	setp.gt.s32 	%p179, %r447, %r438;
	setp.lt.f64 	%p180, %fd288, %fd289;
	selp.f64 	%fd290, %fd289, %fd288, %p180;
	selp.f64 	%fd374, %fd288, %fd290, %p179;
	setp.ne.s32 	%p181, %r389, 0;
	@%p181 bra 	$L__BB4_18;
	shr.u32 	%r448, %r7, 2;
	and.b32  	%r449, %r448, 248;
	mov.u32 	%r450, _ZZN3cub18CUB_300001_SM_10006detail6reduce18DeviceReduceKernelINS2_10policy_hubIdjN4cuda3__47maximumIvEEE10Policy1000EPdjS8_dNS5_3std3__410__identityEEEvT0_PT3_T1_NS0_13GridEvenShareISI_EET2_T4_E12temp_storage;
	add.s32 	%r451, %r450, %r449;
	st.shared.f64 	[%r451+8], %fd374;
$L__BB4_18:
	bar.sync 	0;
	setp.ne.s32 	%p182, %r7, 0;
	@%p182 bra 	$L__BB4_71;
	setp.gt.u32 	%p183, %r6, 32;
	ld.shared.f64 	%fd291, [_ZZN3cub18CUB_300001_SM_10006detail6reduce18DeviceReduceKernelINS2_10policy_hubIdjN4cuda3__47maximumIvEEE10Policy1000EPdjS8_dNS5_3std3__410__identityEEEvT0_PT3_T1_NS0_13GridEvenShareISI_EET2_T4_E12temp_storage+16];
	setp.lt.f64 	%p184, %fd374, %fd291;
	selp.f64 	%fd293, %fd291, %fd374, %p184;
	selp.f64 	%fd294, %fd293, %fd374, %p183;
	setp.gt.u32 	%p185, %r6, 64;
	ld.shared.f64 	%fd296, [_ZZN3cub18CUB_300001_SM_10006detail6reduce18DeviceReduceKernelINS2_10policy_hubIdjN4cuda3__47maximumIvEEE10Policy1000EPdjS8_dNS5_3std3__410__identityEEEvT0_PT3_T1_NS0_13GridEvenShareISI_EET2_T4_E12temp_storage+24];
	setp.lt.f64 	%p186, %fd294, %fd296;
	selp.f64 	%fd298, %fd296, %fd294, %p186;
	selp.f64 	%fd299, %fd298, %fd294, %p185;
	setp.gt.u32 	%p187, %r6, 96;
	ld.shared.f64 	%fd301, [_ZZN3cub18CUB_300001_SM_10006detail6reduce18DeviceReduceKernelINS2_10policy_hubIdjN4cuda3__47maximumIvEEE10Policy1000EPdjS8_dNS5_3std3__410__identityEEEvT0_PT3_T1_NS0_13GridEvenShareISI_EET2_T4_E12temp_storage+32];
	setp.lt.f64 	%p188, %fd299, %fd301;
	selp.f64 	%fd303, %fd301, %fd299, %p188;
	selp.f64 	%fd304, %fd303, %fd299, %p187;
	setp.gt.u32 	%p189, %r6, 128;
	ld.shared.f64 	%fd306, [_ZZN3cub18CUB_300001_SM_10006detail6reduce18DeviceReduceKernelINS2_10policy_hubIdjN4cuda3__47maximumIvEEE10Policy1000EPdjS8_dNS5_3std3__410__identityEEEvT0_PT3_T1_NS0_13GridEvenShareISI_EET2_T4_E12temp_storage+40];
	setp.lt.f64 	%p190, %fd304, %fd306;
	selp.f64 	%fd308, %fd306, %fd304, %p190;
	selp.f64 	%fd309, %fd308, %fd304, %p189;
	setp.gt.u32 	%p191, %r6, 160;
	ld.shared.f64 	%fd311, [_ZZN3cub18CUB_300001_SM_10006detail6reduce18DeviceReduceKernelINS2_10policy_hubIdjN4cuda3__47maximumIvEEE10Policy1000EPdjS8_dNS5_3std3__410__identityEEEvT0_PT3_T1_NS0_13GridEvenShareISI_EET2_T4_E12temp_storage+48];
	setp.lt.f64 	%p192, %fd309, %fd311;
	selp.f64 	%fd313, %fd311, %fd309, %p192;
	selp.f64 	%fd314, %fd313, %fd309, %p191;
	setp.gt.u32 	%p193, %r6, 192;
	ld.shared.f64 	%fd316, [_ZZN3cub18CUB_300001_SM_10006detail6reduce18DeviceReduceKernelINS2_10policy_hubIdjN4cuda3__47maximumIvEEE10Policy1000EPdjS8_dNS5_3std3__410__identityEEEvT0_PT3_T1_NS0_13GridEvenShareISI_EET2_T4_E12temp_storage+56];
	setp.lt.f64 	%p194, %fd314, %fd316;
	selp.f64 	%fd318, %fd316, %fd314, %p194;
	selp.f64 	%fd319, %fd318, %fd314, %p193;
	setp.gt.u32 	%p195, %r6, 224;
	ld.shared.f64 	%fd321, [_ZZN3cub18CUB_300001_SM_10006detail6reduce18DeviceReduceKernelINS2_10policy_hubIdjN4cuda3__47maximumIvEEE10Policy1000EPdjS8_dNS5_3std3__410__identityEEEvT0_PT3_T1_NS0_13GridEvenShareISI_EET2_T4_E12temp_storage+64];
	setp.lt.f64 	%p196, %fd319, %fd321;
	selp.f64 	%fd323, %fd321, %fd319, %p196;
	selp.f64 	%fd374, %fd323, %fd319, %p195;
	bra.uni 	$L__BB4_71;
$L__BB4_20:
	mov.u32 	%r26, %tid.x;
	shl.b32 	%r305, %r26, 2;
	add.s32 	%r306, %r5, %r305;
	mul.wide.u32 	%rd113, %r306, 8;
	add.s64 	%rd103, %rd1, %rd113;
	// begin inline asm
	ld.global.nc.v2.u64 {%rd101, %rd102}, [%rd103];
	// end inline asm
	add.s64 	%rd106, %rd103, 16;
	// begin inline asm
	ld.global.nc.v2.u64 {%rd104, %rd105}, [%rd106];
	// end inline asm
	mov.b64 	%fd203, %rd101;
	mov.b64 	%fd204, %rd102;
	mov.b64 	%fd205, %rd104;
	mov.b64 	%fd206, %rd105;
	add.s64 	%rd109, %rd103, 8192;
	// begin inline asm
	ld.global.nc.v2.u64 {%rd107, %rd108}, [%rd109];
	// end inline asm
	add.s64 	%rd112, %rd103, 8208;
	// begin inline asm
	ld.global.nc.v2.u64 {%rd110, %rd111}, [%rd112];
	// end inline asm
	mov.b64 	%fd207, %rd107;
	mov.b64 	%fd208, %rd108;
	mov.b64 	%fd209, %rd110;
	mov.b64 	%fd210, %rd111;
	setp.lt.f64 	%p110, %fd203, %fd204;
	selp.f64 	%fd211, %fd204, %fd203, %p110;
	setp.lt.f64 	%p111, %fd211, %fd205;
	selp.f64 	%fd212, %fd205, %fd211, %p111;
	setp.lt.f64 	%p112, %fd212, %fd206;
	selp.f64 	%fd213, %fd206, %fd212, %p112;
	setp.lt.f64 	%p113, %fd213, %fd207;
	selp.f64 	%fd214, %fd207, %fd213, %p113;
	setp.lt.f64 	%p114, %fd214, %fd208;
	selp.f64 	%fd215, %fd208, %fd214, %p114;
	setp.lt.f64 	%p115, %fd215, %fd209;
	selp.f64 	%fd216, %fd209, %fd215, %p115;
	setp.lt.f64 	%p116, %fd216, %fd210;
	selp.f64 	%fd361, %fd210, %fd216, %p116;
	setp.lt.u32 	%p117, %r6, %r4;
	@%p117 bra 	$L__BB4_32;
	add.s32 	%r27, %r4, %r5;
	add.s32 	%r516, %r27, 256;
	add.s32 	%r515, %r27, %r26;
	mov.b32 	%r517, 0;
$L__BB4_22:
	add.s32 	%r5, %r5, %r4;
	add.s32 	%r308, %r1, -2048;
	setp.gt.u32 	%p118, %r5, %r308;
	@%p118 bra 	$L__BB4_24;
	cvt.u64.u32 	%rd126, %r5;
	cvt.u64.u32 	%rd127, %r305;
	add.s64 	%rd128, %rd126, %rd127;
	shl.b64 	%rd129, %rd128, 3;
	add.s64 	%rd116, %rd1, %rd129;
	// begin inline asm
	ld.global.nc.v2.u64 {%rd114, %rd115}, [%rd116];
	// end inline asm
	add.s64 	%rd119, %rd116, 16;
	// begin inline asm
	ld.global.nc.v2.u64 {%rd117, %rd118}, [%rd119];
	// end inline asm
	mov.b64 	%fd217, %rd114;
	mov.b64 	%fd218, %rd115;
	mov.b64 	%fd219, %rd117;
	mov.b64 	%fd220, %rd118;
	add.s64 	%rd122, %rd116, 8192;
	// begin inline asm
	ld.global.nc.v2.u64 {%rd120, %rd121}, [%rd122];
	// end inline asm
	add.s64 	%rd125, %rd116, 8208;
	// begin inline asm
	ld.global.nc.v2.u64 {%rd123, %rd124}, [%rd125];
	// end inline asm
	mov.b64 	%fd221, %rd120;
	mov.b64 	%fd222, %rd121;
	mov.b64 	%fd223, %rd123;
	mov.b64 	%fd224, %rd124;
	setp.lt.f64 	%p119, %fd361, %fd217;
	selp.f64 	%fd225, %fd217, %fd361, %p119;
	setp.lt.f64 	%p120, %fd225, %fd218;
	selp.f64 	%fd226, %fd218, %fd225, %p120;
	setp.lt.f64 	%p121, %fd226, %fd219;
	selp.f64 	%fd227, %fd219, %fd226, %p121;
	setp.lt.f64 	%p122, %fd227, %fd220;
	selp.f64 	%fd228, %fd220, %fd227, %p122;
	setp.lt.f64 	%p123, %fd228, %fd221;
	selp.f64 	%fd229, %fd221, %fd228, %p123;
	setp.lt.f64 	%p124, %fd229, %fd222;
	selp.f64 	%fd230, %fd222, %fd229, %p124;
	setp.lt.f64 	%p125, %fd230, %fd223;
	selp.f64 	%fd231, %fd223, %fd230, %p125;
	setp.lt.f64 	%p126, %fd231, %fd224;
	selp.f64 	%fd361, %fd224, %fd231, %p126;
	sub.s32 	%r310, %r1, %r5;
	setp.lt.u32 	%p127, %r310, %r4;
	add.s32 	%r517, %r517, 1;
	add.s32 	%r516, %r516, %r4;
	add.s32 	%r515, %r515, %r4;
	@%p127 bra 	$L__BB4_32;
	bra.uni 	$L__BB4_22;
$L__BB4_24:
	setp.le.u32 	%p128, %r1, %r5;
	@%p128 bra 	$L__BB4_32;
	sub.s32 	%r38, %r1, %r5;
	setp.ge.s32 	%p129, %r26, %r38;
	@%p129 bra 	$L__BB4_32;
	not.b32 	%r311, %r26;
	add.s32 	%r312, %r1, %r311;
	sub.s32 	%r313, %r312, %r27;
	mul.lo.s32 	%r314, %r2, %r517;
	shl.b32 	%r315, %r314, 11;
	sub.s32 	%r39, %r313, %r315;
	shr.u32 	%r316, %r312, 8;
	add.s32 	%r40, %r316, 1;
	and.b32  	%r317, %r312, 768;
	setp.eq.s32 	%p130, %r317, 768;
	mov.u32 	%r522, %r26;
	@%p130 bra 	$L__BB4_29;
	and.b32  	%r318, %r40, 3;
	neg.s32 	%r519, %r318;
	mov.u32 	%r522, %r26;
$L__BB4_28:
	.pragma "nounroll";
	mul.wide.u32 	%rd132, %r515, 8;
	add.s64 	%rd131, %rd1, %rd132;
	// begin inline asm
	ld.global.nc.u64 %rd130, [%rd131];
	// end inline asm
	mov.b64 	%fd233, %rd130;
	setp.lt.f64 	%p131, %fd361, %fd233;
	selp.f64 	%fd361, %fd233, %fd361, %p131;
	add.s32 	%r522, %r522, 256;
	add.s32 	%r515, %r515, 256;
	add.s32 	%r519, %r519, 1;
	setp.ne.s32 	%p132, %r519, 0;
	@%p132 bra 	$L__BB4_28;
$L__BB4_29:
	setp.lt.u32 	%p133, %r39, 768;
	@%p133 bra 	$L__BB4_32;
	add.s32 	%r524, %r522, 512;
	add.s32 	%r523, %r522, %r516;
$L__BB4_31:
	add.s32 	%r319, %r523, -256;
	mul.wide.u32 	%rd141, %r319, 8;
	add.s64 	%rd134, %rd1, %rd141;
	// begin inline asm
	ld.global.nc.u64 %rd133, [%rd134];
	// end inline asm
	mov.b64 	%fd234, %rd133;
	setp.lt.f64 	%p134, %fd361, %fd234;
	selp.f64 	%fd235, %fd234, %fd361, %p134;
	mul.wide.u32 	%rd142, %r523, 8;
	add.s64 	%rd136, %rd1, %rd142;
	// begin inline asm
	ld.global.nc.u64 %rd135, [%rd136];
	// end inline asm
	mov.b64 	%fd236, %rd135;
	setp.lt.f64 	%p135, %fd235, %fd236;
	selp.f64 	%fd237, %fd236, %fd235, %p135;
	add.s32 	%r320, %r523, 256;
	mul.wide.u32 	%rd143, %r320, 8;
	add.s64 	%rd138, %rd1, %rd143;
	// begin inline asm
	ld.global.nc.u64 %rd137, [%rd138];
	// end inline asm
	mov.b64 	%fd238, %rd137;
	setp.lt.f64 	%p136, %fd237, %fd238;
	selp.f64 	%fd239, %fd238, %fd237, %p136;
	add.s32 	%r321, %r523, 512;
	mul.wide.u32 	%rd144, %r321, 8;
	add.s64 	%rd140, %rd1, %rd144;
	// begin inline asm
	ld.global.nc.u64 %rd139, [%rd140];
	// end inline asm
	mov.b64 	%fd240, %rd139;
	setp.lt.f64 	%p137, %fd239, %fd240;
	selp.f64 	%fd361, %fd240, %fd239, %p137;
	add.s32 	%r53, %r524, 1024;
	add.s32 	%r322, %r524, 512;
	add.s32 	%r523, %r523, 1024;
	setp.lt.s32 	%p138, %r322, %r38;
	mov.u32 	%r524, %r53;
	@%p138 bra 	$L__BB4_31;
$L__BB4_32:
	// begin inline asm
	mov.u32 %r323, %laneid;
	// end inline asm
	mov.b64 	%rd145, %fd361;
	mov.b64 	{%r325, %r330}, %rd145;
	mov.b32 	%r331, 1;
	mov.b32 	%r372, 31;
	mov.b32 	%r373, -1;
	// begin inline asm
	shfl.sync.down.b32 %r324, %r325, %r331, %r372, %r373;
	// end inline asm
	// begin inline asm
	shfl.sync.down.b32 %r329, %r330, %r331, %r372, %r373;
	// end inline asm
	mov.b64 	%rd146, {%r324, %r329};
	mov.b64 	%fd241, %rd146;
	setp.gt.s32 	%p139, %r323, 30;
	setp.lt.f64 	%p140, %fd361, %fd241;
	selp.f64 	%fd242, %fd241, %fd361, %p140;
	selp.f64 	%fd243, %fd361, %fd242, %p139;
	mov.b64 	%rd147, %fd243;
	mov.b64 	{%r335, %r340}, %rd147;
	mov.b32 	%r341, 2;
	// begin inline asm
	shfl.sync.down.b32 %r334, %r335, %r341, %r372, %r373;
	// end inline asm
	// begin inline asm
	shfl.sync.down.b32 %r339, %r340, %r341, %r372, %r373;
	// end inline asm
	mov.b64 	%rd148, {%r334, %r339};
	mov.b64 	%fd244, %rd148;
	setp.gt.s32 	%p141, %r323, 29;
	setp.lt.f64 	%p142, %fd243, %fd244;
	selp.f64 	%fd245, %fd244, %fd243, %p142;
	selp.f64 	%fd246, %fd243, %fd245, %p141;
	mov.b64 	%rd149, %fd246;
	mov.b64 	{%r345, %r350}, %rd149;
	mov.b32 	%r351, 4;
	// begin inline asm
	shfl.sync.down.b32 %r344, %r345, %r351, %r372, %r373;
	// end inline asm
	// begin inline asm
	shfl.sync.down.b32 %r349, %r350, %r351, %r372, %r373;
	// end inline asm
	mov.b64 	%rd150, {%r344, %r349};
	mov.b64 	%fd247, %rd150;
	setp.gt.s32 	%p143, %r323, 27;
	setp.lt.f64 	%p144, %fd246, %fd247;
	selp.f64 	%fd248, %fd247, %fd246, %p144;
	selp.f64 	%fd249, %fd246, %fd248, %p143;
	mov.b64 	%rd151, %fd249;
	mov.b64 	{%r355, %r360}, %rd151;
	mov.b32 	%r361, 8;
	// begin inline asm
	shfl.sync.down.b32 %r354, %r355, %r361, %r372, %r373;
	// end inline asm
	// begin inline asm
	shfl.sync.down.b32 %r359, %r360, %r361, %r372, %r373;
	// end inline asm
	mov.b64 	%rd152, {%r354, %r359};
	mov.b64 	%fd250, %rd152;
	setp.gt.s32 	%p145, %r323, 23;
	setp.lt.f64 	%p146, %fd249, %fd250;
	selp.f64 	%fd251, %fd250, %fd249, %p146;
	selp.f64 	%fd252, %fd249, %fd251, %p145;
	mov.b64 	%rd153, %fd252;
	mov.b64 	{%r365, %r370}, %rd153;
	mov.b32 	%r371, 16;
	// begin inline asm
	shfl.sync.down.b32 %r364, %r365, %r371, %r372, %r373;
	// end inline asm
	// begin inline asm
	shfl.sync.down.b32 %r369, %r370, %r371, %r372, %r373;
	// end inline asm
	mov.b64 	%rd154, {%r364, %r369};
	mov.b64 	%fd253, %rd154;
	setp.gt.s32 	%p147, %r323, 15;
	setp.lt.f64 	%p148, %fd252, %fd253;
	selp.f64 	%fd25, %fd253, %fd252, %p148;
	selp.f64 	%fd374, %fd252, %fd25, %p147;
	setp.ne.s32 	%p149, %r323, 0;
	@%p149 bra 	$L__BB4_34;
	shr.u32 	%r374, %r26, 2;
	and.b32  	%r375, %r374, 248;
	mov.u32 	%r376, _ZZN3cub18CUB_300001_SM_10006detail6reduce18DeviceReduceKernelINS2_10policy_hubIdjN4cuda3__47maximumIvEEE10Policy1000EPdjS8_dNS5_3std3__410__identityEEEvT0_PT3_T1_NS0_13GridEvenShareISI_EET2_T4_E12temp_storage;
	add.s32 	%r377, %r376, %r375;
	st.shared.f64 	[%r377+8], %fd25;
$L__BB4_34:
	bar.sync 	0;
	setp.ne.s32 	%p150, %r26, 0;
	@%p150 bra 	$L__BB4_71;
	ld.shared.f64 	%fd254, [_ZZN3cub18CUB_300001_SM_10006detail6reduce18DeviceReduceKernelINS2_10policy_hubIdjN4cuda3__47maximumIvEEE10Policy1000EPdjS8_dNS5_3std3__410__identityEEEvT0_PT3_T1_NS0_13GridEvenShareISI_EET2_T4_E12temp_storage+16];
	setp.lt.f64 	%p151, %fd374, %fd254;
	selp.f64 	%fd255, %fd254, %fd374, %p151;
	ld.shared.f64 	%fd256, [_ZZN3cub18CUB_300001_SM_10006detail6reduce18DeviceReduceKernelINS2_10policy_hubIdjN4cuda3__47maximumIvEEE10Policy1000EPdjS8_dNS5_3std3__410__identityEEEvT0_PT3_T1_NS0_13GridEvenShareISI_EET2_T4_E12temp_storage+24];
	setp.lt.f64 	%p152, %fd255, %fd256;
	selp.f64 	%fd257, %fd256, %fd255, %p152;
	ld.shared.f64 	%fd258, [_ZZN3cub18CUB_300001_SM_10006detail6reduce18DeviceReduceKernelINS2_10policy_hubIdjN4cuda3__47maximumIvEEE10Policy1000EPdjS8_dNS5_3std3__410__identityEEEvT0_PT3_T1_NS0_13GridEvenShareISI_EET2_T4_E12temp_storage+32];
	setp.lt.f64 	%p153, %fd257, %fd258;
	selp.f64 	%fd259, %fd258, %fd257, %p153;
	ld.shared.f64 	%fd260, [_ZZN3cub18CUB_300001_SM_10006detail6reduce18DeviceReduceKernelINS2_10policy_hubIdjN4cuda3__47maximumIvEEE10Policy1000EPdjS8_dNS5_3std3__410__identityEEEvT0_PT3_T1_NS0_13GridEvenShareISI_EET2_T4_E12temp_storage+40];
	setp.lt.f64 	%p154, %fd259, %fd260;
	selp.f64 	%fd261, %fd260, %fd259, %p154;
	ld.shared.f64 	%fd262, [_ZZN3cub18CUB_300001_SM_10006detail6reduce18DeviceReduceKernelINS2_10policy_hubIdjN4cuda3__47maximumIvEEE10Policy1000EPdjS8_dNS5_3std3__410__identityEEEvT0_PT3_T1_NS0_13GridEvenShareISI_EET2_T4_E12temp_storage+48];
	setp.lt.f64 	%p155, %fd261, %fd262;
	selp.f64 	%fd263, %fd262, %fd261, %p155;
	ld.shared.f64 	%fd264, [_ZZN3cub18CUB_300001_SM_10006detail6reduce18DeviceReduceKernelINS2_10policy_hubIdjN4cuda3__47maximumIvEEE10Policy1000EPdjS8_dNS5_3std3__410__identityEEEvT0_PT3_T1_NS0_13GridEvenShareISI_EET2_T4_E12temp_storage+56];
	setp.lt.f64 	%p156, %fd263, %fd264;
	selp.f64 	%fd265, %fd264, %fd263, %p156;
	ld.shared.f64 	%fd266, [_ZZN3cub18CUB_300001_SM_10006detail6reduce18DeviceReduceKernelINS2_10policy_hubIdjN4cuda3__47maximumIvEEE10Policy1000EPdjS8_dNS5_3std3__410__identityEEEvT0_PT3_T1_NS0_13GridEvenShareISI_EET2_T4_E12temp_storage+64];
	setp.lt.f64 	%p157, %fd265, %fd266;
	selp.f64 	%fd374, %fd266, %fd265, %p157;
	bra.uni 	$L__BB4_71;
$L__BB4_36:
	sub.s32 	%r55, %r1, %r5;
	setp.gt.u32 	%p2, %r55, 2047;
	@%p2 bra 	$L__BB4_55;
	mov.u32 	%r56, %tid.x;
	setp.ge.u32 	%p51, %r56, %r55;
	mov.f64 	%fd367, 0d0000000000000000;
	mov.u32 	%r529, %r56;
	@%p51 bra 	$L__BB4_39;
	add.s32 	%r176, %r5, %r56;
	mul.wide.u32 	%rd65, %r176, 8;
	add.s64 	%rd64, %rd1, %rd65;
	// begin inline asm
	ld.global.nc.u64 %rd63, [%rd64];
	// end inline asm
	mov.b64 	%fd367, %rd63;
	add.s32 	%r529, %r56, 256;
$L__BB4_39:
	setp.ge.u32 	%p52, %r529, %r55;
	@%p52 bra 	$L__BB4_46;
	not.b32 	%r177, %r529;
	add.s32 	%r59, %r1, %r177;
	and.b32  	%r178, %r59, 768;
	setp.eq.s32 	%p53, %r178, 768;
	@%p53 bra 	$L__BB4_43;
	add.s32 	%r527, %r529, %r5;
	shr.u32 	%r179, %r59, 8;
	add.s32 	%r180, %r179, 1;
	and.b32  	%r181, %r180, 3;
	neg.s32 	%r526, %r181;
$L__BB4_42:
	.pragma "nounroll";
	mul.wide.u32 	%rd68, %r527, 8;
	add.s64 	%rd67, %rd1, %rd68;
	// begin inline asm
	ld.global.nc.u64 %rd66, [%rd67];
	// end inline asm
	mov.b64 	%fd122, %rd66;
	setp.lt.f64 	%p54, %fd367, %fd122;
	selp.f64 	%fd367, %fd122, %fd367, %p54;
	add.s32 	%r529, %r529, 256;
	add.s32 	%r527, %r527, 256;
	add.s32 	%r526, %r526, 1;
	setp.ne.s32 	%p55, %r526, 0;
	@%p55 bra 	$L__BB4_42;
$L__BB4_43:
	sub.s32 	%r182, %r59, %r5;
	setp.lt.u32 	%p56, %r182, 768;
	@%p56 bra 	$L__BB4_46;
	add.s32 	%r531, %r529, 512;
	add.s32 	%r530, %r529, %r5;
$L__BB4_45:
	mul.wide.u32 	%rd77, %r530, 8;
	add.s64 	%rd70, %rd1, %rd77;
	// begin inline asm
	ld.global.nc.u64 %rd69, [%rd70];
	// end inline asm
	mov.b64 	%fd123, %rd69;
	setp.lt.f64 	%p57, %fd367, %fd123;
	selp.f64 	%fd124, %fd123, %fd367, %p57;
	add.s32 	%r183, %r530, 256;
	mul.wide.u32 	%rd78, %r183, 8;
	add.s64 	%rd72, %rd1, %rd78;
	// begin inline asm
	ld.global.nc.u64 %rd71, [%rd72];
	// end inline asm
	mov.b64 	%fd125, %rd71;
	setp.lt.f64 	%p58, %fd124, %fd125;
	selp.f64 	%fd126, %fd125, %fd124, %p58;
	add.s32 	%r184, %r530, 512;
	mul.wide.u32 	%rd79, %r184, 8;
	add.s64 	%rd74, %rd1, %rd79;
	// begin inline asm
	ld.global.nc.u64 %rd73, [%rd74];
	// end inline asm
	mov.b64 	%fd127, %rd73;
	setp.lt.f64 	%p59, %fd126, %fd127;
	selp.f64 	%fd128, %fd127, %fd126, %p59;
	add.s32 	%r185, %r530, 768;
	mul.wide.u32 	%rd80, %r185, 8;
	add.s64 	%rd76, %rd1, %rd80;
	// begin inline asm
	ld.global.nc.u64 %rd75, [%rd76];
	// end inline asm
	mov.b64 	%fd129, %rd75;
	setp.lt.f64 	%p60, %fd128, %fd129;
	selp.f64 	%fd367, %fd129, %fd128, %p60;
	add.s32 	%r73, %r531, 1024;
	add.s32 	%r186, %r531, 512;
	add.s32 	%r530, %r530, 1024;
	setp.lt.s32 	%p61, %r186, %r55;
	mov.u32 	%r531, %r73;
	@%p61 bra 	$L__BB4_45;
$L__BB4_46:
	setp.lt.u32 	%p62, %r55, 256;
	@%p62 bra 	$L__BB4_51;
	// begin inline asm
	mov.u32 %r250, %laneid;
	// end inline asm
	mov.b64 	%rd91, %fd367;
	mov.b64 	{%r252, %r257}, %rd91;
	mov.b32 	%r258, 1;
	mov.b32 	%r299, 31;
	mov.b32 	%r300, -1;
	// begin inline asm
	shfl.sync.down.b32 %r251, %r252, %r258, %r299, %r300;
	// end inline asm
	// begin inline asm
	shfl.sync.down.b32 %r256, %r257, %r258, %r299, %r300;
	// end inline asm
	mov.b64 	%rd92, {%r251, %r256};
	mov.b64 	%fd177, %rd92;
	setp.gt.s32 	%p90, %r250, 30;
	setp.lt.f64 	%p91, %fd367, %fd177;
	selp.f64 	%fd178, %fd177, %fd367, %p91;
	selp.f64 	%fd179, %fd367, %fd178, %p90;
	mov.b64 	%rd93, %fd179;
	mov.b64 	{%r262, %r267}, %rd93;
	mov.b32 	%r268, 2;
	// begin inline asm
	shfl.sync.down.b32 %r261, %r262, %r268, %r299, %r300;
	// end inline asm
	// begin inline asm
	shfl.sync.down.b32 %r266, %r267, %r268, %r299, %r300;
	// end inline asm
	mov.b64 	%rd94, {%r261, %r266};
	mov.b64 	%fd180, %rd94;
	setp.gt.s32 	%p92, %r250, 29;
	setp.lt.f64 	%p93, %fd179, %fd180;
	selp.f64 	%fd181, %fd180, %fd179, %p93;
	selp.f64 	%fd182, %fd179, %fd181, %p92;
	mov.b64 	%rd95, %fd182;
	mov.b64 	{%r272, %r277}, %rd95;
	mov.b32 	%r278, 4;
	// begin inline asm
	shfl.sync.down.b32 %r271, %r272, %r278, %r299, %r300;
	// end inline asm
	// begin inline asm
	shfl.sync.down.b32 %r276, %r277, %r278, %r299, %r300;
	// end inline asm
	mov.b64 	%rd96, {%r271, %r276};
	mov.b64 	%fd183, %rd96;
	setp.gt.s32 	%p94, %r250, 27;
	setp.lt.f64 	%p95, %fd182, %fd183;
	selp.f64 	%fd184, %fd183, %fd182, %p95;
	selp.f64 	%fd185, %fd182, %fd184, %p94;
	mov.b64 	%rd97, %fd185;
	mov.b64 	{%r282, %r287}, %rd97;
	mov.b32 	%r288, 8;
	// begin inline asm
	shfl.sync.down.b32 %r281, %r282, %r288, %r299, %r300;
	// end inline asm
	// begin inline asm
	shfl.sync.down.b32 %r286, %r287, %r288, %r299, %r300;
	// end inline asm
	mov.b64 	%rd98, {%r281, %r286};
	mov.b64 	%fd186, %rd98;
	setp.gt.s32 	%p96, %r250, 23;
	setp.lt.f64 	%p97, %fd185, %fd186;
	selp.f64 	%fd187, %fd186, %fd185, %p97;
	selp.f64 	%fd188, %fd185, %fd187, %p96;
	mov.b64 	%rd99, %fd188;
	mov.b64 	{%r292, %r297}, %rd99;
	mov.b32 	%r298, 16;
	// begin inline asm
	shfl.sync.down.b32 %r291, %r292, %r298, %r299, %r300;
	// end inline asm
	// begin inline asm
	shfl.sync.down.b32 %r296, %r297, %r298, %r299, %r300;
	// end inline asm
	mov.b64 	%rd100, {%r291, %r296};
	mov.b64 	%fd189, %rd100;
	setp.gt.s32 	%p98, %r250, 15;
	setp.lt.f64 	%p99, %fd188, %fd189;
	selp.f64 	%fd37, %fd189, %fd188, %p99;
	selp.f64 	%fd374, %fd188, %fd37, %p98;
	setp.ne.s32 	%p100, %r250, 0;
	@%p100 bra 	$L__BB4_49;
	shr.u32 	%r301, %r56, 2;
	and.b32  	%r302, %r301, 248;
	mov.u32 	%r303, _ZZN3cub18CUB_300001_SM_10006detail6reduce18DeviceReduceKernelINS2_10policy_hubIdjN4cuda3__47maximumIvEEE10Policy1000EPdjS8_dNS5_3std3__410__identityEEEvT0_PT3_T1_NS0_13GridEvenShareISI_EET2_T4_E12temp_storage;
	add.s32 	%r304, %r303, %r302;
	st.shared.f64 	[%r304+8], %fd37;
$L__BB4_49:
	bar.sync 	0;
	setp.ne.s32 	%p101, %r56, 0;
	@%p101 bra 	$L__BB4_71;
	ld.shared.f64 	%fd190, [_ZZN3cub18CUB_300001_SM_10006detail6reduce18DeviceReduceKernelINS2_10policy_hubIdjN4cuda3__47maximumIvEEE10Policy1000EPdjS8_dNS5_3std3__410__identityEEEvT0_PT3_T1_NS0_13GridEvenShareISI_EET2_T4_E12temp_storage+16];
	setp.lt.f64 	%p102, %fd374, %fd190;
	selp.f64 	%fd191, %fd190, %fd374, %p102;
	ld.shared.f64 	%fd192, [_ZZN3cub18CUB_300001_SM_10006detail6reduce18DeviceReduceKernelINS2_10policy_hubIdjN4cuda3__47maximumIvEEE10Policy1000EPdjS8_dNS5_3std3__410__identityEEEvT0_PT3_T1_NS0_13GridEvenShareISI_EET2_T4_E12temp_storage+24];
	setp.lt.f64 	%p103, %fd191, %fd192;
	selp.f64 	%fd193, %fd192, %fd191, %p103;
	ld.shared.f64 	%fd194, [_ZZN3cub18CUB_300001_SM_10006detail6reduce18DeviceReduceKernelINS2_10policy_hubIdjN4cuda3__47maximumIvEEE10Policy1000EPdjS8_dNS5_3std3__410__identityEEEvT0_PT3_T1_NS0_13GridEvenShareISI_EET2_T4_E12temp_storage+32];
	setp.lt.f64 	%p104, %fd193, %fd194;
	selp.f64 	%fd195, %fd194, %fd193, %p104;
	ld.shared.f64 	%fd196, [_ZZN3cub18CUB_300001_SM_10006detail6reduce18DeviceReduceKernelINS2_10policy_hubIdjN4cuda3__47maximumIvEEE10Policy1000EPdjS8_dNS5_3std3__410__identityEEEvT0_PT3_T1_NS0_13GridEvenShareISI_EET2_T4_E12temp_storage+40];
	setp.lt.f64 	%p105, %fd195, %fd196;
	selp.f64 	%fd197, %fd196, %fd195, %p105;
	ld.shared.f64 	%fd198, [_ZZN3cub18CUB_300001_SM_10006detail6reduce18DeviceReduceKernelINS2_10policy_hubIdjN4cuda3__47maximumIvEEE10Policy1000EPdjS8_dNS5_3std3__410__identityEEEvT0_PT3_T1_NS0_13GridEvenShareISI_EET2_T4_E12temp_storage+48];
	setp.lt.f64 	%p106, %fd197, %fd198;
	selp.f64 	%fd199, %fd198, %fd197, %p106;
	ld.shared.f64 	%fd200, [_ZZN3cub18CUB_300001_SM_10006detail6reduce18DeviceReduceKernelINS2_10policy_hubIdjN4cuda3__47maximumIvEEE10Policy1000EPdjS8_dNS5_3std3__410__identityEEEvT0_PT3_T1_NS0_13GridEvenShareISI_EET2_T4_E12temp_storage+56];
	setp.lt.f64 	%p107, %fd199, %fd200;
	selp.f64 	%fd201, %fd200, %fd199, %p107;
	ld.shared.f64 	%fd202, [_ZZN3cub18CUB_300001_SM_10006detail6reduce18DeviceReduceKernelINS2_10policy_hubIdjN4cuda3__47maximumIvEEE10Policy1000EPdjS8_dNS5_3std3__410__identityEEEvT0_PT3_T1_NS0_13GridEvenShareISI_EET2_T4_E12temp_storage+64];
	setp.lt.f64 	%p108, %fd201, %fd202;
	selp.f64 	%fd374, %fd202, %fd201, %p108;
	bra.uni 	$L__BB4_71;
$L__BB4_51:
	// begin inline asm
	mov.u32 %r187, %laneid;
	// end inline asm
	and.b32  	%r238, %r56, 992;
	add.s32 	%r239, %r238, 32;
	setp.gt.u32 	%p63, %r239, %r55;
	not.b32 	%r240, %r238;
	add.s32 	%r241, %r55, %r240;
	selp.b32 	%r236, %r241, 31, %p63;
	mov.b64 	%rd81, %fd367;
	mov.b64 	{%r189, %r194}, %rd81;
	mov.b32 	%r195, 1;
	mov.b32 	%r237, -1;
	// begin inline asm
	shfl.sync.down.b32 %r188, %r189, %r195, %r236, %r237;
	// end inline asm
	// begin inline asm
	shfl.sync.down.b32 %r193, %r194, %r195, %r236, %r237;
	// end inline asm
	mov.b64 	%rd82, {%r188, %r193};
	mov.b64 	%fd130, %rd82;
	setp.lt.s32 	%p64, %r187, %r236;
	setp.lt.f64 	%p65, %fd367, %fd130;
	selp.f64 	%fd131, %fd130, %fd367, %p65;
	selp.f64 	%fd132, %fd131, %fd367, %p64;
	mov.b64 	%rd83, %fd132;
	mov.b64 	{%r199, %r204}, %rd83;
	mov.b32 	%r205, 2;
	// begin inline asm
	shfl.sync.down.b32 %r198, %r199, %r205, %r236, %r237;
	// end inline asm
	// begin inline asm
	shfl.sync.down.b32 %r203, %r204, %r205, %r236, %r237;
	// end inline asm
	mov.b64 	%rd84, {%r198, %r203};
	mov.b64 	%fd133, %rd84;
	add.s32 	%r242, %r187, 2;
	setp.gt.s32 	%p66, %r242, %r236;
	setp.lt.f64 	%p67, %fd132, %fd133;
	selp.f64 	%fd134, %fd133, %fd132, %p67;
	selp.f64 	%fd135, %fd132, %fd134, %p66;
	mov.b64 	%rd85, %fd135;
	mov.b64 	{%r209, %r214}, %rd85;
	mov.b32 	%r215, 4;
	// begin inline asm
	shfl.sync.down.b32 %r208, %r209, %r215, %r236, %r237;
	// end inline asm
	// begin inline asm
	shfl.sync.down.b32 %r213, %r214, %r215, %r236, %r237;
	// end inline asm
	mov.b64 	%rd86, {%r208, %r213};
	mov.b64 	%fd136, %rd86;
	add.s32 	%r243, %r187, 4;
	setp.gt.s32 	%p68, %r243, %r236;
	setp.lt.f64 	%p69, %fd135, %fd136;
	selp.f64 	%fd137, %fd136, %fd135, %p69;
	selp.f64 	%fd138, %fd135, %fd137, %p68;
	mov.b64 	%rd87, %fd138;
	mov.b64 	{%r219, %r224}, %rd87;
	mov.b32 	%r225, 8;
	// begin inline asm
	shfl.sync.down.b32 %r218, %r219, %r225, %r236, %r237;
	// end inline asm
	// begin inline asm
	shfl.sync.down.b32 %r223, %r224, %r225, %r236, %r237;
	// end inline asm
	mov.b64 	%rd88, {%r218, %r223};
	mov.b64 	%fd139, %rd88;
	add.s32 	%r244, %r187, 8;
	setp.gt.s32 	%p70, %r244, %r236;
	setp.lt.f64 	%p71, %fd138, %fd139;
	selp.f64 	%fd140, %fd139, %fd138, %p71;
	selp.f64 	%fd141, %fd138, %fd140, %p70;
	mov.b64 	%rd89, %fd141;
	mov.b64 	{%r229, %r234}, %rd89;
	mov.b32 	%r235, 16;
	// begin inline asm
	shfl.sync.down.b32 %r228, %r229, %r235, %r236, %r237;
	// end inline asm
	// begin inline asm
	shfl.sync.down.b32 %r233, %r234, %r235, %r236, %r237;
	// end inline asm
	mov.b64 	%rd90, {%r228, %r233};
	mov.b64 	%fd142, %rd90;
	add.s32 	%r245, %r187, 16;
	setp.gt.s32 	%p72, %r245, %r236;
	setp.lt.f64 	%p73, %fd141, %fd142;
	selp.f64 	%fd143, %fd142, %fd141, %p73;
	selp.f64 	%fd374, %fd141, %fd143, %p72;
	setp.ne.s32 	%p74, %r187, 0;
	@%p74 bra 	$L__BB4_53;
	shr.u32 	%r246, %r56, 2;
	and.b32  	%r247, %r246, 248;
	mov.u32 	%r248, _ZZN3cub18CUB_300001_SM_10006detail6reduce18DeviceReduceKernelINS2_10policy_hubIdjN4cuda3__47maximumIvEEE10Policy1000EPdjS8_dNS5_3std3__410__identityEEEvT0_PT3_T1_NS0_13GridEvenShareISI_EET2_T4_E12temp_storage;
	add.s32 	%r249, %r248, %r247;
	st.shared.f64 	[%r249+8], %fd374;
$L__BB4_53:
	bar.sync 	0;
	setp.ne.s32 	%p75, %r56, 0;
	@%p75 bra 	$L__BB4_71;
	setp.gt.u32 	%p76, %r55, 32;
	ld.shared.f64 	%fd144, [_ZZN3cub18CUB_300001_SM_10006detail6reduce18DeviceReduceKernelINS2_10policy_hubIdjN4cuda3__47maximumIvEEE10Policy1000EPdjS8_dNS5_3std3__410__identityEEEvT0_PT3_T1_NS0_13GridEvenShareISI_EET2_T4_E12temp_storage+16];
	setp.lt.f64 	%p77, %fd374, %fd144;
	selp.f64 	%fd146, %fd144, %fd374, %p77;
	selp.f64 	%fd147, %fd146, %fd374, %p76;
	setp.gt.u32 	%p78, %r55, 64;
	ld.shared.f64 	%fd149, [_ZZN3cub18CUB_300001_SM_10006detail6reduce18DeviceReduceKernelINS2_10policy_hubIdjN4cuda3__47maximumIvEEE10Policy1000EPdjS8_dNS5_3std3__410__identityEEEvT0_PT3_T1_NS0_13GridEvenShareISI_EET2_T4_E12temp_storage+24];
	setp.lt.f64 	%p79, %fd147, %fd149;
	selp.f64 	%fd151, %fd149, %fd147, %p79;
	selp.f64 	%fd152, %fd151, %fd147, %p78;
	setp.gt.u32 	%p80, %r55, 96;
	ld.shared.f64 	%fd154, [_ZZN3cub18CUB_300001_SM_10006detail6reduce18DeviceReduceKernelINS2_10policy_hubIdjN4cuda3__47maximumIvEEE10Policy1000EPdjS8_dNS5_3std3__410__identityEEEvT0_PT3_T1_NS0_13GridEvenShareISI_EET2_T4_E12temp_storage+32];
	setp.lt.f64 	%p81, %fd152, %fd154;
	selp.f64 	%fd156, %fd154, %fd152, %p81;
	selp.f64 	%fd157, %fd156, %fd152, %p80;
	setp.gt.u32 	%p82, %r55, 128;
	ld.shared.f64 	%fd159, [_ZZN3cub18CUB_300001_SM_10006detail6reduce18DeviceReduceKernelINS2_10policy_hubIdjN4cuda3__47maximumIvEEE10Policy1000EPdjS8_dNS5_3std3__410__identityEEEvT0_PT3_T1_NS0_13GridEvenShareISI_EET2_T4_E12temp_storage+40];
	setp.lt.f64 	%p83, %fd157, %fd159;
	selp.f64 	%fd161, %fd159, %fd157, %p83;
	selp.f64 	%fd162, %fd161, %fd157, %p82;
	setp.gt.u32 	%p84, %r55, 160;
	ld.shared.f64 	%fd164, [_ZZN3cub18CUB_300001_SM_10006detail6reduce18DeviceReduceKernelINS2_10policy_hubIdjN4cuda3__47maximumIvEEE10Policy1000EPdjS8_dNS5_3std3__410__identityEEEvT0_PT3_T1_NS0_13GridEvenShareISI_EET2_T4_E12temp_storage+48];
	setp.lt.f64 	%p85, %fd162, %fd164;
	selp.f64 	%fd166, %fd164, %fd162, %p85;
	selp.f64 	%fd167, %fd166, %fd162, %p84;
	setp.gt.u32 	%p86, %r55, 192;
	ld.shared.f64 	%fd169, [_ZZN3cub18CUB_300001_SM_10006detail6reduce18DeviceReduceKernelINS2_10policy_hubIdjN4cuda3__47maximumIvEEE10Policy1000EPdjS8_dNS5_3std3__410__identityEEEvT0_PT3_T1_NS0_13GridEvenShareISI_EET2_T4_E12temp_storage+56];
	setp.lt.f64 	%p87, %fd167, %fd169;
	selp.f64 	%fd171, %fd169, %fd167, %p87;
	selp.f64 	%fd172, %fd171, %fd167, %p86;
	setp.gt.u32 	%p88, %r55, 224;
	ld.shared.f64 	%fd174, [_ZZN3cub18CUB_300001_SM_10006detail6reduce18DeviceReduceKernelINS2_10policy_hubIdjN4cuda3__47maximumIvEEE10Policy1000EPdjS8_dNS5_3std3__410__identityEEEvT0_PT3_T1_NS0_13GridEvenShareISI_EET2_T4_E12temp_storage+64];
	setp.lt.f64 	%p89, %fd172, %fd174;
	selp.f64 	%fd176, %fd174, %fd172, %p89;
	selp.f64 	%fd374, %fd176, %fd172, %p88;
	bra.uni 	$L__BB4_71;
$L__BB4_55:
	mov.u32 	%r75, %tid.x;
	add.s32 	%r104, %r75, %r5;
	mul.wide.u32 	%rd20, %r104, 8;
	add.s64 	%rd5, %rd1, %rd20;
	// begin inline asm
	ld.global.nc.u64 %rd4, [%rd5];
	// end inline asm
	mov.b64 	%fd56, %rd4;
	add.s64 	%rd7, %rd5, 2048;
	// begin inline asm
	ld.global.nc.u64 %rd6, [%rd7];
	// end inline asm
	mov.b64 	%fd57, %rd6;
	add.s64 	%rd9, %rd5, 4096;
	// begin inline asm
	ld.global.nc.u64 %rd8, [%rd9];
	// end inline asm
	mov.b64 	%fd58, %rd8;
	add.s64 	%rd11, %rd5, 6144;
	// begin inline asm
	ld.global.nc.u64 %rd10, [%rd11];
	// end inline asm
	mov.b64 	%fd59, %rd10;
	add.s64 	%rd13, %rd5, 8192;
	// begin inline asm
	ld.global.nc.u64 %rd12, [%rd13];
	// end inline asm
	mov.b64 	%fd60, %rd12;
	add.s64 	%rd15, %rd5, 10240;
	// begin inline asm
	ld.global.nc.u64 %rd14, [%rd15];
	// end inline asm
	mov.b64 	%fd61, %rd14;
	add.s64 	%rd17, %rd5, 12288;
	// begin inline asm
	ld.global.nc.u64 %rd16, [%rd17];
	// end inline asm
	mov.b64 	%fd62, %rd16;
	add.s64 	%rd19, %rd5, 14336;
	// begin inline asm
	ld.global.nc.u64 %rd18, [%rd19];
	// end inline asm
	mov.b64 	%fd63, %rd18;
	setp.lt.f64 	%p3, %fd56, %fd57;
	selp.f64 	%fd64, %fd57, %fd56, %p3;
	setp.lt.f64 	%p4, %fd64, %fd58;
	selp.f64 	%fd65, %fd58, %fd64, %p4;
	setp.lt.f64 	%p5, %fd65, %fd59;
	selp.f64 	%fd66, %fd59, %fd65, %p5;
	setp.lt.f64 	%p6, %fd66, %fd60;
	selp.f64 	%fd67, %fd60, %fd66, %p6;
	setp.lt.f64 	%p7, %fd67, %fd61;
	selp.f64 	%fd68, %fd61, %fd67, %p7;
	setp.lt.f64 	%p8, %fd68, %fd62;
	selp.f64 	%fd69, %fd62, %fd68, %p8;
	setp.lt.f64 	%p9, %fd69, %fd63;
	selp.f64 	%fd373, %fd63, %fd69, %p9;
	setp.lt.u32 	%p10, %r55, %r4;
	@%p10 bra 	$L__BB4_67;
	add.s32 	%r76, %r4, %r5;
	add.s32 	%r533, %r76, 256;
	add.s32 	%r532, %r76, %r75;
	mov.b32 	%r534, 0;
$L__BB4_57:
	add.s32 	%r5, %r5, %r4;
	add.s32 	%r106, %r1, -2048;
	setp.gt.u32 	%p11, %r5, %r106;
	@%p11 bra 	$L__BB4_59;
	add.s32 	%r107, %r75, %r5;
	mul.wide.u32 	%rd37, %r107, 8;
	add.s64 	%rd22, %rd1, %rd37;
	// begin inline asm
	ld.global.nc.u64 %rd21, [%rd22];
	// end inline asm
	mov.b64 	%fd70, %rd21;
	add.s64 	%rd24, %rd22, 2048;
	// begin inline asm
	ld.global.nc.u64 %rd23, [%rd24];
	// end inline asm
	mov.b64 	%fd71, %rd23;
	add.s64 	%rd26, %rd22, 4096;
	// begin inline asm
	ld.global.nc.u64 %rd25, [%rd26];
	// end inline asm
	mov.b64 	%fd72, %rd25;
	add.s64 	%rd28, %rd22, 6144;
	// begin inline asm
	ld.global.nc.u64 %rd27, [%rd28];
	// end inline asm
	mov.b64 	%fd73, %rd27;
	add.s64 	%rd30, %rd22, 8192;
	// begin inline asm
	ld.global.nc.u64 %rd29, [%rd30];
	// end inline asm
	mov.b64 	%fd74, %rd29;
	add.s64 	%rd32, %rd22, 10240;
	// begin inline asm
	ld.global.nc.u64 %rd31, [%rd32];
	// end inline asm
	mov.b64 	%fd75, %rd31;
	add.s64 	%rd34, %rd22, 12288;
	// begin inline asm
	ld.global.nc.u64 %rd33, [%rd34];
	// end inline asm
	mov.b64 	%fd76, %rd33;
	add.s64 	%rd36, %rd22, 14336;
	// begin inline asm
	ld.global.nc.u64 %rd35, [%rd36];
	// end inline asm
	mov.b64 	%fd77, %rd35;
	setp.lt.f64 	%p12, %fd373, %fd70;
	selp.f64 	%fd78, %fd70, %fd373, %p12;
	setp.lt.f64 	%p13, %fd78, %fd71;
	selp.f64 	%fd79, %fd71, %fd78, %p13;
	setp.lt.f64 	%p14, %fd79, %fd72;
	selp.f64 	%fd80, %fd72, %fd79, %p14;
	setp.lt.f64 	%p15, %fd80, %fd73;
	selp.f64 	%fd81, %fd73, %fd80, %p15;
	setp.lt.f64 	%p16, %fd81, %fd74;
	selp.f64 	%fd82, %fd74, %fd81, %p16;
	setp.lt.f64 	%p17, %fd82, %fd75;
	selp.f64 	%fd83, %fd75, %fd82, %p17;
	setp.lt.f64 	%p18, %fd83, %fd76;
	selp.f64 	%fd84, %fd76, %fd83, %p18;
	setp.lt.f64 	%p19, %fd84, %fd77;
	selp.f64 	%fd373, %fd77, %fd84, %p19;
	sub.s32 	%r108, %r1, %r5;
	setp.lt.u32 	%p20, %r108, %r4;
	add.s32 	%r534, %r534, 1;
	add.s32 	%r533, %r533, %r4;
	add.s32 	%r532, %r532, %r4;
	@%p20 bra 	$L__BB4_67;
	bra.uni 	$L__BB4_57;
$L__BB4_59:
	setp.le.u32 	%p21, %r1, %r5;
	@%p21 bra 	$L__BB4_67;
	sub.s32 	%r87, %r1, %r5;
	setp.ge.s32 	%p22, %r75, %r87;
	@%p22 bra 	$L__BB4_67;
	not.b32 	%r109, %r75;
	add.s32 	%r110, %r1, %r109;
	sub.s32 	%r111, %r110, %r76;
	mul.lo.s32 	%r112, %r2, %r534;
	shl.b32 	%r113, %r112, 11;
	sub.s32 	%r88, %r111, %r113;
	shr.u32 	%r114, %r110, 8;
	add.s32 	%r89, %r114, 1;
	and.b32  	%r115, %r110, 768;
	setp.eq.s32 	%p23, %r115, 768;
	mov.u32 	%r539, %r75;
	@%p23 bra 	$L__BB4_64;
	and.b32  	%r116, %r89, 3;
	neg.s32 	%r536, %r116;
	mov.u32 	%r539, %r75;
$L__BB4_63:
	.pragma "nounroll";
	mul.wide.u32 	%rd40, %r532, 8;
	add.s64 	%rd39, %rd1, %rd40;
	// begin inline asm
	ld.global.nc.u64 %rd38, [%rd39];
	// end inline asm
	mov.b64 	%fd86, %rd38;
	setp.lt.f64 	%p24, %fd373, %fd86;
	selp.f64 	%fd373, %fd86, %fd373, %p24;
	add.s32 	%r539, %r539, 256;
	add.s32 	%r532, %r532, 256;
	add.s32 	%r536, %r536, 1;
	setp.ne.s32 	%p25, %r536, 0;
	@%p25 bra 	$L__BB4_63;
$L__BB4_64:
	setp.lt.u32 	%p26, %r88, 768;
	@%p26 bra 	$L__BB4_67;
	add.s32 	%r541, %r539, 512;
	add.s32 	%r540, %r539, %r533;
$L__BB4_66:
	add.s32 	%r117, %r540, -256;
	mul.wide.u32 	%rd49, %r117, 8;
	add.s64 	%rd42, %rd1, %rd49;
	// begin inline asm
	ld.global.nc.u64 %rd41, [%rd42];
	// end inline asm
	mov.b64 	%fd87, %rd41;
	setp.lt.f64 	%p27, %fd373, %fd87;
	selp.f64 	%fd88, %fd87, %fd373, %p27;
	mul.wide.u32 	%rd50, %r540, 8;
	add.s64 	%rd44, %rd1, %rd50;
	// begin inline asm
	ld.global.nc.u64 %rd43, [%rd44];
	// end inline asm
	mov.b64 	%fd89, %rd43;
	setp.lt.f64 	%p28, %fd88, %fd89;
	selp.f64 	%fd90, %fd89, %fd88, %p28;
	add.s32 	%r118, %r540, 256;
	mul.wide.u32 	%rd51, %r118, 8;
	add.s64 	%rd46, %rd1, %rd51;
	// begin inline asm
	ld.global.nc.u64 %rd45, [%rd46];
	// end inline asm
	mov.b64 	%fd91, %rd45;
	setp.lt.f64 	%p29, %fd90, %fd91;
	selp.f64 	%fd92, %fd91, %fd90, %p29;
	add.s32 	%r119, %r540, 512;
	mul.wide.u32 	%rd52, %r119, 8;
	add.s64 	%rd48, %rd1, %rd52;
	// begin inline asm
	ld.global.nc.u64 %rd47, [%rd48];
	// end inline asm
	mov.b64 	%fd93, %rd47;
	setp.lt.f64 	%p30, %fd92, %fd93;
	selp.f64 	%fd373, %fd93, %fd92, %p30;
	add.s32 	%r102, %r541, 1024;
	add.s32 	%r120, %r541, 512;
	add.s32 	%r540, %r540, 1024;
	setp.lt.s32 	%p31, %r120, %r87;
	mov.u32 	%r541, %r102;
	@%p31 bra 	$L__BB4_66;
$L__BB4_67:
	// begin inline asm
	mov.u32 %r121, %laneid;
	// end inline asm
	mov.b64 	%rd53, %fd373;
	mov.b64 	{%r123, %r128}, %rd53;
	mov.b32 	%r129, 1;
	mov.b32 	%r170, 31;
	mov.b32 	%r171, -1;
	// begin inline asm
	shfl.sync.down.b32 %r122, %r123, %r129, %r170, %r171;
	// end inline asm
	// begin inline asm
	shfl.sync.down.b32 %r127, %r128, %r129, %r170, %r171;
	// end inline asm
	mov.b64 	%rd54, {%r122, %r127};
	mov.b64 	%fd94, %rd54;
	setp.gt.s32 	%p32, %r121, 30;
	setp.lt.f64 	%p33, %fd373, %fd94;
	selp.f64 	%fd95, %fd94, %fd373, %p33;
	selp.f64 	%fd96, %fd373, %fd95, %p32;
	mov.b64 	%rd55, %fd96;
	mov.b64 	{%r133, %r138}, %rd55;
	mov.b32 	%r139, 2;
	// begin inline asm
	shfl.sync.down.b32 %r132, %r133, %r139, %r170, %r171;
	// end inline asm
	// begin inline asm
	shfl.sync.down.b32 %r137, %r138, %r139, %r170, %r171;
	// end inline asm
	mov.b64 	%rd56, {%r132, %r137};
	mov.b64 	%fd97, %rd56;
	setp.gt.s32 	%p34, %r121, 29;
	setp.lt.f64 	%p35, %fd96, %fd97;
	selp.f64 	%fd98, %fd97, %fd96, %p35;
	selp.f64 	%fd99, %fd96, %fd98, %p34;
	mov.b64 	%rd57, %fd99;
	mov.b64 	{%r143, %r148}, %rd57;
	mov.b32 	%r149, 4;
	// begin inline asm
	shfl.sync.down.b32 %r142, %r143, %r149, %r170, %r171;
	// end inline asm
	// begin inline asm
	shfl.sync.down.b32 %r147, %r148, %r149, %r170, %r171;
	// end inline asm
	mov.b64 	%rd58, {%r142, %r147};
	mov.b64 	%fd100, %rd58;
	setp.gt.s32 	%p36, %r121, 27;
	setp.lt.f64 	%p37, %fd99, %fd100;
	selp.f64 	%fd101, %fd100, %fd99, %p37;
	selp.f64 	%fd102, %fd99, %fd101, %p36;
	mov.b64 	%rd59, %fd102;
	mov.b64 	{%r153, %r158}, %rd59;
	mov.b32 	%r159, 8;
	// begin inline asm
	shfl.sync.down.b32 %r152, %r153, %r159, %r170, %r171;
	// end inline asm
	// begin inline asm
	shfl.sync.down.b32 %r157, %r158, %r159, %r170, %r171;
	// end inline asm
	mov.b64 	%rd60, {%r152, %r157};
	mov.b64 	%fd103, %rd60;
	setp.gt.s32 	%p38, %r121, 23;
	setp.lt.f64 	%p39, %fd102, %fd103;
	selp.f64 	%fd104, %fd103, %fd102, %p39;
	selp.f64 	%fd105, %fd102, %fd104, %p38;
	mov.b64 	%rd61, %fd105;
	mov.b64 	{%r163, %r168}, %rd61;
	mov.b32 	%r169, 16;
	// begin inline asm
	shfl.sync.down.b32 %r162, %r163, %r169, %r170, %r171;
	// end inline asm
	// begin inline asm
	shfl.sync.down.b32 %r167, %r168, %r169, %r170, %r171;
	// end inline asm
	mov.b64 	%rd62, {%r162, %r167};
	mov.b64 	%fd106, %rd62;
	setp.gt.s32 	%p40, %r121, 15;
	setp.lt.f64 	%p41, %fd105, %fd106;
	selp.f64 	%fd52, %fd106, %fd105, %p41;
	selp.f64 	%fd374, %fd105, %fd52, %p40;
	setp.ne.s32 	%p42, %r121, 0;
	@%p42 bra 	$L__BB4_69;
	shr.u32 	%r172, %r75, 2;
	and.b32  	%r173, %r172, 248;
	mov.u32 	%r174, _ZZN3cub18CUB_300001_SM_10006detail6reduce18DeviceReduceKernelINS2_10policy_hubIdjN4cuda3__47maximumIvEEE10Policy1000EPdjS8_dNS5_3std3__410__identityEEEvT0_PT3_T1_NS0_13GridEvenShareISI_EET2_T4_E12temp_storage;
	add.s32 	%r175, %r174, %r173;
	st.shared.f64 	[%r175+8], %fd52;
$L__BB4_69:
	bar.sync 	0;
	setp.ne.s32 	%p43, %r75, 0;
	@%p43 bra 	$L__BB4_71;
	ld.shared.f64 	%fd107, [_ZZN3cub18CUB_300001_SM_10006detail6reduce18DeviceReduceKernelINS2_10policy_hubIdjN4cuda3__47maximumIvEEE10Policy1000EPdjS8_dNS5_3std3__410__identityEEEvT0_PT3_T1_NS0_13GridEvenShareISI_EET2_T4_E12temp_storage+16];
	setp.lt.f64 	%p44, %fd374, %fd107;
	selp.f64 	%fd108, %fd107, %fd374, %p44;
	ld.shared.f64 	%fd109, [_ZZN3cub18CUB_300001_SM_10006detail6reduce18DeviceReduceKernelINS2_10policy_hubIdjN4cuda3__47maximumIvEEE10Policy1000EPdjS8_dNS5_3std3__410__identityEEEvT0_PT3_T1_NS0_13GridEvenShareISI_EET2_T4_E12temp_storage+24];
	setp.lt.f64 	%p45, %fd108, %fd109;
	selp.f64 	%fd110, %fd109, %fd108, %p45;
	ld.shared.f64 	%fd111, [_ZZN3cub18CUB_300001_SM_10006detail6reduce18DeviceReduceKernelINS2_10policy_hubIdjN4cuda3__47maximumIvEEE10Policy1000EPdjS8_dNS5_3std3__410__identityEEEvT0_PT3_T1_NS0_13GridEvenShareISI_EET2_T4_E12temp_storage+32];
	setp.lt.f64 	%p46, %fd110, %fd111;
	selp.f64 	%fd112, %fd111, %fd110, %p46;
	ld.shared.f64 	%fd113, [_ZZN3cub18CUB_300001_SM_10006detail6reduce18DeviceReduceKernelINS2_10policy_hubIdjN4cuda3__47maximumIvEEE10Policy1000EPdjS8_dNS5_3std3__410__identityEEEvT0_PT3_T1_NS0_13GridEvenShareISI_EET2_T4_E12temp_storage+40];
	setp.lt.f64 	%p47, %fd112, %fd113;
	selp.f64 	%fd114, %fd113, %fd112, %p47;
	ld.shared.f64 	%fd115, [_ZZN3cub18CUB_300001_SM_10006detail6reduce18DeviceReduceKernelINS2_10policy_hubIdjN4cuda3__47maximumIvEEE10Policy1000EPdjS8_dNS5_3std3__410__identityEEEvT0_PT3_T1_NS0_13GridEvenShareISI_EET2_T4_E12temp_storage+48];
	setp.lt.f64 	%p48, %fd114, %fd115;
	selp.f64 	%fd116, %fd115, %fd114, %p48;
	ld.shared.f64 	%fd117, [_ZZN3cub18CUB_300001_SM_10006detail6reduce18DeviceReduceKernelINS2_10policy_hubIdjN4cuda3__47maximumIvEEE10Policy1000EPdjS8_dNS5_3std3__410__identityEEEvT0_PT3_T1_NS0_13GridEvenShareISI_EET2_T4_E12temp_storage+56];
	setp.lt.f64 	%p49, %fd116, %fd117;
	selp.f64 	%fd118, %fd117, %fd116, %p49;
	ld.shared.f64 	%fd119, [_ZZN3cub18CUB_300001_SM_10006detail6reduce18DeviceReduceKernelINS2_10policy_hubIdjN4cuda3__47maximumIvEEE10Policy1000EPdjS8_dNS5_3std3__410__identityEEEvT0_PT3_T1_NS0_13GridEvenShareISI_EET2_T4_E12temp_storage+64];
	setp.lt.f64 	%p50, %fd118, %fd119;
	selp.f64 	%fd374, %fd119, %fd118, %p50;
$L__BB4_71:
	mov.u32 	%r507, %tid.x;
	setp.ne.s32 	%p216, %r507, 0;
	@%p216 bra 	$L__BB4_73;
	ld.param.u64 	%rd196, [_ZN3cub18CUB_300001_SM_10006detail6reduce18DeviceReduceKernelINS2_10policy_hubIdjN4cuda3__47maximumIvEEE10Policy1000EPdjS8_dNS5_3std3__410__identityEEEvT0_PT3_T1_NS0_13GridEvenShareISI_EET2_T4__param_1];
	cvta.to.global.u64 	%rd193, %rd196;
	mul.wide.u32 	%rd194, %r3, 8;
	add.s64 	%rd195, %rd193, %rd194;
	st.global.f64 	[%rd195], %fd374;
$L__BB4_73:
	ret;

}
	// .globl	_ZN3cub18CUB_300001_SM_10006detail6reduce28DeviceReduceSingleTileKernelINS2_10policy_hubIdjN4cuda3__47maximumIvEEE10Policy1000EPdSB_iS8_ddNS5_3std3__410__identityEEEvT0_T1_T2_T3_T4_T6_
.visible .entry _ZN3cub18CUB_300001_SM_10006detail6reduce28DeviceReduceSingleTileKernelINS2_10policy_hubIdjN4cuda3__47maximumIvEEE10Policy1000EPdSB_iS8_ddNS5_3std3__410__identityEEEvT0_T1_T2_T3_T4_T6_(
	.param .u64 .ptr .align 1 _ZN3cub18CUB_300001_SM_10006detail6reduce28DeviceReduceSingleTileKernelINS2_10policy_hubIdjN4cuda3__47maximumIvEEE10Policy1000EPdSB_iS8_ddNS5_3std3__410__identityEEEvT0_T1_T2_T3_T4_T6__param_0,
	.param .u64 .ptr .align 1 _ZN3cub18CUB_300001_SM_10006detail6reduce28DeviceReduceSingleTileKernelINS2_10policy_hubIdjN4cuda3__47maximumIvEEE10Policy1000EPdSB_iS8_ddNS5_3std3__410__identityEEEvT0_T1_T2_T3_T4_T6__param_1,
	.param .u32 _ZN3cub18CUB_300001_SM_10006detail6reduce28DeviceReduceSingleTileKernelINS2_10policy_hubIdjN4cuda3__47maximumIvEEE10Policy1000EPdSB_iS8_ddNS5_3std3__410__identityEEEvT0_T1_T2_T3_T4_T6__param_2,
	.param .align 1 .b8 _ZN3cub18CUB_300001_SM_10006detail6reduce28DeviceReduceSingleTileKernelINS2_10policy_hubIdjN4cuda3__47maximumIvEEE10Policy1000EPdSB_iS8_ddNS5_3std3__410__identityEEEvT0_T1_T2_T3_T4_T6__param_3[1],
	.param .f64 _ZN3cub18CUB_300001_SM_10006detail6reduce28DeviceReduceSingleTileKernelINS2_10policy_hubIdjN4cuda3__47maximumIvEEE10Policy1000EPdSB_iS8_ddNS5_3std3__410__identityEEEvT0_T1_T2_T3_T4_T6__param_4,
	.param .align 1 .b8 _ZN3cub18CUB_300001_SM_10006detail6reduce28DeviceReduceSingleTileKernelINS2_10policy_hubIdjN4cuda3__47maximumIvEEE10Policy1000EPdSB_iS8_ddNS5_3std3__410__identityEEEvT0_T1_T2_T3_T4_T6__param_5[1]
)
.maxntid 256
.minnctapersm 1
{
	.reg .pred 	%p<220>;
	.reg .b32 	%r<472>;
	.reg .b64 	%rd<206>;
	.reg .b64 	%fd<381>;
	// demoted variable
	.shared .align 8 .b8 _ZZN3cub18CUB_300001_SM_10006detail6reduce28DeviceReduceSingleTileKernelINS2_10policy_hubIdjN4cuda3__47maximumIvEEE10Policy1000EPdSB_iS8_ddNS5_3std3__410__identityEEEvT0_T1_T2_T3_T4_T6_E12temp_storage[80];
	ld.param.u64 	%rd15, [_ZN3cub18CUB_300001_SM_10006detail6reduce28DeviceReduceSingleTileKernelINS2_10policy_hubIdjN4cuda3__47maximumIvEEE10Policy1000EPdSB_iS8_ddNS5_3std3__410__identityEEEvT0_T1_T2_T3_T4_T6__param_0];
	ld.param.u64 	%rd16, [_ZN3cub18CUB_300001_SM_10006detail6reduce28DeviceReduceSingleTileKernelINS2_10policy_hubIdjN4cuda3__47maximumIvEEE10Policy1000EPdSB_iS8_ddNS5_3std3__410__identityEEEvT0_T1_T2_T3_T4_T6__param_1];
	ld.param.u32 	%r68, [_ZN3cub18CUB_300001_SM_10006detail6reduce28DeviceReduceSingleTileKernelINS2_10policy_hubIdjN4cuda3__47maximumIvEEE10Policy1000EPdSB_iS8_ddNS5_3std3__410__identityEEEvT0_T1_T2_T3_T4_T6__param_2];
	ld.param.f64 	%fd58, [_ZN3cub18CUB_300001_SM_10006detail6reduce28DeviceReduceSingleTileKernelINS2_10policy_hubIdjN4cuda3__47maximumIvEEE10Policy1000EPdSB_iS8_ddNS5_3std3__410__identityEEEvT0_T1_T2_T3_T4_T6__param_4];
	cvta.to.global.u64 	%rd1, %rd16;
	setp.ne.s32 	%p1, %r68, 0;
	@%p1 bra 	$L__BB5_3;
	mov.u32 	%r445, %tid.x;
	setp.ne.s32 	%p219, %r445, 0;
	@%p219 bra 	$L__BB5_74;
	st.global.f64 	[%rd1], %fd58;
	bra.uni 	$L__BB5_74;
$L__BB5_3:
	and.b64  	%rd17, %rd15, 31;
	setp.ne.s64 	%p2, %rd17, 0;
	@%p2 bra 	$L__BB5_38;
	setp.gt.s32 	%p110, %r68, 2047;
	@%p110 bra 	$L__BB5_22;
	mov.u32 	%r1, %tid.x;
	setp.ge.s32 	%p159, %r1, %r68;
	mov.f64 	%fd359, 0d0000000000000000;
	mov.u32 	%r449, %r1;
	@%p159 bra 	$L__BB5_7;
	mul.wide.u32 	%rd169, %r1, 8;
	add.s64 	%rd168, %rd15, %rd169;
	// begin inline asm
	ld.global.nc.u64 %rd167, [%rd168];
	// end inline asm
	mov.b64 	%fd359, %rd167;
	add.s32 	%r449, %r1, 256;
$L__BB5_7:
	setp.ge.s32 	%p160, %r449, %r68;
	@%p160 bra 	$L__BB5_13;
	not.b32 	%r321, %r449;
	add.s32 	%r4, %r68, %r321;
	and.b32  	%r322, %r4, 768;
	setp.eq.s32 	%p161, %r322, 768;
	@%p161 bra 	$L__BB5_11;
	mul.wide.u32 	%rd170, %r449, 8;
	add.s64 	%rd202, %rd15, %rd170;
	shr.u32 	%r323, %r4, 8;
	add.s32 	%r324, %r323, 1;
	and.b32  	%r325, %r324, 3;
	neg.s32 	%r447, %r325;
$L__BB5_10:
	.pragma "nounroll";
	// begin inline asm
	ld.global.nc.u64 %rd171, [%rd202];
	// end inline asm
	mov.b64 	%fd272, %rd171;
	setp.lt.f64 	%p162, %fd359, %fd272;
	selp.f64 	%fd359, %fd272, %fd359, %p162;
	add.s32 	%r449, %r449, 256;
	add.s64 	%rd202, %rd202, 2048;
	add.s32 	%r447, %r447, 1;
	setp.ne.s32 	%p163, %r447, 0;
	@%p163 bra 	$L__BB5_10;
$L__BB5_11:
	setp.lt.u32 	%p164, %r4, 768;
	@%p164 bra 	$L__BB5_13;
$L__BB5_12:
	mul.wide.s32 	%rd181, %r449, 8;
	add.s64 	%rd174, %rd15, %rd181;
	// begin inline asm
	ld.global.nc.u64 %rd173, [%rd174];
	// end inline asm
	mov.b64 	%fd273, %rd173;
	setp.lt.f64 	%p165, %fd359, %fd273;
	selp.f64 	%fd274, %fd273, %fd359, %p165;
	add.s64 	%rd176, %rd174, 2048;
	// begin inline asm
	ld.global.nc.u64 %rd175, [%rd176];
	// end inline asm
	mov.b64 	%fd275, %rd175;
	setp.lt.f64 	%p166, %fd274, %fd275;
	selp.f64 	%fd276, %fd275, %fd274, %p166;
	add.s64 	%rd178, %rd174, 4096;
	// begin inline asm
	ld.global.nc.u64 %rd177, [%rd178];
	// end inline asm
	mov.b64 	%fd277, %rd177;
	setp.lt.f64 	%p167, %fd276, %fd277;
	selp.f64 	%fd278, %fd277, %fd276, %p167;
	add.s64 	%rd180, %rd174, 6144;
	// begin inline asm
	ld.global.nc.u64 %rd179, [%rd180];
	// end inline asm
	mov.b64 	%fd279, %rd179;
	setp.lt.f64 	%p168, %fd278, %fd279;
	selp.f64 	%fd359, %fd279, %fd278, %p168;
	add.s32 	%r449, %r449, 1024;
	setp.lt.s32 	%p169, %r449, %r68;
	@%p169 bra 	$L__BB5_12;
$L__BB5_13:
	setp.lt.s32 	%p170, %r68, 256;
	@%p170 bra 	$L__BB5_18;
	// begin inline asm
	mov.u32 %r389, %laneid;
	// end inline asm
	mov.b64 	%rd192, %fd359;
	mov.b64 	{%r391, %r396}, %rd192;
	mov.b32 	%r397, 1;
	mov.b32 	%r438, 31;
	mov.b32 	%r439, -1;
	// begin inline asm
	shfl.sync.down.b32 %r390, %r391, %r397, %r438, %r439;
	// end inline asm
	// begin inline asm
	shfl.sync.down.b32 %r395, %r396, %r397, %r438, %r439;
	// end inline asm
	mov.b64 	%rd193, {%r390, %r395};
	mov.b64 	%fd327, %rd193;
	setp.gt.s32 	%p198, %r389, 30;
	setp.lt.f64 	%p199, %fd359, %fd327;
	selp.f64 	%fd328, %fd327, %fd359, %p199;
	selp.f64 	%fd329, %fd359, %fd328, %p198;
	mov.b64 	%rd194, %fd329;
	mov.b64 	{%r401, %r406}, %rd194;
	mov.b32 	%r407, 2;
	// begin inline asm
	shfl.sync.down.b32 %r400, %r401, %r407, %r438, %r439;
	// end inline asm
	// begin inline asm
	shfl.sync.down.b32 %r405, %r406, %r407, %r438, %r439;
	// end inline asm
	mov.b64 	%rd195, {%r400, %r405};
	mov.b64 	%fd330, %rd195;
	setp.gt.s32 	%p200, %r389, 29;
	setp.lt.f64 	%p201, %fd329, %fd330;
	selp.f64 	%fd331, %fd330, %fd329, %p201;
	selp.f64 	%fd332, %fd329, %fd331, %p200;
	mov.b64 	%rd196, %fd332;
	mov.b64 	{%r411, %r416}, %rd196;
	mov.b32 	%r417, 4;
	// begin inline asm
	shfl.sync.down.b32 %r410, %r411, %r417, %r438, %r439;
	// end inline asm
	// begin inline asm
	shfl.sync.down.b32 %r415, %r416, %r417, %r438, %r439;
	// end inline asm
	mov.b64 	%rd197, {%r410, %r415};
	mov.b64 	%fd333, %rd197;
	setp.gt.s32 	%p202, %r389, 27;
	setp.lt.f64 	%p203, %fd332, %fd333;
	selp.f64 	%fd334, %fd333, %fd332, %p203;
	selp.f64 	%fd335, %fd332, %fd334, %p202;
	mov.b64 	%rd198, %fd335;
	mov.b64 	{%r421, %r426}, %rd198;
	mov.b32 	%r427, 8;
	// begin inline asm
	shfl.sync.down.b32 %r420, %r421, %r427, %r438, %r439;
	// end inline asm
	// begin inline asm
	shfl.sync.down.b32 %r425, %r426, %r427, %r438, %r439;
	// end inline asm
	mov.b64 	%rd199, {%r420, %r425};
	mov.b64 	%fd336, %rd199;
	setp.gt.s32 	%p204, %r389, 23;
	setp.lt.f64 	%p205, %fd335, %fd336;
	selp.f64 	%fd337, %fd336, %fd335, %p205;
	selp.f64 	%fd338, %fd335, %fd337, %p204;
	mov.b64 	%rd200, %fd338;
	mov.b64 	{%r431, %r436}, %rd200;
	mov.b32 	%r437, 16;
	// begin inline asm
	shfl.sync.down.b32 %r430, %r431, %r437, %r438, %r439;
	// end inline asm
	// begin inline asm
	shfl.sync.down.b32 %r435, %r436, %r437, %r438, %r439;
	// end inline asm
	mov.b64 	%rd201, {%r430, %r435};
	mov.b64 	%fd339, %rd201;
	setp.gt.s32 	%p206, %r389, 15;
	setp.lt.f64 	%p207, %fd338, %fd339;
	selp.f64 	%fd10, %fd339, %fd338, %p207;
	selp.f64 	%fd380, %fd338, %fd10, %p206;
	setp.ne.s32 	%p208, %r389, 0;
	@%p208 bra 	$L__BB5_16;
	shr.u32 	%r440, %r1, 2;
	and.b32  	%r441, %r440, 248;
	mov.u32 	%r442, _ZZN3cub18CUB_300001_SM_10006detail6reduce28DeviceReduceSingleTileKernelINS2_10policy_hubIdjN4cuda3__47maximumIvEEE10Policy1000EPdSB_iS8_ddNS5_3std3__410__identityEEEvT0_T1_T2_T3_T4_T6_E12temp_storage;
	add.s32 	%r443, %r442, %r441;
	st.shared.f64 	[%r443+8], %fd10;
$L__BB5_16:
	bar.sync 	0;
	setp.ne.s32 	%p209, %r1, 0;
	@%p209 bra 	$L__BB5_72;
	ld.shared.f64 	%fd340, [_ZZN3cub18CUB_300001_SM_10006detail6reduce28DeviceReduceSingleTileKernelINS2_10policy_hubIdjN4cuda3__47maximumIvEEE10Policy1000EPdSB_iS8_ddNS5_3std3__410__identityEEEvT0_T1_T2_T3_T4_T6_E12temp_storage+16];
	setp.lt.f64 	%p210, %fd380, %fd340;
	selp.f64 	%fd341, %fd340, %fd380, %p210;
	ld.shared.f64 	%fd342, [_ZZN3cub18CUB_300001_SM_10006detail6reduce28DeviceReduceSingleTileKernelINS2_10policy_hubIdjN4cuda3__47maximumIvEEE10Policy1000EPdSB_iS8_ddNS5_3std3__410__identityEEEvT0_T1_T2_T3_T4_T6_E12temp_storage+24];
	setp.lt.f64 	%p211, %fd341, %fd342;
	selp.f64 	%fd343, %fd342, %fd341, %p211;
	ld.shared.f64 	%fd344, [_ZZN3cub18CUB_300001_SM_10006detail6reduce28DeviceReduceSingleTileKernelINS2_10policy_hubIdjN4cuda3__47maximumIvEEE10Policy1000EPdSB_iS8_ddNS5_3std3__410__identityEEEvT0_T1_T2_T3_T4_T6_E12temp_storage+32];
	setp.lt.f64 	%p212, %fd343, %fd344;
	selp.f64 	%fd345, %fd344, %fd343, %p212;
	ld.shared.f64 	%fd346, [_ZZN3cub18CUB_300001_SM_10006detail6reduce28DeviceReduceSingleTileKernelINS2_10policy_hubIdjN4cuda3__47maximumIvEEE10Policy1000EPdSB_iS8_ddNS5_3std3__410__identityEEEvT0_T1_T2_T3_T4_T6_E12temp_storage+40];
	setp.lt.f64 	%p213, %fd345, %fd346;
	selp.f64 	%fd347, %fd346, %fd345, %p213;
	ld.shared.f64 	%fd348, [_ZZN3cub18CUB_300001_SM_10006detail6reduce28DeviceReduceSingleTileKernelINS2_10policy_hubIdjN4cuda3__47maximumIvEEE10Policy1000EPdSB_iS8_ddNS5_3std3__410__identityEEEvT0_T1_T2_T3_T4_T6_E12temp_storage+48];
	setp.lt.f64 	%p214, %fd347, %fd348;
	selp.f64 	%fd349, %fd348, %fd347, %p214;
	ld.shared.f64 	%fd350, [_ZZN3cub18CUB_300001_SM_10006detail6reduce28DeviceReduceSingleTileKernelINS2_10policy_hubIdjN4cuda3__47maximumIvEEE10Policy1000EPdSB_iS8_ddNS5_3std3__410__identityEEEvT0_T1_T2_T3_T4_T6_E12temp_storage+56];
	setp.lt.f64 	%p215, %fd349, %fd350;
	selp.f64 	%fd351, %fd350, %fd349, %p215;
	ld.shared.f64 	%fd352, [_ZZN3cub18CUB_300001_SM_10006detail6reduce28DeviceReduceSingleTileKernelINS2_10policy_hubIdjN4cuda3__47maximumIvEEE10Policy1000EPdSB_iS8_ddNS5_3std3__410__identityEEEvT0_T1_T2_T3_T4_T6_E12temp_storage+64];
	setp.lt.f64 	%p216, %fd351, %fd352;
	selp.f64 	%fd380, %fd352, %fd351, %p216;
	bra.uni 	$L__BB5_72;
$L__BB5_18:
	// begin inline asm
	mov.u32 %r326, %laneid;
	// end inline asm
	and.b32  	%r377, %r1, 992;
	add.s32 	%r378, %r377, 32;
	setp.gt.s32 	%p171, %r378, %r68;
	not.b32 	%r379, %r377;
	add.s32 	%r380, %r68, %r379;
	selp.b32 	%r375, %r380, 31, %p171;
	mov.b64 	%rd182, %fd359;
	mov.b64 	{%r328, %r333}, %rd182;
	mov.b32 	%r334, 1;
	mov.b32 	%r376, -1;
	// begin inline asm
	shfl.sync.down.b32 %r327, %r328, %r334, %r375, %r376;
	// end inline asm
	// begin inline asm
	shfl.sync.down.b32 %r332, %r333, %r334, %r375, %r376;
	// end inline asm
	mov.b64 	%rd183, {%r327, %r332};
	mov.b64 	%fd280, %rd183;
	setp.lt.s32 	%p172, %r326, %r375;
	setp.lt.f64 	%p173, %fd359, %fd280;
	selp.f64 	%fd281, %fd280, %fd359, %p173;
	selp.f64 	%fd282, %fd281, %fd359, %p172;
	mov.b64 	%rd184, %fd282;
	mov.b64 	{%r338, %r343}, %rd184;
	mov.b32 	%r344, 2;
	// begin inline asm
	shfl.sync.down.b32 %r337, %r338, %r344, %r375, %r376;
	// end inline asm
	// begin inline asm
	shfl.sync.down.b32 %r342, %r343, %r344, %r375, %r376;
	// end inline asm
	mov.b64 	%rd185, {%r337, %r342};
	mov.b64 	%fd283, %rd185;
	add.s32 	%r381, %r326, 2;
	setp.gt.s32 	%p174, %r381, %r375;
	setp.lt.f64 	%p175, %fd282, %fd283;
	selp.f64 	%fd284, %fd283, %fd282, %p175;
	selp.f64 	%fd285, %fd282, %fd284, %p174;
	mov.b64 	%rd186, %fd285;
	mov.b64 	{%r348, %r353}, %rd186;
	mov.b32 	%r354, 4;
	// begin inline asm
	shfl.sync.down.b32 %r347, %r348, %r354, %r375, %r376;
	// end inline asm
	// begin inline asm
	shfl.sync.down.b32 %r352, %r353, %r354, %r375, %r376;
	// end inline asm
	mov.b64 	%rd187, {%r347, %r352};
	mov.b64 	%fd286, %rd187;
	add.s32 	%r382, %r326, 4;
	setp.gt.s32 	%p176, %r382, %r375;
	setp.lt.f64 	%p177, %fd285, %fd286;
	selp.f64 	%fd287, %fd286, %fd285, %p177;
	selp.f64 	%fd288, %fd285, %fd287, %p176;
	mov.b64 	%rd188, %fd288;
	mov.b64 	{%r358, %r363}, %rd188;
	mov.b32 	%r364, 8;
	// begin inline asm
	shfl.sync.down.b32 %r357, %r358, %r364, %r375, %r376;
	// end inline asm
	// begin inline asm
	shfl.sync.down.b32 %r362, %r363, %r364, %r375, %r376;
	// end inline asm
	mov.b64 	%rd189, {%r357, %r362};
	mov.b64 	%fd289, %rd189;
	add.s32 	%r383, %r326, 8;
	setp.gt.s32 	%p178, %r383, %r375;
	setp.lt.f64 	%p179, %fd288, %fd289;
	selp.f64 	%fd290, %fd289, %fd288, %p179;
	selp.f64 	%fd291, %fd288, %fd290, %p178;
	mov.b64 	%rd190, %fd291;
	mov.b64 	{%r368, %r373}, %rd190;
	mov.b32 	%r374, 16;
	// begin inline asm
	shfl.sync.down.b32 %r367, %r368, %r374, %r375, %r376;
	// end inline asm
	// begin inline asm
	shfl.sync.down.b32 %r372, %r373, %r374, %r375, %r376;
	// end inline asm
	mov.b64 	%rd191, {%r367, %r372};
	mov.b64 	%fd292, %rd191;
	add.s32 	%r384, %r326, 16;
	setp.gt.s32 	%p180, %r384, %r375;
	setp.lt.f64 	%p181, %fd291, %fd292;
	selp.f64 	%fd293, %fd292, %fd291, %p181;
	selp.f64 	%fd380, %fd291, %fd293, %p180;
	setp.ne.s32 	%p182, %r326, 0;
	@%p182 bra 	$L__BB5_20;
	shr.u32 	%r385, %r1, 2;
	and.b32  	%r386, %r385, 248;
	mov.u32 	%r387, _ZZN3cub18CUB_300001_SM_10006detail6reduce28DeviceReduceSingleTileKernelINS2_10policy_hubIdjN4cuda3__47maximumIvEEE10Policy1000EPdSB_iS8_ddNS5_3std3__410__identityEEEvT0_T1_T2_T3_T4_T6_E12temp_storage;
	add.s32 	%r388, %r387, %r386;
	st.shared.f64 	[%r388+8], %fd380;
$L__BB5_20:
	bar.sync 	0;
	setp.ne.s32 	%p183, %r1, 0;
	@%p183 bra 	$L__BB5_72;
	setp.gt.s32 	%p184, %r68, 32;
	ld.shared.f64 	%fd294, [_ZZN3cub18CUB_300001_SM_10006detail6reduce28DeviceReduceSingleTileKernelINS2_10policy_hubIdjN4cuda3__47maximumIvEEE10Policy1000EPdSB_iS8_ddNS5_3std3__410__identityEEEvT0_T1_T2_T3_T4_T6_E12temp_storage+16];
	setp.lt.f64 	%p185, %fd380, %fd294;
	selp.f64 	%fd296, %fd294, %fd380, %p185;
	selp.f64 	%fd297, %fd296, %fd380, %p184;
	setp.gt.s32 	%p186, %r68, 64;
	ld.shared.f64 	%fd299, [_ZZN3cub18CUB_300001_SM_10006detail6reduce28DeviceReduceSingleTileKernelINS2_10policy_hubIdjN4cuda3__47maximumIvEEE10Policy1000EPdSB_iS8_ddNS5_3std3__410__identityEEEvT0_T1_T2_T3_T4_T6_E12temp_storage+24];
	setp.lt.f64 	%p187, %fd297, %fd299;
	selp.f64 	%fd301, %fd299, %fd297, %p187;
	selp.f64 	%fd302, %fd301, %fd297, %p186;
	setp.gt.s32 	%p188, %r68, 96;
	ld.shared.f64 	%fd304, [_ZZN3cub18CUB_300001_SM_10006detail6reduce28DeviceReduceSingleTileKernelINS2_10policy_hubIdjN4cuda3__47maximumIvEEE10Policy1000EPdSB_iS8_ddNS5_3std3__410__identityEEEvT0_T1_T2_T3_T4_T6_E12temp_storage+32];
	setp.lt.f64 	%p189, %fd302, %fd304;
	selp.f64 	%fd306, %fd304, %fd302, %p189;
	selp.f64 	%fd307, %fd306, %fd302, %p188;
	setp.gt.s32 	%p190, %r68, 128;
	ld.shared.f64 	%fd309, [_ZZN3cub18CUB_300001_SM_10006detail6reduce28DeviceReduceSingleTileKernelINS2_10policy_hubIdjN4cuda3__47maximumIvEEE10Policy1000EPdSB_iS8_ddNS5_3std3__410__identityEEEvT0_T1_T2_T3_T4_T6_E12temp_storage+40];
	setp.lt.f64 	%p191, %fd307, %fd309;
	selp.f64 	%fd311, %fd309, %fd307, %p191;
	selp.f64 	%fd312, %fd311, %fd307, %p190;
	setp.gt.s32 	%p192, %r68, 160;
	ld.shared.f64 	%fd314, [_ZZN3cub18CUB_300001_SM_10006detail6reduce28DeviceReduceSingleTileKernelINS2_10policy_hubIdjN4cuda3__47maximumIvEEE10Policy1000EPdSB_iS8_ddNS5_3std3__410__identityEEEvT0_T1_T2_T3_T4_T6_E12temp_storage+48];
	setp.lt.f64 	%p193, %fd312, %fd314;
	selp.f64 	%fd316, %fd314, %fd312, %p193;
	selp.f64 	%fd317, %fd316, %fd312, %p192;
	setp.gt.s32 	%p194, %r68, 192;
	ld.shared.f64 	%fd319, [_ZZN3cub18CUB_300001_SM_10006detail6reduce28DeviceReduceSingleTileKernelINS2_10policy_hubIdjN4cuda3__47maximumIvEEE10Policy1000EPdSB_iS8_ddNS5_3std3__410__identityEEEvT0_T1_T2_T3_T4_T6_E12temp_storage+56];
	setp.lt.f64 	%p195, %fd317, %fd319;
	selp.f64 	%fd321, %fd319, %fd317, %p195;
	selp.f64 	%fd322, %fd321, %fd317, %p194;
	setp.gt.s32 	%p196, %r68, 224;
	ld.shared.f64 	%fd324, [_ZZN3cub18CUB_300001_SM_10006detail6reduce28DeviceReduceSingleTileKernelINS2_10policy_hubIdjN4cuda3__47maximumIvEEE10Policy1000EPdSB_iS8_ddNS5_3std3__410__identityEEEvT0_T1_T2_T3_T4_T6_E12temp_storage+64];
	setp.lt.f64 	%p197, %fd322, %fd324;
	selp.f64 	%fd326, %fd324, %fd322, %p197;
	selp.f64 	%fd380, %fd326, %fd322, %p196;
	bra.uni 	$L__BB5_72;
$L__BB5_22:
	mov.u32 	%r13, %tid.x;
	shl.b32 	%r14, %r13, 2;
	mul.wide.u32 	%rd126, %r14, 8;
	add.s64 	%rd116, %rd15, %rd126;
	// begin inline asm
	ld.global.nc.v2.u64 {%rd114, %rd115}, [%rd116];
	// end inline asm
	add.s64 	%rd119, %rd116, 16;
	// begin inline asm
	ld.global.nc.v2.u64 {%rd117, %rd118}, [%rd119];
	// end inline asm
	mov.b64 	%fd206, %rd114;
	mov.b64 	%fd207, %rd115;
	mov.b64 	%fd208, %rd117;
	mov.b64 	%fd209, %rd118;
	add.s64 	%rd122, %rd116, 8192;
	// begin inline asm
	ld.global.nc.v2.u64 {%rd120, %rd121}, [%rd122];
	// end inline asm
	add.s64 	%rd125, %rd116, 8208;
	// begin inline asm
	ld.global.nc.v2.u64 {%rd123, %rd124}, [%rd125];
	// end inline asm
	mov.b64 	%fd210, %rd120;
	mov.b64 	%fd211, %rd121;
	mov.b64 	%fd212, %rd123;
	mov.b64 	%fd213, %rd124;
	setp.lt.f64 	%p111, %fd206, %fd207;
	selp.f64 	%fd214, %fd207, %fd206, %p111;
	setp.lt.f64 	%p112, %fd214, %fd208;
	selp.f64 	%fd215, %fd208, %fd214, %p112;
	setp.lt.f64 	%p113, %fd215, %fd209;
	selp.f64 	%fd216, %fd209, %fd215, %p113;
	setp.lt.f64 	%p114, %fd216, %fd210;
	selp.f64 	%fd217, %fd210, %fd216, %p114;
	setp.lt.f64 	%p115, %fd217, %fd211;
	selp.f64 	%fd218, %fd211, %fd217, %p115;
	setp.lt.f64 	%p116, %fd218, %fd212;
	selp.f64 	%fd219, %fd212, %fd218, %p116;
	setp.lt.f64 	%p117, %fd219, %fd213;
	selp.f64 	%fd366, %fd213, %fd219, %p117;
	setp.lt.u32 	%p118, %r68, 4096;
	mov.b32 	%r452, 2048;
	@%p118 bra 	$L__BB5_26;
	add.s32 	%r15, %r68, -2048;
	mov.b32 	%r452, 2048;
$L__BB5_24:
	add.s32 	%r258, %r452, %r14;
	mul.wide.u32 	%rd139, %r258, 8;
	add.s64 	%rd129, %rd15, %rd139;
	// begin inline asm
	ld.global.nc.v2.u64 {%rd127, %rd128}, [%rd129];
	// end inline asm
	add.s64 	%rd132, %rd129, 16;
	// begin inline asm
	ld.global.nc.v2.u64 {%rd130, %rd131}, [%rd132];
	// end inline asm
	mov.b64 	%fd220, %rd127;
	mov.b64 	%fd221, %rd128;
	mov.b64 	%fd222, %rd130;
	mov.b64 	%fd223, %rd131;
	add.s64 	%rd135, %rd129, 8192;
	// begin inline asm
	ld.global.nc.v2.u64 {%rd133, %rd134}, [%rd135];
	// end inline asm
	add.s64 	%rd138, %rd129, 8208;
	// begin inline asm
	ld.global.nc.v2.u64 {%rd136, %rd137}, [%rd138];
	// end inline asm
	mov.b64 	%fd224, %rd133;
	mov.b64 	%fd225, %rd134;
	mov.b64 	%fd226, %rd136;
	mov.b64 	%fd227, %rd137;
	setp.lt.f64 	%p119, %fd366, %fd220;
	selp.f64 	%fd228, %fd220, %fd366, %p119;
	setp.lt.f64 	%p120, %fd228, %fd221;
	selp.f64 	%fd229, %fd221, %fd228, %p120;
	setp.lt.f64 	%p121, %fd229, %fd222;
	selp.f64 	%fd230, %fd222, %fd229, %p121;
	setp.lt.f64 	%p122, %fd230, %fd223;
	selp.f64 	%fd231, %fd223, %fd230, %p122;
	setp.lt.f64 	%p123, %fd231, %fd224;
	selp.f64 	%fd232, %fd224, %fd231, %p123;
	setp.lt.f64 	%p124, %fd232, %fd225;
	selp.f64 	%fd233, %fd225, %fd232, %p124;
	setp.lt.f64 	%p125, %fd233, %fd226;
	selp.f64 	%fd234, %fd226, %fd233, %p125;
	setp.lt.f64 	%p126, %fd234, %fd227;
	selp.f64 	%fd366, %fd227, %fd234, %p126;
	sub.s32 	%r259, %r68, %r452;
	setp.lt.s32 	%p127, %r259, 2048;
	@%p127 bra 	$L__BB5_34;
	add.s32 	%r452, %r452, 2048;
	setp.le.s32 	%p128, %r452, %r15;
	@%p128 bra 	$L__BB5_24;
$L__BB5_26:
	setp.le.s32 	%p129, %r68, %r452;
	@%p129 bra 	$L__BB5_34;
	sub.s32 	%r19, %r68, %r452;
	setp.ge.s32 	%p130, %r13, %r19;
	@%p130 bra 	$L__BB5_34;
	not.b32 	%r260, %r13;
	add.s32 	%r261, %r68, %r260;
	sub.s32 	%r20, %r261, %r452;
	and.b32  	%r262, %r20, 768;
	setp.eq.s32 	%p131, %r262, 768;
	mov.u32 	%r456, %r13;
	@%p131 bra 	$L__BB5_31;
	add.s32 	%r454, %r13, %r452;
	shr.u32 	%r263, %r20, 8;
	add.s32 	%r264, %r263, 1;
	and.b32  	%r265, %r264, 3;
	neg.s32 	%r453, %r265;
	mov.u32 	%r456, %r13;
$L__BB5_30:
	.pragma "nounroll";
	mul.wide.u32 	%rd142, %r454, 8;
	add.s64 	%rd141, %rd15, %rd142;
	// begin inline asm
	ld.global.nc.u64 %rd140, [%rd141];
	// end inline asm
	mov.b64 	%fd236, %rd140;
	setp.lt.f64 	%p132, %fd366, %fd236;
	selp.f64 	%fd366, %fd236, %fd366, %p132;
	add.s32 	%r456, %r456, 256;
	add.s32 	%r454, %r454, 256;
	add.s32 	%r453, %r453, 1;
	setp.ne.s32 	%p133, %r453, 0;
	@%p133 bra 	$L__BB5_30;
$L__BB5_31:
	setp.lt.u32 	%p134, %r20, 768;
	@%p134 bra 	$L__BB5_34;
	cvt.u64.u32 	%rd143, %r456;
	cvt.u64.u32 	%rd144, %r452;
	add.s64 	%rd145, %rd143, %rd144;
	shl.b64 	%rd146, %rd145, 3;
	add.s64 	%rd147, %rd146, %rd15;
	add.s64 	%rd203, %rd147, 4096;
	add.s32 	%r457, %r456, %r452;
$L__BB5_33:
	mul.wide.u32 	%rd156, %r457, 8;
	add.s64 	%rd149, %rd15, %rd156;
	// begin inline asm
	ld.global.nc.u64 %rd148, [%rd149];
	// end inline asm
	mov.b64 	%fd237, %rd148;
	setp.lt.f64 	%p135, %fd366, %fd237;
	selp.f64 	%fd238, %fd237, %fd366, %p135;
	add.s64 	%rd151, %rd203, -2048;
	// begin inline asm
	ld.global.nc.u64 %rd150, [%rd151];
	// end inline asm
	mov.b64 	%fd239, %rd150;
	setp.lt.f64 	%p136, %fd238, %fd239;
	selp.f64 	%fd240, %fd239, %fd238, %p136;
	// begin inline asm
	ld.global.nc.u64 %rd152, [%rd203];
	// end inline asm
	mov.b64 	%fd241, %rd152;
	setp.lt.f64 	%p137, %fd240, %fd241;
	selp.f64 	%fd242, %fd241, %fd240, %p137;
	add.s64 	%rd155, %rd203, 2048;
	// begin inline asm
	ld.global.nc.u64 %rd154, [%rd155];
	// end inline asm
	mov.b64 	%fd243, %rd154;
	setp.lt.f64 	%p138, %fd242, %fd243;
	selp.f64 	%fd366, %fd243, %fd242, %p138;
	add.s32 	%r456, %r456, 1024;
	add.s64 	%rd203, %rd203, 8192;
	add.s32 	%r457, %r457, 1024;
	setp.lt.s32 	%p139, %r456, %r19;
	@%p139 bra 	$L__BB5_33;
$L__BB5_34:
	// begin inline asm
	mov.u32 %r266, %laneid;
	// end inline asm
	mov.b64 	%rd157, %fd366;
	mov.b64 	{%r268, %r273}, %rd157;
	mov.b32 	%r274, 1;
	mov.b32 	%r315, 31;
	mov.b32 	%r316, -1;
	// begin inline asm
	shfl.sync.down.b32 %r267, %r268, %r274, %r315, %r316;
	// end inline asm
	// begin inline asm
	shfl.sync.down.b32 %r272, %r273, %r274, %r315, %r316;
	// end inline asm
	mov.b64 	%rd158, {%r267, %r272};
	mov.b64 	%fd244, %rd158;
	setp.gt.s32 	%p140, %r266, 30;
	setp.lt.f64 	%p141, %fd366, %fd244;
	selp.f64 	%fd245, %fd244, %fd366, %p141;
	selp.f64 	%fd246, %fd366, %fd245, %p140;
	mov.b64 	%rd159, %fd246;
	mov.b64 	{%r278, %r283}, %rd159;
	mov.b32 	%r284, 2;
	// begin inline asm
	shfl.sync.down.b32 %r277, %r278, %r284, %r315, %r316;
	// end inline asm
	// begin inline asm
	shfl.sync.down.b32 %r282, %r283, %r284, %r315, %r316;
	// end inline asm
	mov.b64 	%rd160, {%r277, %r282};
	mov.b64 	%fd247, %rd160;
	setp.gt.s32 	%p142, %r266, 29;
	setp.lt.f64 	%p143, %fd246, %fd247;
	selp.f64 	%fd248, %fd247, %fd246, %p143;
	selp.f64 	%fd249, %fd246, %fd248, %p142;
	mov.b64 	%rd161, %fd249;
	mov.b64 	{%r288, %r293}, %rd161;
	mov.b32 	%r294, 4;
	// begin inline asm
	shfl.sync.down.b32 %r287, %r288, %r294, %r315, %r316;
	// end inline asm
	// begin inline asm
	shfl.sync.down.b32 %r292, %r293, %r294, %r315, %r316;
	// end inline asm
	mov.b64 	%rd162, {%r287, %r292};
	mov.b64 	%fd250, %rd162;
	setp.gt.s32 	%p144, %r266, 27;
	setp.lt.f64 	%p145, %fd249, %fd250;
	selp.f64 	%fd251, %fd250, %fd249, %p145;
	selp.f64 	%fd252, %fd249, %fd251, %p144;
	mov.b64 	%rd163, %fd252;
	mov.b64 	{%r298, %r303}, %rd163;
	mov.b32 	%r304, 8;
	// begin inline asm
	shfl.sync.down.b32 %r297, %r298, %r304, %r315, %r316;
	// end inline asm
	// begin inline asm
	shfl.sync.down.b32 %r302, %r303, %r304, %r315, %r316;
	// end inline asm
	mov.b64 	%rd164, {%r297, %r302};
	mov.b64 	%fd253, %rd164;
	setp.gt.s32 	%p146, %r266, 23;
	setp.lt.f64 	%p147, %fd252, %fd253;
	selp.f64 	%fd254, %fd253, %fd252, %p147;
	selp.f64 	%fd255, %fd252, %fd254, %p146;
	mov.b64 	%rd165, %fd255;
	mov.b64 	{%r308, %r313}, %rd165;
	mov.b32 	%r314, 16;
	// begin inline asm
	shfl.sync.down.b32 %r307, %r308, %r314, %r315, %r316;
	// end inline asm
	// begin inline asm
	shfl.sync.down.b32 %r312, %r313, %r314, %r315, %r316;
	// end inline asm
	mov.b64 	%rd166, {%r307, %r312};
	mov.b64 	%fd256, %rd166;
	setp.gt.s32 	%p148, %r266, 15;
	setp.lt.f64 	%p149, %fd255, %fd256;
	selp.f64 	%fd26, %fd256, %fd255, %p149;
	selp.f64 	%fd380, %fd255, %fd26, %p148;
	setp.ne.s32 	%p150, %r266, 0;
	@%p150 bra 	$L__BB5_36;
	shr.u32 	%r317, %r13, 2;
	and.b32  	%r318, %r317, 248;
	mov.u32 	%r319, _ZZN3cub18CUB_300001_SM_10006detail6reduce28DeviceReduceSingleTileKernelINS2_10policy_hubIdjN4cuda3__47maximumIvEEE10Policy1000EPdSB_iS8_ddNS5_3std3__410__identityEEEvT0_T1_T2_T3_T4_T6_E12temp_storage;
	add.s32 	%r320, %r319, %r318;
	st.shared.f64 	[%r320+8], %fd26;
$L__BB5_36:
	bar.sync 	0;
	setp.ne.s32 	%p151, %r13, 0;
	@%p151 bra 	$L__BB5_72;
	ld.shared.f64 	%fd257, [_ZZN3cub18CUB_300001_SM_10006detail6reduce28DeviceReduceSingleTileKernelINS2_10policy_hubIdjN4cuda3__47maximumIvEEE10Policy1000EPdSB_iS8_ddNS5_3std3__410__identityEEEvT0_T1_T2_T3_T4_T6_E12temp_storage+16];
	setp.lt.f64 	%p152, %fd380, %fd257;
	selp.f64 	%fd258, %fd257, %fd380, %p152;
	ld.shared.f64 	%fd259, [_ZZN3cub18CUB_300001_SM_10006detail6reduce28DeviceReduceSingleTileKernelINS2_10policy_hubIdjN4cuda3__47maximumIvEEE10Policy1000EPdSB_iS8_ddNS5_3std3__410__identityEEEvT0_T1_T2_T3_T4_T6_E12temp_storage+24];
	setp.lt.f64 	%p153, %fd258, %fd259;
	selp.f64 	%fd260, %fd259, %fd258, %p153;
	ld.shared.f64 	%fd261, [_ZZN3cub18CUB_300001_SM_10006detail6reduce28DeviceReduceSingleTileKernelINS2_10policy_hubIdjN4cuda3__47maximumIvEEE10Policy1000EPdSB_iS8_ddNS5_3std3__410__identityEEEvT0_T1_T2_T3_T4_T6_E12temp_storage+32];
	setp.lt.f64 	%p154, %fd260, %fd261;
	selp.f64 	%fd262, %fd261, %fd260, %p154;
	ld.shared.f64 	%fd263, [_ZZN3cub18CUB_300001_SM_10006detail6reduce28DeviceReduceSingleTileKernelINS2_10policy_hubIdjN4cuda3__47maximumIvEEE10Policy1000EPdSB_iS8_ddNS5_3std3__410__identityEEEvT0_T1_T2_T3_T4_T6_E12temp_storage+40];
	setp.lt.f64 	%p155, %fd262, %fd263;
	selp.f64 	%fd264, %fd263, %fd262, %p155;
	ld.shared.f64 	%fd265, [_ZZN3cub18CUB_300001_SM_10006detail6reduce28DeviceReduceSingleTileKernelINS2_10policy_hubIdjN4cuda3__47maximumIvEEE10Policy1000EPdSB_iS8_ddNS5_3std3__410__identityEEEvT0_T1_T2_T3_T4_T6_E12temp_storage+48];
	setp.lt.f64 	%p156, %fd264, %fd265;
	selp.f64 	%fd266, %fd265, %fd264, %p156;
	ld.shared.f64 	%fd267, [_ZZN3cub18CUB_300001_SM_10006detail6reduce28DeviceReduceSingleTileKernelINS2_10policy_hubIdjN4cuda3__47maximumIvEEE10Policy1000EPdSB_iS8_ddNS5_3std3__410__identityEEEvT0_T1_T2_T3_T4_T6_E12temp_storage+56];
	setp.lt.f64 	%p157, %fd266, %fd267;
	selp.f64 	%fd268, %fd267, %fd266, %p157;
	ld.shared.f64 	%fd269, [_ZZN3cub18CUB_300001_SM_10006detail6reduce28DeviceReduceSingleTileKernelINS2_10policy_hubIdjN4cuda3__47maximumIvEEE10Policy1000EPdSB_iS8_ddNS5_3std3__410__identityEEEvT0_T1_T2_T3_T4_T6_E12temp_storage+64];
	setp.lt.f64 	%p158, %fd268, %fd269;
	selp.f64 	%fd380, %fd269, %fd268, %p158;
	bra.uni 	$L__BB5_72;
$L__BB5_38:
	setp.gt.s32 	%p3, %r68, 2047;
	@%p3 bra 	$L__BB5_56;
	mov.u32 	%r35, %tid.x;
	setp.ge.s32 	%p52, %r35, %r68;
	mov.f64 	%fd372, 0d0000000000000000;
	mov.u32 	%r462, %r35;
	@%p52 bra 	$L__BB5_41;
	mul.wide.u32 	%rd81, %r35, 8;
	add.s64 	%rd80, %rd15, %rd81;
	// begin inline asm
	ld.global.nc.u64 %rd79, [%rd80];
	// end inline asm
	mov.b64 	%fd372, %rd79;
	add.s32 	%r462, %r35, 256;
$L__BB5_41:
	setp.ge.s32 	%p53, %r462, %r68;
	@%p53 bra 	$L__BB5_47;
	not.b32 	%r133, %r462;
	add.s32 	%r38, %r68, %r133;
	and.b32  	%r134, %r38, 768;
	setp.eq.s32 	%p54, %r134, 768;
	@%p54 bra 	$L__BB5_45;
	mul.wide.u32 	%rd82, %r462, 8;
	add.s64 	%rd204, %rd15, %rd82;
	shr.u32 	%r135, %r38, 8;
	add.s32 	%r136, %r135, 1;
	and.b32  	%r137, %r136, 3;
	neg.s32 	%r460, %r137;
$L__BB5_44:
	.pragma "nounroll";
	// begin inline asm
	ld.global.nc.u64 %rd83, [%rd204];
	// end inline asm
	mov.b64 	%fd125, %rd83;
	setp.lt.f64 	%p55, %fd372, %fd125;
	selp.f64 	%fd372, %fd125, %fd372, %p55;
	add.s32 	%r462, %r462, 256;
	add.s64 	%rd204, %rd204, 2048;
	add.s32 	%r460, %r460, 1;
	setp.ne.s32 	%p56, %r460, 0;
	@%p56 bra 	$L__BB5_44;
$L__BB5_45:
	setp.lt.u32 	%p57, %r38, 768;
	@%p57 bra 	$L__BB5_47;
$L__BB5_46:
	mul.wide.s32 	%rd93, %r462, 8;
	add.s64 	%rd86, %rd15, %rd93;
	// begin inline asm
	ld.global.nc.u64 %rd85, [%rd86];
	// end inline asm
	mov.b64 	%fd126, %rd85;
	setp.lt.f64 	%p58, %fd372, %fd126;
	selp.f64 	%fd127, %fd126, %fd372, %p58;
	add.s64 	%rd88, %rd86, 2048;
	// begin inline asm
	ld.global.nc.u64 %rd87, [%rd88];
	// end inline asm
	mov.b64 	%fd128, %rd87;
	setp.lt.f64 	%p59, %fd127, %fd128;
	selp.f64 	%fd129, %fd128, %fd127, %p59;
	add.s64 	%rd90, %rd86, 4096;
	// begin inline asm
	ld.global.nc.u64 %rd89, [%rd90];
	// end inline asm
	mov.b64 	%fd130, %rd89;
	setp.lt.f64 	%p60, %fd129, %fd130;
	selp.f64 	%fd131, %fd130, %fd129, %p60;
	add.s64 	%rd92, %rd86, 6144;
	// begin inline asm
	ld.global.nc.u64 %rd91, [%rd92];
	// end inline asm
	mov.b64 	%fd132, %rd91;
	setp.lt.f64 	%p61, %fd131, %fd132;
	selp.f64 	%fd372, %fd132, %fd131, %p61;
	add.s32 	%r462, %r462, 1024;
	setp.lt.s32 	%p62, %r462, %r68;
	@%p62 bra 	$L__BB5_46;
$L__BB5_47:
	setp.lt.s32 	%p63, %r68, 256;
	@%p63 bra 	$L__BB5_52;
	// begin inline asm
	mov.u32 %r201, %laneid;
	// end inline asm
	mov.b64 	%rd104, %fd372;
	mov.b64 	{%r203, %r208}, %rd104;
	mov.b32 	%r209, 1;
	mov.b32 	%r250, 31;
	mov.b32 	%r251, -1;
	// begin inline asm
	shfl.sync.down.b32 %r202, %r203, %r209, %r250, %r251;
	// end inline asm
	// begin inline asm
	shfl.sync.down.b32 %r207, %r208, %r209, %r250, %r251;
	// end inline asm
	mov.b64 	%rd105, {%r202, %r207};
	mov.b64 	%fd180, %rd105;
	setp.gt.s32 	%p91, %r201, 30;
	setp.lt.f64 	%p92, %fd372, %fd180;
	selp.f64 	%fd181, %fd180, %fd372, %p92;
	selp.f64 	%fd182, %fd372, %fd181, %p91;
	mov.b64 	%rd106, %fd182;
	mov.b64 	{%r213, %r218}, %rd106;
	mov.b32 	%r219, 2;
	// begin inline asm
	shfl.sync.down.b32 %r212, %r213, %r219, %r250, %r251;
	// end inline asm
	// begin inline asm
	shfl.sync.down.b32 %r217, %r218, %r219, %r250, %r251;
	// end inline asm
	mov.b64 	%rd107, {%r212, %r217};
	mov.b64 	%fd183, %rd107;
	setp.gt.s32 	%p93, %r201, 29;
	setp.lt.f64 	%p94, %fd182, %fd183;
	selp.f64 	%fd184, %fd183, %fd182, %p94;
	selp.f64 	%fd185, %fd182, %fd184, %p93;
	mov.b64 	%rd108, %fd185;
	mov.b64 	{%r223, %r228}, %rd108;
	mov.b32 	%r229, 4;
	// begin inline asm
	shfl.sync.down.b32 %r222, %r223, %r229, %r250, %r251;
	// end inline asm
	// begin inline asm
	shfl.sync.down.b32 %r227, %r228, %r229, %r250, %r251;
	// end inline asm
	mov.b64 	%rd109, {%r222, %r227};
	mov.b64 	%fd186, %rd109;
	setp.gt.s32 	%p95, %r201, 27;
	setp.lt.f64 	%p96, %fd185, %fd186;
	selp.f64 	%fd187, %fd186, %fd185, %p96;
	selp.f64 	%fd188, %fd185, %fd187, %p95;
	mov.b64 	%rd110, %fd188;
	mov.b64 	{%r233, %r238}, %rd110;
	mov.b32 	%r239, 8;
	// begin inline asm
	shfl.sync.down.b32 %r232, %r233, %r239, %r250, %r251;
	// end inline asm
	// begin inline asm
	shfl.sync.down.b32 %r237, %r238, %r239, %r250, %r251;
	// end inline asm
	mov.b64 	%rd111, {%r232, %r237};
	mov.b64 	%fd189, %rd111;
	setp.gt.s32 	%p97, %r201, 23;
	setp.lt.f64 	%p98, %fd188, %fd189;
	selp.f64 	%fd190, %fd189, %fd188, %p98;
	selp.f64 	%fd191, %fd188, %fd190, %p97;
	mov.b64 	%rd112, %fd191;
	mov.b64 	{%r243, %r248}, %rd112;
	mov.b32 	%r249, 16;
	// begin inline asm
	shfl.sync.down.b32 %r242, %r243, %r249, %r250, %r251;
	// end inline asm
	// begin inline asm
	shfl.sync.down.b32 %r247, %r248, %r249, %r250, %r251;
	// end inline asm
	mov.b64 	%rd113, {%r242, %r247};
	mov.b64 	%fd192, %rd113;
	setp.gt.s32 	%p99, %r201, 15;
	setp.lt.f64 	%p100, %fd191, %fd192;
	selp.f64 	%fd38, %fd192, %fd191, %p100;
	selp.f64 	%fd380, %fd191, %fd38, %p99;
	setp.ne.s32 	%p101, %r201, 0;
	@%p101 bra 	$L__BB5_50;
	shr.u32 	%r252, %r35, 2;
	and.b32  	%r253, %r252, 248;
	mov.u32 	%r254, _ZZN3cub18CUB_300001_SM_10006detail6reduce28DeviceReduceSingleTileKernelINS2_10policy_hubIdjN4cuda3__47maximumIvEEE10Policy1000EPdSB_iS8_ddNS5_3std3__410__identityEEEvT0_T1_T2_T3_T4_T6_E12temp_storage;
	add.s32 	%r255, %r254, %r253;
	st.shared.f64 	[%r255+8], %fd38;
$L__BB5_50:
	bar.sync 	0;
	setp.ne.s32 	%p102, %r35, 0;
	@%p102 bra 	$L__BB5_72;
	ld.shared.f64 	%fd193, [_ZZN3cub18CUB_300001_SM_10006detail6reduce28DeviceReduceSingleTileKernelINS2_10policy_hubIdjN4cuda3__47maximumIvEEE10Policy1000EPdSB_iS8_ddNS5_3std3__410__identityEEEvT0_T1_T2_T3_T4_T6_E12temp_storage+16];
	setp.lt.f64 	%p103, %fd380, %fd193;
	selp.f64 	%fd194, %fd193, %fd380, %p103;
	ld.shared.f64 	%fd195, [_ZZN3cub18CUB_300001_SM_10006detail6reduce28DeviceReduceSingleTileKernelINS2_10policy_hubIdjN4cuda3__47maximumIvEEE10Policy1000EPdSB_iS8_ddNS5_3std3__410__identityEEEvT0_T1_T2_T3_T4_T6_E12temp_storage+24];
	setp.lt.f64 	%p104, %fd194, %fd195;
	selp.f64 	%fd196, %fd195, %fd194, %p104;
	ld.shared.f64 	%fd197, [_ZZN3cub18CUB_300001_SM_10006detail6reduce28DeviceReduceSingleTileKernelINS2_10policy_hubIdjN4cuda3__47maximumIvEEE10Policy1000EPdSB_iS8_ddNS5_3std3__410__identityEEEvT0_T1_T2_T3_T4_T6_E12temp_storage+32];
	setp.lt.f64 	%p105, %fd196, %fd197;
	selp.f64 	%fd198, %fd197, %fd196, %p105;
	ld.shared.f64 	%fd199, [_ZZN3cub18CUB_300001_SM_10006detail6reduce28DeviceReduceSingleTileKernelINS2_10policy_hubIdjN4cuda3__47maximumIvEEE10Policy1000EPdSB_iS8_ddNS5_3std3__410__identityEEEvT0_T1_T2_T3_T4_T6_E12temp_storage+40];
	setp.lt.f64 	%p106, %fd198, %fd199;
	selp.f64 	%fd200, %fd199, %fd198, %p106;
	ld.shared.f64 	%fd201, [_ZZN3cub18CUB_300001_SM_10006detail6reduce28DeviceReduceSingleTileKernelINS2_10policy_hubIdjN4cuda3__47maximumIvEEE10Policy1000EPdSB_iS8_ddNS5_3std3__410__identityEEEvT0_T1_T2_T3_T4_T6_E12temp_storage+48];
	setp.lt.f64 	%p107, %fd200, %fd201;
	selp.f64 	%fd202, %fd201, %fd200, %p107;
	ld.shared.f64 	%fd203, [_ZZN3cub18CUB_300001_SM_10006detail6reduce28DeviceReduceSingleTileKernelINS2_10policy_hubIdjN4cuda3__47maximumIvEEE10Policy1000EPdSB_iS8_ddNS5_3std3__410__identityEEEvT0_T1_T2_T3_T4_T6_E12temp_storage+56];
	setp.lt.f64 	%p108, %fd202, %fd203;
	selp.f64 	%fd204, %fd203, %fd202, %p108;
	ld.shared.f64 	%fd205, [_ZZN3cub18CUB_300001_SM_10006detail6reduce28DeviceReduceSingleTileKernelINS2_10policy_hubIdjN4cuda3__47maximumIvEEE10Policy1000EPdSB_iS8_ddNS5_3std3__410__identityEEEvT0_T1_T2_T3_T4_T6_E12temp_storage+64];
	setp.lt.f64 	%p109, %fd204, %fd205;
	selp.f64 	%fd380, %fd205, %fd204, %p109;
	bra.uni 	$L__BB5_72;
$L__BB5_52:
	// begin inline asm
	mov.u32 %r138, %laneid;
	// end inline asm
	and.b32  	%r189, %r35, 992;
	add.s32 	%r190, %r189, 32;
	setp.gt.s32 	%p64, %r190, %r68;
	not.b32 	%r191, %r189;
	add.s32 	%r192, %r68, %r191;
	selp.b32 	%r187, %r192, 31, %p64;
	mov.b64 	%rd94, %fd372;
	mov.b64 	{%r140, %r145}, %rd94;
	mov.b32 	%r146, 1;
	mov.b32 	%r188, -1;
	// begin inline asm
	shfl.sync.down.b32 %r139, %r140, %r146, %r187, %r188;
	// end inline asm
	// begin inline asm
	shfl.sync.down.b32 %r144, %r145, %r146, %r187, %r188;
	// end inline asm
	mov.b64 	%rd95, {%r139, %r144};
	mov.b64 	%fd133, %rd95;
	setp.lt.s32 	%p65, %r138, %r187;
	setp.lt.f64 	%p66, %fd372, %fd133;
	selp.f64 	%fd134, %fd133, %fd372, %p66;
	selp.f64 	%fd135, %fd134, %fd372, %p65;
	mov.b64 	%rd96, %fd135;
	mov.b64 	{%r150, %r155}, %rd96;
	mov.b32 	%r156, 2;
	// begin inline asm
	shfl.sync.down.b32 %r149, %r150, %r156, %r187, %r188;
	// end inline asm
	// begin inline asm
	shfl.sync.down.b32 %r154, %r155, %r156, %r187, %r188;
	// end inline asm
	mov.b64 	%rd97, {%r149, %r154};
	mov.b64 	%fd136, %rd97;
	add.s32 	%r193, %r138, 2;
	setp.gt.s32 	%p67, %r193, %r187;
	setp.lt.f64 	%p68, %fd135, %fd136;
	selp.f64 	%fd137, %fd136, %fd135, %p68;
	selp.f64 	%fd138, %fd135, %fd137, %p67;
	mov.b64 	%rd98, %fd138;
	mov.b64 	{%r160, %r165}, %rd98;
	mov.b32 	%r166, 4;
	// begin inline asm
	shfl.sync.down.b32 %r159, %r160, %r166, %r187, %r188;
	// end inline asm
	// begin inline asm
	shfl.sync.down.b32 %r164, %r165, %r166, %r187, %r188;
	// end inline asm
	mov.b64 	%rd99, {%r159, %r164};
	mov.b64 	%fd139, %rd99;
	add.s32 	%r194, %r138, 4;
	setp.gt.s32 	%p69, %r194, %r187;
	setp.lt.f64 	%p70, %fd138, %fd139;
	selp.f64 	%fd140, %fd139, %fd138, %p70;
	selp.f64 	%fd141, %fd138, %fd140, %p69;
	mov.b64 	%rd100, %fd141;
	mov.b64 	{%r170, %r175}, %rd100;
	mov.b32 	%r176, 8;
	// begin inline asm
	shfl.sync.down.b32 %r169, %r170, %r176, %r187, %r188;
	// end inline asm
	// begin inline asm
	shfl.sync.down.b32 %r174, %r175, %r176, %r187, %r188;
	// end inline asm
	mov.b64 	%rd101, {%r169, %r174};
	mov.b64 	%fd142, %rd101;
	add.s32 	%r195, %r138, 8;
	setp.gt.s32 	%p71, %r195, %r187;
	setp.lt.f64 	%p72, %fd141, %fd142;
	selp.f64 	%fd143, %fd142, %fd141, %p72;
	selp.f64 	%fd144, %fd141, %fd143, %p71;
	mov.b64 	%rd102, %fd144;
	mov.b64 	{%r180, %r185}, %rd102;
	mov.b32 	%r186, 16;
	// begin inline asm
	shfl.sync.down.b32 %r179, %r180, %r186, %r187, %r188;
	// end inline asm
	// begin inline asm
	shfl.sync.down.b32 %r184, %r185, %r186, %r187, %r188;
	// end inline asm
	mov.b64 	%rd103, {%r179, %r184};
	mov.b64 	%fd145, %rd103;
	add.s32 	%r196, %r138, 16;
	setp.gt.s32 	%p73, %r196, %r187;
	setp.lt.f64 	%p74, %fd144, %fd145;
	selp.f64 	%fd146, %fd145, %fd144, %p74;
	selp.f64 	%fd380, %fd144, %fd146, %p73;
	setp.ne.s32 	%p75, %r138, 0;
	@%p75 bra 	$L__BB5_54;
	shr.u32 	%r197, %r35, 2;
	and.b32  	%r198, %r197, 248;
	mov.u32 	%r199, _ZZN3cub18CUB_300001_SM_10006detail6reduce28DeviceReduceSingleTileKernelINS2_10policy_hubIdjN4cuda3__47maximumIvEEE10Policy1000EPdSB_iS8_ddNS5_3std3__410__identityEEEvT0_T1_T2_T3_T4_T6_E12temp_storage;
	add.s32 	%r200, %r199, %r198;
	st.shared.f64 	[%r200+8], %fd380;
$L__BB5_54:
	bar.sync 	0;
	setp.ne.s32 	%p76, %r35, 0;
	@%p76 bra 	$L__BB5_72;
	setp.gt.s32 	%p77, %r68, 32;
	ld.shared.f64 	%fd147, [_ZZN3cub18CUB_300001_SM_10006detail6reduce28DeviceReduceSingleTileKernelINS2_10policy_hubIdjN4cuda3__47maximumIvEEE10Policy1000EPdSB_iS8_ddNS5_3std3__410__identityEEEvT0_T1_T2_T3_T4_T6_E12temp_storage+16];
	setp.lt.f64 	%p78, %fd380, %fd147;
	selp.f64 	%fd149, %fd147, %fd380, %p78;
	selp.f64 	%fd150, %fd149, %fd380, %p77;
	setp.gt.s32 	%p79, %r68, 64;
	ld.shared.f64 	%fd152, [_ZZN3cub18CUB_300001_SM_10006detail6reduce28DeviceReduceSingleTileKernelINS2_10policy_hubIdjN4cuda3__47maximumIvEEE10Policy1000EPdSB_iS8_ddNS5_3std3__410__identityEEEvT0_T1_T2_T3_T4_T6_E12temp_storage+24];
	setp.lt.f64 	%p80, %fd150, %fd152;
	selp.f64 	%fd154, %fd152, %fd150, %p80;
	selp.f64 	%fd155, %fd154, %fd150, %p79;
	setp.gt.s32 	%p81, %r68, 96;
	ld.shared.f64 	%fd157, [_ZZN3cub18CUB_300001_SM_10006detail6reduce28DeviceReduceSingleTileKernelINS2_10policy_hubIdjN4cuda3__47maximumIvEEE10Policy1000EPdSB_iS8_ddNS5_3std3__410__identityEEEvT0_T1_T2_T3_T4_T6_E12temp_storage+32];
	setp.lt.f64 	%p82, %fd155, %fd157;
	selp.f64 	%fd159, %fd157, %fd155, %p82;
	selp.f64 	%fd160, %fd159, %fd155, %p81;
	setp.gt.s32 	%p83, %r68, 128;
	ld.shared.f64 	%fd162, [_ZZN3cub18CUB_300001_SM_10006detail6reduce28DeviceReduceSingleTileKernelINS2_10policy_hubIdjN4cuda3__47maximumIvEEE10Policy1000EPdSB_iS8_ddNS5_3std3__410__identityEEEvT0_T1_T2_T3_T4_T6_E12temp_storage+40];
	setp.lt.f64 	%p84, %fd160, %fd162;
	selp.f64 	%fd164, %fd162, %fd160, %p84;
	selp.f64 	%fd165, %fd164, %fd160, %p83;
	setp.gt.s32 	%p85, %r68, 160;
	ld.shared.f64 	%fd167, [_ZZN3cub18CUB_300001_SM_10006detail6reduce28DeviceReduceSingleTileKernelINS2_10policy_hubIdjN4cuda3__47maximumIvEEE10Policy1000EPdSB_iS8_ddNS5_3std3__410__identityEEEvT0_T1_T2_T3_T4_T6_E12temp_storage+48];
	setp.lt.f64 	%p86, %fd165, %fd167;
	selp.f64 	%fd169, %fd167, %fd165, %p86;
	selp.f64 	%fd170, %fd169, %fd165, %p85;
	setp.gt.s32 	%p87, %r68, 192;
	ld.shared.f64 	%fd172, [_ZZN3cub18CUB_300001_SM_10006detail6reduce28DeviceReduceSingleTileKernelINS2_10policy_hubIdjN4cuda3__47maximumIvEEE10Policy1000EPdSB_iS8_ddNS5_3std3__410__identityEEEvT0_T1_T2_T3_T4_T6_E12temp_storage+56];
	setp.lt.f64 	%p88, %fd170, %fd172;
	selp.f64 	%fd174, %fd172, %fd170, %p88;
	selp.f64 	%fd175, %fd174, %fd170, %p87;
	setp.gt.s32 	%p89, %r68, 224;
	ld.shared.f64 	%fd177, [_ZZN3cub18CUB_300001_SM_10006detail6reduce28DeviceReduceSingleTileKernelINS2_10policy_hubIdjN4cuda3__47maximumIvEEE10Policy1000EPdSB_iS8_ddNS5_3std3__410__identityEEEvT0_T1_T2_T3_T4_T6_E12temp_storage+64];
	setp.lt.f64 	%p90, %fd175, %fd177;
	selp.f64 	%fd179, %fd177, %fd175, %p90;
	selp.f64 	%fd380, %fd179, %fd175, %p89;
	bra.uni 	$L__BB5_72;
$L__BB5_56:
	mov.u32 	%r47, %tid.x;
	mul.wide.u32 	%rd34, %r47, 8;
	add.s64 	%rd19, %rd15, %rd34;
	// begin inline asm
	ld.global.nc.u64 %rd18, [%rd19];
	// end inline asm
	mov.b64 	%fd59, %rd18;
	add.s64 	%rd21, %rd19, 2048;
	// begin inline asm
	ld.global.nc.u64 %rd20, [%rd21];
	// end inline asm
	mov.b64 	%fd60, %rd20;
	add.s64 	%rd23, %rd19, 4096;
	// begin inline asm
	ld.global.nc.u64 %rd22, [%rd23];
	// end inline asm
	mov.b64 	%fd61, %rd22;
	add.s64 	%rd25, %rd19, 6144;
	// begin inline asm
	ld.global.nc.u64 %rd24, [%rd25];
	// end inline asm
	mov.b64 	%fd62, %rd24;
	add.s64 	%rd27, %rd19, 8192;
	// begin inline asm
	ld.global.nc.u64 %rd26, [%rd27];
	// end inline asm
	mov.b64 	%fd63, %rd26;
	add.s64 	%rd29, %rd19, 10240;
	// begin inline asm
	ld.global.nc.u64 %rd28, [%rd29];
	// end inline asm
	mov.b64 	%fd64, %rd28;
	add.s64 	%rd31, %rd19, 12288;
	// begin inline asm
	ld.global.nc.u64 %rd30, [%rd31];
	// end inline asm
	mov.b64 	%fd65, %rd30;
	add.s64 	%rd33, %rd19, 14336;
	// begin inline asm
	ld.global.nc.u64 %rd32, [%rd33];
	// end inline asm
	mov.b64 	%fd66, %rd32;
	setp.lt.f64 	%p4, %fd59, %fd60;
	selp.f64 	%fd67, %fd60, %fd59, %p4;
	setp.lt.f64 	%p5, %fd67, %fd61;
	selp.f64 	%fd68, %fd61, %fd67, %p5;
	setp.lt.f64 	%p6, %fd68, %fd62;
	selp.f64 	%fd69, %fd62, %fd68, %p6;
	setp.lt.f64 	%p7, %fd69, %fd63;
	selp.f64 	%fd70, %fd63, %fd69, %p7;
	setp.lt.f64 	%p8, %fd70, %fd64;
	selp.f64 	%fd71, %fd64, %fd70, %p8;
	setp.lt.f64 	%p9, %fd71, %fd65;
	selp.f64 	%fd72, %fd65, %fd71, %p9;
	setp.lt.f64 	%p10, %fd72, %fd66;
	selp.f64 	%fd379, %fd66, %fd72, %p10;
	setp.lt.u32 	%p11, %r68, 4096;
	mov.b32 	%r465, 2048;
	@%p11 bra 	$L__BB5_60;
	add.s32 	%r48, %r68, -2048;
	mov.b32 	%r465, 2048;
$L__BB5_58:
	mul.wide.s32 	%rd51, %r465, 8;
	add.s64 	%rd36, %rd19, %rd51;
	// begin inline asm
	ld.global.nc.u64 %rd35, [%rd36];
	// end inline asm
	mov.b64 	%fd73, %rd35;
	add.s64 	%rd38, %rd36, 2048;
	// begin inline asm
	ld.global.nc.u64 %rd37, [%rd38];
	// end inline asm
	mov.b64 	%fd74, %rd37;
	add.s64 	%rd40, %rd36, 4096;
	// begin inline asm
	ld.global.nc.u64 %rd39, [%rd40];
	// end inline asm
	mov.b64 	%fd75, %rd39;
	add.s64 	%rd42, %rd36, 6144;
	// begin inline asm
	ld.global.nc.u64 %rd41, [%rd42];
	// end inline asm
	mov.b64 	%fd76, %rd41;
	add.s64 	%rd44, %rd36, 8192;
	// begin inline asm
	ld.global.nc.u64 %rd43, [%rd44];
	// end inline asm
	mov.b64 	%fd77, %rd43;
	add.s64 	%rd46, %rd36, 10240;
	// begin inline asm
	ld.global.nc.u64 %rd45, [%rd46];
	// end inline asm
	mov.b64 	%fd78, %rd45;
	add.s64 	%rd48, %rd36, 12288;
	// begin inline asm
	ld.global.nc.u64 %rd47, [%rd48];
	// end inline asm
	mov.b64 	%fd79, %rd47;
	add.s64 	%rd50, %rd36, 14336;
	// begin inline asm
	ld.global.nc.u64 %rd49, [%rd50];
	// end inline asm
	mov.b64 	%fd80, %rd49;
	setp.lt.f64 	%p12, %fd379, %fd73;
	selp.f64 	%fd81, %fd73, %fd379, %p12;
	setp.lt.f64 	%p13, %fd81, %fd74;
	selp.f64 	%fd82, %fd74, %fd81, %p13;
	setp.lt.f64 	%p14, %fd82, %fd75;
	selp.f64 	%fd83, %fd75, %fd82, %p14;
	setp.lt.f64 	%p15, %fd83, %fd76;
	selp.f64 	%fd84, %fd76, %fd83, %p15;
	setp.lt.f64 	%p16, %fd84, %fd77;
	selp.f64 	%fd85, %fd77, %fd84, %p16;
	setp.lt.f64 	%p17, %fd85, %fd78;
	selp.f64 	%fd86, %fd78, %fd85, %p17;
	setp.lt.f64 	%p18, %fd86, %fd79;
	selp.f64 	%fd87, %fd79, %fd86, %p18;
	setp.lt.f64 	%p19, %fd87, %fd80;
	selp.f64 	%fd379, %fd80, %fd87, %p19;
	sub.s32 	%r71, %r68, %r465;
	setp.lt.s32 	%p20, %r71, 2048;
	@%p20 bra 	$L__BB5_68;
	add.s32 	%r465, %r465, 2048;
	setp.le.s32 	%p21, %r465, %r48;
	@%p21 bra 	$L__BB5_58;
$L__BB5_60:
	setp.le.s32 	%p22, %r68, %r465;
	@%p22 bra 	$L__BB5_68;
	sub.s32 	%r52, %r68, %r465;
	setp.ge.s32 	%p23, %r47, %r52;
	@%p23 bra 	$L__BB5_68;
	not.b32 	%r72, %r47;
	add.s32 	%r73, %r68, %r72;
	sub.s32 	%r53, %r73, %r465;
	and.b32  	%r74, %r53, 768;
	setp.eq.s32 	%p24, %r74, 768;
	mov.u32 	%r469, %r47;
	@%p24 bra 	$L__BB5_65;
	add.s32 	%r467, %r47, %r465;
	shr.u32 	%r75, %r53, 8;
	add.s32 	%r76, %r75, 1;
	and.b32  	%r77, %r76, 3;
	neg.s32 	%r466, %r77;
	mov.u32 	%r469, %r47;
$L__BB5_64:
	.pragma "nounroll";
	mul.wide.u32 	%rd54, %r467, 8;
	add.s64 	%rd53, %rd15, %rd54;
	// begin inline asm
	ld.global.nc.u64 %rd52, [%rd53];
	// end inline asm
	mov.b64 	%fd89, %rd52;
	setp.lt.f64 	%p25, %fd379, %fd89;
	selp.f64 	%fd379, %fd89, %fd379, %p25;
	add.s32 	%r469, %r469, 256;
	add.s32 	%r467, %r467, 256;
	add.s32 	%r466, %r466, 1;
	setp.ne.s32 	%p26, %r466, 0;
	@%p26 bra 	$L__BB5_64;
$L__BB5_65:
	setp.lt.u32 	%p27, %r53, 768;
	@%p27 bra 	$L__BB5_68;
	cvt.u64.u32 	%rd55, %r469;
	cvt.u64.u32 	%rd56, %r465;
	add.s64 	%rd57, %rd55, %rd56;
	shl.b64 	%rd58, %rd57, 3;
	add.s64 	%rd59, %rd58, %rd15;
	add.s64 	%rd205, %rd59, 4096;
	add.s32 	%r470, %r469, %r465;
$L__BB5_67:
	mul.wide.u32 	%rd68, %r470, 8;
	add.s64 	%rd61, %rd15, %rd68;
	// begin inline asm
	ld.global.nc.u64 %rd60, [%rd61];
	// end inline asm
	mov.b64 	%fd90, %rd60;
	setp.lt.f64 	%p28, %fd379, %fd90;
	selp.f64 	%fd91, %fd90, %fd379, %p28;
	add.s64 	%rd63, %rd205, -2048;
	// begin inline asm
	ld.global.nc.u64 %rd62, [%rd63];
	// end inline asm
	mov.b64 	%fd92, %rd62;
	setp.lt.f64 	%p29, %fd91, %fd92;
	selp.f64 	%fd93, %fd92, %fd91, %p29;
	// begin inline asm
	ld.global.nc.u64 %rd64, [%rd205];
	// end inline asm
	mov.b64 	%fd94, %rd64;
	setp.lt.f64 	%p30, %fd93, %fd94;
	selp.f64 	%fd95, %fd94, %fd93, %p30;
	add.s64 	%rd67, %rd205, 2048;
	// begin inline asm
	ld.global.nc.u64 %rd66, [%rd67];
	// end inline asm
	mov.b64 	%fd96, %rd66;
	setp.lt.f64 	%p31, %fd95, %fd96;
	selp.f64 	%fd379, %fd96, %fd95, %p31;
	add.s32 	%r469, %r469, 1024;
	add.s64 	%rd205, %rd205, 8192;
	add.s32 	%r470, %r470, 1024;
	setp.lt.s32 	%p32, %r469, %r52;
	@%p32 bra 	$L__BB5_67;
$L__BB5_68:
	// begin inline asm
	mov.u32 %r78, %laneid;
	// end inline asm
	mov.b64 	%rd69, %fd379;
	mov.b64 	{%r80, %r85}, %rd69;
	mov.b32 	%r86, 1;
	mov.b32 	%r127, 31;
	mov.b32 	%r128, -1;
	// begin inline asm
	shfl.sync.down.b32 %r79, %r80, %r86, %r127, %r128;
	// end inline asm
	// begin inline asm
	shfl.sync.down.b32 %r84, %r85, %r86, %r127, %r128;
	// end inline asm
	mov.b64 	%rd70, {%r79, %r84};
	mov.b64 	%fd97, %rd70;
	setp.gt.s32 	%p33, %r78, 30;
	setp.lt.f64 	%p34, %fd379, %fd97;
	selp.f64 	%fd98, %fd97, %fd379, %p34;
	selp.f64 	%fd99, %fd379, %fd98, %p33;
	mov.b64 	%rd71, %fd99;
	mov.b64 	{%r90, %r95}, %rd71;
	mov.b32 	%r96, 2;
	// begin inline asm
	shfl.sync.down.b32 %r89, %r90, %r96, %r127, %r128;
	// end inline asm
	// begin inline asm
	shfl.sync.down.b32 %r94, %r95, %r96, %r127, %r128;
	// end inline asm
	mov.b64 	%rd72, {%r89, %r94};
	mov.b64 	%fd100, %rd72;
	setp.gt.s32 	%p35, %r78, 29;
	setp.lt.f64 	%p36, %fd99, %fd100;
	selp.f64 	%fd101, %fd100, %fd99, %p36;
	selp.f64 	%fd102, %fd99, %fd101, %p35;
	mov.b64 	%rd73, %fd102;
	mov.b64 	{%r100, %r105}, %rd73;
	mov.b32 	%r106, 4;
	// begin inline asm
	shfl.sync.down.b32 %r99, %r100, %r106, %r127, %r128;
	// end inline asm
	// begin inline asm
	shfl.sync.down.b32 %r104, %r105, %r106, %r127, %r128;
	// end inline asm
	mov.b64 	%rd74, {%r99, %r104};
	mov.b64 	%fd103, %rd74;
	setp.gt.s32 	%p37, %r78, 27;
	setp.lt.f64 	%p38, %fd102, %fd103;
	selp.f64 	%fd104, %fd103, %fd102, %p38;
	selp.f64 	%fd105, %fd102, %fd104, %p37;
	mov.b64 	%rd75, %fd105;
	mov.b64 	{%r110, %r115}, %rd75;
	mov.b32 	%r116, 8;
	// begin inline asm
	shfl.sync.down.b32 %r109, %r110, %r116, %r127, %r128;
	// end inline asm
	// begin inline asm
	shfl.sync.down.b32 %r114, %r115, %r116, %r127, %r128;
	// end inline asm
	mov.b64 	%rd76, {%r109, %r114};
	mov.b64 	%fd106, %rd76;
	setp.gt.s32 	%p39, %r78, 23;
	setp.lt.f64 	%p40, %fd105, %fd106;
	selp.f64 	%fd107, %fd106, %fd105, %p40;
	selp.f64 	%fd108, %fd105, %fd107, %p39;
	mov.b64 	%rd77, %fd108;
	mov.b64 	{%r120, %r125}, %rd77;
	mov.b32 	%r126, 16;
	// begin inline asm
	shfl.sync.down.b32 %r119, %r120, %r126, %r127, %r128;
	// end inline asm
	// begin inline asm
	shfl.sync.down.b32 %r124, %r125, %r126, %r127, %r128;
	// end inline asm
	mov.b64 	%rd78, {%r119, %r124};
	mov.b64 	%fd109, %rd78;
	setp.gt.s32 	%p41, %r78, 15;
	setp.lt.f64 	%p42, %fd108, %fd109;
	selp.f64 	%fd54, %fd109, %fd108, %p42;
	selp.f64 	%fd380, %fd108, %fd54, %p41;
	setp.ne.s32 	%p43, %r78, 0;
	@%p43 bra 	$L__BB5_70;
	shr.u32 	%r129, %r47, 2;
	and.b32  	%r130, %r129, 248;
	mov.u32 	%r131, _ZZN3cub18CUB_300001_SM_10006detail6reduce28DeviceReduceSingleTileKernelINS2_10policy_hubIdjN4cuda3__47maximumIvEEE10Policy1000EPdSB_iS8_ddNS5_3std3__410__identityEEEvT0_T1_T2_T3_T4_T6_E12temp_storage;
	add.s32 	%r132, %r131, %r130;
	st.shared.f64 	[%r132+8], %fd54;
$L__BB5_70:
	bar.sync 	0;
	setp.ne.s32 	%p44, %r47, 0;
	@%p44 bra 	$L__BB5_72;
	ld.shared.f64 	%fd110, [_ZZN3cub18CUB_300001_SM_10006detail6reduce28DeviceReduceSingleTileKernelINS2_10policy_hubIdjN4cuda3__47maximumIvEEE10Policy1000EPdSB_iS8_ddNS5_3std3__410__identityEEEvT0_T1_T2_T3_T4_T6_E12temp_storage+16];
	setp.lt.f64 	%p45, %fd380, %fd110;
	selp.f64 	%fd111, %fd110, %fd380, %p45;
	ld.shared.f64 	%fd112, [_ZZN3cub18CUB_300001_SM_10006detail6reduce28DeviceReduceSingleTileKernelINS2_10policy_hubIdjN4cuda3__47maximumIvEEE10Policy1000EPdSB_iS8_ddNS5_3std3__410__identityEEEvT0_T1_T2_T3_T4_T6_E12temp_storage+24];
	setp.lt.f64 	%p46, %fd111, %fd112;
	selp.f64 	%fd113, %fd112, %fd111, %p46;
	ld.shared.f64 	%fd114, [_ZZN3cub18CUB_300001_SM_10006detail6reduce28DeviceReduceSingleTileKernelINS2_10policy_hubIdjN4cuda3__47maximumIvEEE10Policy1000EPdSB_iS8_ddNS5_3std3__410__identityEEEvT0_T1_T2_T3_T4_T6_E12temp_storage+32];
	setp.lt.f64 	%p47, %fd113, %fd114;
	selp.f64 	%fd115, %fd114, %fd113, %p47;
	ld.shared.f64 	%fd116, [_ZZN3cub18CUB_300001_SM_10006detail6reduce28DeviceReduceSingleTileKernelINS2_10policy_hubIdjN4cuda3__47maximumIvEEE10Policy1000EPdSB_iS8_ddNS5_3std3__410__identityEEEvT0_T1_T2_T3_T4_T6_E12temp_storage+40];
	setp.lt.f64 	%p48, %fd115, %fd116;
	selp.f64 	%fd117, %fd116, %fd115, %p48;
	ld.shared.f64 	%fd118, [_ZZN3cub18CUB_300001_SM_10006detail6reduce28DeviceReduceSingleTileKernelINS2_10policy_hubIdjN4cuda3__47maximumIvEEE10Policy1000EPdSB_iS8_ddNS5_3std3__410__identityEEEvT0_T1_T2_T3_T4_T6_E12temp_storage+48];
	setp.lt.f64 	%p49, %fd117, %fd118;
	selp.f64 	%fd119, %fd118, %fd117, %p49;
	ld.shared.f64 	%fd120, [_ZZN3cub18CUB_300001_SM_10006detail6reduce28DeviceReduceSingleTileKernelINS2_10policy_hubIdjN4cuda3__47maximumIvEEE10Policy1000EPdSB_iS8_ddNS5_3std3__410__identityEEEvT0_T1_T2_T3_T4_T6_E12temp_storage+56];
	setp.lt.f64 	%p50, %fd119, %fd120;
	selp.f64 	%fd121, %fd120, %fd119, %p50;
	ld.shared.f64 	%fd122, [_ZZN3cub18CUB_300001_SM_10006detail6reduce28DeviceReduceSingleTileKernelINS2_10policy_hubIdjN4cuda3__47maximumIvEEE10Policy1000EPdSB_iS8_ddNS5_3std3__410__identityEEEvT0_T1_T2_T3_T4_T6_E12temp_storage+64];
	setp.lt.f64 	%p51, %fd121, %fd122;
	selp.f64 	%fd380, %fd122, %fd121, %p51;
$L__BB5_72:
	mov.u32 	%r444, %tid.x;
	setp.ne.s32 	%p217, %r444, 0;
	@%p217 bra 	$L__BB5_74;
	setp.lt.f64 	%p218, %fd58, %fd380;
	selp.f64 	%fd353, %fd380, %fd58, %p218;
	st.global.f64 	[%rd1], %fd353;
$L__BB5_74:
	ret;

}


// ===== COMPILED SASS (sm_100) =====

	.target	sm_100

	.elftype	@"ET_EXEC"


//--------------------- .note.nv.tkinfo           --------------------------
	.section	.note.nv.tkinfo,"",@"SHT_NOTE"
	.sectionflags	@"SHF_NOTE_NV_TKINFO"
	.tkinfo
        /*0018*/ 	.word	0x00000002
        /*0030*/ 	.string	""
        /*0030*/ 	.string	"ptxas"
        /*0030*/ 	.string	"Cuda compilation tools, release 13.0, V13.0.88"
        /*0030*/ 	.string	"Build cuda_13.0.r13.0/compiler.36424714_0"
        /*0030*/ 	.string	"-arch sm_100 -m 64 "



//--------------------- .note.nv.cuinfo           --------------------------
	.section	.note.nv.cuinfo,"",@"SHT_NOTE"
	.sectionflags	@"SHF_NOTE_NV_CUINFO"
        /*0018*/ 	.short	0x0002
        /*001a*/ 	.short	0x0064
        /*001c*/ 	.short	0x0082
	.zero		2


//--------------------- .nv.info                  --------------------------
	.section	.nv.info,"",@"SHT_CUDA_INFO"
	.align	4


	//----- nvinfo : EIATTR_REGCOUNT
	.align		4
        /*0000*/ 	.byte	0x04, 0x2f
        /*0002*/ 	.short	(.L_41 - .L_40)
	.align		4
.L_40:
        /*0004*/ 	.word	index@(_Z6vecNegPKdS0_Pdi)
        /*0008*/ 	.word	0x0000000e


	//----- nvinfo : EIATTR_FRAME_SIZE
	.align		4
.L_41:
        /*000c*/ 	.byte	0x04, 0x11
        /*000e*/ 	.short	(.L_43 - .L_42)
	.align		4
.L_42:
        /*0010*/ 	.word	index@(_Z6vecNegPKdS0_Pdi)
        /*0014*/ 	.word	0x00000000


	//----- nvinfo : EIATTR_REGCOUNT
	.align		4
.L_43:
        /*0018*/ 	.byte	0x04, 0x2f
        /*001a*/ 	.short	(.L_45 - .L_44)
	.align		4
.L_44:
        /*001c*/ 	.word	index@(_Z12evalEquationPdPKdi)
        /*0020*/ 	.word	0x00000010


	//----- nvinfo : EIATTR_FRAME_SIZE
	.align		4
.L_45:
        /*0024*/ 	.byte	0x04, 0x11
        /*0026*/ 	.short	(.L_47 - .L_46)
	.align		4
.L_46:
        /*0028*/ 	.word	index@(_Z12evalEquationPdPKdi)
        /*002c*/ 	.word	0x00000000


	//----- nvinfo : EIATTR_REGCOUNT
	.align		4
.L_47:
        /*0030*/ 	.byte	0x04, 0x2f
        /*0032*/ 	.short	(.L_49 - .L_48)
	.align		4
.L_48:
        /*0034*/ 	.word	index@(_ZN3cub18CUB_300001_SM_10006detail11EmptyKernelIvEEvv)
        /*0038*/ 	.word	0x00000004


	//----- nvinfo : EIATTR_FRAME_SIZE
	.align		4
.L_49:
        /*003c*/ 	.byte	0x04, 0x11
        /*003e*/ 	.short	(.L_51 - .L_50)
	.align		4
.L_50:
        /*0040*/ 	.word	index@(_ZN3cub18CUB_300001_SM_10006detail11EmptyKernelIvEEvv)
        /*0044*/ 	.word	0x00000000


	//----- nvinfo : EIATTR_REGCOUNT
	.align		4
.L_51:
        /*0048*/ 	.byte	0x04, 0x2f
        /*004a*/ 	.short	(.L_53 - .L_52)
	.align		4
.L_52:
        /*004c*/ 	.word	index@(_ZN3cub18CUB_300001_SM_10006detail6reduce28DeviceReduceSingleTileKernelINS2_10policy_hubIdjN4cuda3__47maximumIvEEE10Policy1000EPdSB_jS8_ddNS5_3std3__410__identityEEEvT0_T1_T2_T3_T4_T6_)
        /*0050*/ 	.word	0x0000002c


	//----- nvinfo : EIATTR_FRAME_SIZE
	.align		4
.L_53:
        /*0054*/ 	.byte	0x04, 0x11
        /*0056*/ 	.short	(.L_55 - .L_54)
	.align		4
.L_54:
        /*0058*/ 	.word	index@(_ZN3cub18CUB_300001_SM_10006detail6reduce28DeviceReduceSingleTileKernelINS2_10policy_hubIdjN4cuda3__47maximumIvEEE10Policy1000EPdSB_jS8_ddNS5_3std3__410__identityEEEvT0_T1_T2_T3_T4_T6_)
        /*005c*/ 	.word	0x00000000


	//----- nvinfo : EIATTR_REGCOUNT
	.align		4
.L_55:
        /*0060*/ 	.byte	0x04, 0x2f
        /*0062*/ 	.short	(.L_57 - .L_56)
	.align		4
.L_56:
        /*0064*/ 	.word	index@(_ZN3cub18CUB_300001_SM_10006detail6reduce18DeviceReduceKernelINS2_10policy_hubIdjN4cuda3__47maximumIvEEE10Policy1000EPdjS8_dNS5_3std3__410__identityEEEvT0_PT3_T1_NS0_13GridEvenShareISI_EET2_T4_)
        /*0068*/ 	.word	0x0000001c


	//----- nvinfo : EIATTR_FRAME_SIZE
	.align		4
.L_57:
        /*006c*/ 	.byte	0x04, 0x11
        /*006e*/ 	.short	(.L_59 - .L_58)
	.align		4
.L_58:
        /*0070*/ 	.word	index@(_ZN3cub18CUB_300001_SM_10006detail6reduce18DeviceReduceKernelINS2_10policy_hubIdjN4cuda3__47maximumIvEEE10Policy1000EPdjS8_dNS5_3std3__410__identityEEEvT0_PT3_T1_NS0_13GridEvenShareISI_EET2_T4_)
        /*0074*/ 	.word	0x00000000


	//----- nvinfo : EIATTR_REGCOUNT
	.align		4
.L_59:
        /*0078*/ 	.byte	0x04, 0x2f
        /*007a*/ 	.short	(.L_61 - .L_60)
	.align		4
.L_60:
        /*007c*/ 	.word	index@(_ZN3cub18CUB_300001_SM_10006detail6reduce28DeviceReduceSingleTileKernelINS2_10policy_hubIdjN4cuda3__47maximumIvEEE10Policy1000EPdSB_iS8_ddNS5_3std3__410__identityEEEvT0_T1_T2_T3_T4_T6_)
        /*0080*/ 	.word	0x00000030


	//----- nvinfo : EIATTR_FRAME_SIZE
	.align		4
.L_61:
        /*0084*/ 	.byte	0x04, 0x11
        /*0086*/ 	.short	(.L_63 - .L_62)
	.align		4
.L_62:
        /*0088*/ 	.word	index@(_ZN3cub18CUB_300001_SM_10006detail6reduce28DeviceReduceSingleTileKernelINS2_10policy_hubIdjN4cuda3__47maximumIvEEE10Policy1000EPdSB_iS8_ddNS5_3std3__410__identityEEEvT0_T1_T2_T3_T4_T6_)
        /*008c*/ 	.word	0x00000000


	//----- nvinfo : EIATTR_MIN_STACK_SIZE
	.align		4
.L_63:
        /*0090*/ 	.byte	0x04, 0x12
        /*0092*/ 	.short	(.L_65 - .L_64)
	.align		4
.L_64:
        /*0094*/ 	.word	index@(_ZN3cub18CUB_300001_SM_10006detail6reduce28DeviceReduceSingleTileKernelINS2_10policy_hubIdjN4cuda3__47maximumIvEEE10Policy1000EPdSB_iS8_ddNS5_3std3__410__identityEEEvT0_T1_T2_T3_T4_T6_)
        /*0098*/ 	.word	0x00000000


	//----- nvinfo : EIATTR_MIN_STACK_SIZE
	.align		4
.L_65:
        /*009c*/ 	.byte	0x04, 0x12
        /*009e*/ 	.short	(.L_67 - .L_66)
	.align		4
.L_66:
        /*00a0*/ 	.word	index@(_ZN3cub18CUB_300001_SM_10006detail6reduce18DeviceReduceKernelINS2_10policy_hubIdjN4cuda3__47maximumIvEEE10Policy1000EPdjS8_dNS5_3std3__410__identityEEEvT0_PT3_T1_NS0_13GridEvenShareISI_EET2_T4_)
        /*00a4*/ 	.word	0x00000000


	//----- nvinfo : EIATTR_MIN_STACK_SIZE
	.align		4
.L_67:
        /*00a8*/ 	.byte	0x04, 0x12
        /*00aa*/ 	.short	(.L_69 - .L_68)
	.align		4
.L_68:
        /*00ac*/ 	.word	index@(_ZN3cub18CUB_300001_SM_10006detail6reduce28DeviceReduceSingleTileKernelINS2_10policy_hubIdjN4cuda3__47maximumIvEEE10Policy1000EPdSB_jS8_ddNS5_3std3__410__identityEEEvT0_T1_T2_T3_T4_T6_)
        /*00b0*/ 	.word	0x00000000


	//----- nvinfo : EIATTR_MIN_STACK_SIZE
	.align		4
.L_69:
        /*00b4*/ 	.byte	0x04, 0x12
        /*00b6*/ 	.short	(.L_71 - .L_70)
	.align		4
.L_70:
        /*00b8*/ 	.word	index@(_ZN3cub18CUB_300001_SM_10006detail11EmptyKernelIvEEvv)
        /*00bc*/ 	.word	0x00000000


	//----- nvinfo : EIATTR_MIN_STACK_SIZE
	.align		4
.L_71:
        /*00c0*/ 	.byte	0x04, 0x12
        /*00c2*/ 	.short	(.L_73 - .L_72)
	.align		4
.L_72:
        /*00c4*/ 	.word	index@(_Z12evalEquationPdPKdi)
        /*00c8*/ 	.word	0x00000000


	//----- nvinfo : EIATTR_MIN_STACK_SIZE
	.align		4
.L_73:
        /*00cc*/ 	.byte	0x04, 0x12
        /*00ce*/ 	.short	(.L_75 - .L_74)
	.align		4
.L_74:
        /*00d0*/ 	.word	index@(_Z6vecNegPKdS0_Pdi)
        /*00d4*/ 	.word	0x00000000
.L_75:


//--------------------- .nv.compat                --------------------------
	.section	.nv.compat,"",@"SHT_CUDA_COMPAT_INFO"
	.align	4
        /*0000*/ 	.byte	0x02, 0x09, 0x00, 0x00, 0x02, 0x02, 0x01, 0x00, 0x02, 0x05, 0x05, 0x00, 0x03, 0x07, 0x01, 0x01
        /*0010*/ 	.byte	0x02, 0x03, 0x00, 0x00, 0x02, 0x06, 0x01, 0x00, 0x04, 0x0b, 0x08, 0x00, 0x01, 0x00, 0x00, 0x00
        /*0020*/ 	.byte	0x00, 0x00, 0x00, 0x00


//--------------------- .nv.info._ZN3cub18CUB_300001_SM_10006detail6reduce28DeviceReduceSingleTileKernelINS2_10policy_hubIdjN4cuda3__47maximumIvEEE10Policy1000EPdSB_iS8_ddNS5_3std3__410__identityEEEvT0_T1_T2_T3_T4_T6_ --------------------------
	.section	.nv.info._ZN3cub18CUB_300001_SM_10006detail6reduce28DeviceReduceSingleTileKernelINS2_10policy_hubIdjN4cuda3__47maximumIvEEE10Policy1000EPdSB_iS8_ddNS5_3std3__410__identityEEEvT0_T1_T2_T3_T4_T6_,"",@"SHT_CUDA_INFO"
	.sectionflags	@""
	.align	4


	//----- nvinfo : EIATTR_CUDA_API_VERSION
	.align		4
        /*0000*/ 	.byte	0x04, 0x37
        /*0002*/ 	.short	(.L_77 - .L_76)
.L_76:
        /*0004*/ 	.word	0x00000082


	//----- nvinfo : EIATTR_KPARAM_INFO
	.align		4
.L_77:
        /*0008*/ 	.byte	0x04, 0x17
        /*000a*/ 	.short	(.L_79 - .L_78)
.L_78:
        /*000c*/ 	.word	0x00000000
        /*0010*/ 	.short	0x0005
        /*0012*/ 	.short	0x0020
        /*0014*/ 	.byte	0x00, 0xf0, 0x05, 0x00


	//----- nvinfo : EIATTR_KPARAM_INFO
	.align		4
.L_79:
        /*0018*/ 	.byte	0x04, 0x17
        /*001a*/ 	.short	(.L_81 - .L_80)
.L_80:
        /*001c*/ 	.word	0x00000000
        /*0020*/ 	.short	0x0004
        /*0022*/ 	.short	0x0018
        /*0024*/ 	.byte	0x00, 0xf0, 0x21, 0x00


	//----- nvinfo : EIATTR_KPARAM_INFO
	.align		4
.L_81:
        /*0028*/ 	.byte	0x04, 0x17
        /*002a*/ 	.short	(.L_83 - .L_82)
.L_82:
        /*002c*/ 	.word	0x00000000
        /*0030*/ 	.short	0x0003
        /*0032*/ 	.short	0x0014
        /*0034*/ 	.byte	0x00, 0xf0, 0x05, 0x00


	//----- nvinfo : EIATTR_KPARAM_INFO
	.align		4
.L_83:
        /*0038*/ 	.byte	0x04, 0x17
        /*003a*/ 	.short	(.L_85 - .L_84)
.L_84:
        /*003c*/ 	.word	0x00000000
        /*0040*/ 	.short	0x0002
        /*0042*/ 	.short	0x0010
        /*0044*/ 	.byte	0x00, 0xf0, 0x11, 0x00


	//----- nvinfo : EIATTR_KPARAM_INFO
	.align		4
.L_85:
        /*0048*/ 	.byte	0x04, 0x17
        /*004a*/ 	.short	(.L_87 - .L_86)
.L_86:
        /*004c*/ 	.word	0x00000000
        /*0050*/ 	.short	0x0001
        /*0052*/ 	.short	0x0008
        /*0054*/ 	.byte	0x00, 0xf5, 0x21, 0x00


	//----- nvinfo : EIATTR_KPARAM_INFO
	.align		4
.L_87:
        /*0058*/ 	.byte	0x04, 0x17
        /*005a*/ 	.short	(.L_89 - .L_88)
.L_88:
        /*005c*/ 	.word	0x00000000
        /*0060*/ 	.short	0x0000
        /*0062*/ 	.short	0x0000
        /*0064*/ 	.byte	0x00, 0xf5, 0x21, 0x00


	//----- nvinfo : EIATTR_SPARSE_MMA_MASK
	.align		4
.L_89:
        /*0068*/ 	.byte	0x03, 0x50
        /*006a*/ 	.short	0x0000


	//----- nvinfo : EIATTR_MAXREG_COUNT
	.align		4
        /*006c*/ 	.byte	0x03, 0x1b
        /*006e*/ 	.short	0x00ff


	//----- nvinfo : EIATTR_NUM_BARRIERS
	.align		4
        /*0070*/ 	.byte	0x02, 0x4c
        /*0072*/ 	.byte	0x01
	.zero		1


	//----- nvinfo : EIATTR_MERCURY_ISA_VERSION
	.align		4
        /*0074*/ 	.byte	0x03, 0x5f
        /*0076*/ 	.short	0x0101


	//----- nvinfo : EIATTR_COOP_GROUP_MASK_REGIDS
	.align		4
        /*0078*/ 	.byte	0x04, 0x29
        /*007a*/ 	.short	(.L_91 - .L_90)


	//   ....[0]....
.L_90:
        /*007c*/ 	.word	0xffffffff


	//   ....[1]....
        /*0080*/ 	.word	0xffffffff


	//   ....[2]....
        /*0084*/ 	.word	0xffffffff


	//   ....[3]....
        /*0088*/ 	.word	0xffffffff


	//   ....[4]....
        /*008c*/ 	.word	0xffffffff


	//   ....[5]....
        /*0090*/ 	.word	0xffffffff


	//   ....[6]....
        /*0094*/ 	.word	0xffffffff


	//   ....[7]....
        /*0098*/ 	.word	0xffffffff


	//   ....[8]....
        /*009c*/ 	.word	0xffffffff


	//   ....[9]....
        /*00a0*/ 	.word	0xffffffff


	//   ....[10]....
        /*00a4*/ 	.word	0xffffffff


	//   ....[11]....
        /*00a8*/ 	.word	0xffffffff


	//   ....[12]....
        /*00ac*/ 	.word	0xffffffff


	//   ....[13]....
        /*00b0*/ 	.word	0xffffffff


	//   ....[14]....
        /*00b4*/ 	.word	0xffffffff


	//   ....[15]....
        /*00b8*/ 	.word	0xffffffff


	//   ....[16]....
        /*00bc*/ 	.word	0xffffffff


	//   ....[17]....
        /*00c0*/ 	.word	0xffffffff


	//   ....[18]....
        /*00c4*/ 	.word	0xffffffff


	//   ....[19]....
        /*00c8*/ 	.word	0xffffffff


	//   ....[20]....
        /*00cc*/ 	.word	0xffffffff


	//   ....[21]....
        /*00d0*/ 	.word	0xffffffff


	//   ....[22]....
        /*00d4*/ 	.word	0xffffffff


	//   ....[23]....
        /*00d8*/ 	.word	0xffffffff


	//   ....[24]....
        /*00dc*/ 	.word	0xffffffff


	//   ....[25]....
        /*00e0*/ 	.word	0xffffffff


	//   ....[26]....
        /*00e4*/ 	.word	0xffffffff


	//   ....[27]....
        /*00e8*/ 	.word	0xffffffff


	//   ....[28]....
        /*00ec*/ 	.word	0xffffffff


	//   ....[29]....
        /*00f0*/ 	.word	0xffffffff


	//   ....[30]....
        /*00f4*/ 	.word	0xffffffff


	//   ....[31]....
        /*00f8*/ 	.word	0xffffffff


	//   ....[32]....
        /*00fc*/ 	.word	0xffffffff


	//   ....[33]....
        /*0100*/ 	.word	0xffffffff


	//   ....[34]....
        /*0104*/ 	.word	0xffffffff


	//   ....[35]....
        /*0108*/ 	.word	0xffffffff


	//   ....[36]....
        /*010c*/ 	.word	0xffffffff


	//   ....[37]....
        /*0110*/ 	.word	0xffffffff


	//   ....[38]....
        /*0114*/ 	.word	0xffffffff


	//   ....[39]....
        /*0118*/ 	.word	0xffffffff


	//   ....[40]....
        /*011c*/ 	.word	0xffffffff


	//   ....[41]....
        /*0120*/ 	.word	0xffffffff


	//   ....[42]....
        /*0124*/ 	.word	0xffffffff


	//   ....[43]....
        /*0128*/ 	.word	0xffffffff


	//   ....[44]....
        /*012c*/ 	.word	0xffffffff


	//   ....[45]....
        /*0130*/ 	.word	0xffffffff


	//   ....[46]....
        /*0134*/ 	.word	0xffffffff


	//   ....[47]....
        /*0138*/ 	.word	0xffffffff


	//   ....[48]....
        /*013c*/ 	.word	0xffffffff


	//   ....[49]....
        /*0140*/ 	.word	0xffffffff


	//   ....[50]....
        /*0144*/ 	.word	0xffffffff


	//   ....[51]....
        /*0148*/ 	.word	0xffffffff


	//   ....[52]....
        /*014c*/ 	.word	0xffffffff


	//   ....[53]....
        /*0150*/ 	.word	0xffffffff


	//   ....[54]....
        /*0154*/ 	.word	0xffffffff


	//   ....[55]....
        /*0158*/ 	.word	0xffffffff


	//   ....[56]....
        /*015c*/ 	.word	0xffffffff


	//   ....[57]....
        /*0160*/ 	.word	0xffffffff


	//   ....[58]....
        /*0164*/ 	.word	0xffffffff


	//   ....[59]....
        /*0168*/ 	.word	0xffffffff


	//----- nvinfo : EIATTR_COOP_GROUP_INSTR_OFFSETS
	.align		4
.L_91:
        /*016c*/ 	.byte	0x04, 0x28
        /*016e*/ 	.short	(.L_93 - .L_92)


	//   ....[0]....
.L_92:
        /*0170*/ 	.word	0x00000d30


	//   ....[1]....
        /*0174*/ 	.word	0x00000d40


	//   ....[2]....
        /*0178*/ 	.word	0x00000dd0


	//   ....[3]....
        /*017c*/ 	.word	0x00000e10


	//   ....[4]....
        /*0180*/ 	.word	0x00000e80


	//   ....[5]....
        /*0184*/ 	.word	0x00000ea0


	//   ....[6]....
        /*0188*/ 	.word	0x00000ef0


	//   ....[7]....
        /*018c*/ 	.word	0x00000f10


	//   ....[8]....
        /*0190*/ 	.word	0x00000f60


	//   ....[9]....
        /*0194*/ 	.word	0x00000f80


	//   ....[10]....
        /*0198*/ 	.word	0x00001280


	//   ....[11]....
        /*019c*/ 	.word	0x00001290


	//   ....[12]....
        /*01a0*/ 	.word	0x00001320


	//   ....[13]....
        /*01a4*/ 	.word	0x00001350


	//   ....[14]....
        /*01a8*/ 	.word	0x000013b0


	//   ....[15]....
        /*01ac*/ 	.word	0x000013e0


	//   ....[16]....
        /*01b0*/ 	.word	0x00001440


	//   ....[17]....
        /*01b4*/ 	.word	0x00001480


	//   ....[18]....
        /*01b8*/ 	.word	0x000014f0


	//   ....[19]....
        /*01bc*/ 	.word	0x00001530


	//   ....[20]....
        /*01c0*/ 	.word	0x00002960


	//   ....[21]....
        /*01c4*/ 	.word	0x00002970


	//   ....[22]....
        /*01c8*/ 	.word	0x00002a00


	//   ....[23]....
        /*01cc*/ 	.word	0x00002a30


	//   ....[24]....
        /*01d0*/ 	.word	0x00002aa0


	//   ....[25]....
        /*01d4*/ 	.word	0x00002ac0


	//   ....[26]....
        /*01d8*/ 	.word	0x00002b20


	//   ....[27]....
        /*01dc*/ 	.word	0x00002b30


	//   ....[28]....
        /*01e0*/ 	.word	0x00002b80


	//   ....[29]....
        /*01e4*/ 	.word	0x00002b90


	//   ....[30]....
        /*01e8*/ 	.word	0x00003a20


	//   ....[31]....
        /*01ec*/ 	.word	0x00003a30


	//   ....[32]....
        /*01f0*/ 	.word	0x00003ac0


	//   ....[33]....
        /*01f4*/ 	.word	0x00003b00


	//   ....[34]....
        /*01f8*/ 	.word	0x00003b80


	//   ....[35]....
        /*01fc*/ 	.word	0x00003bc0


	//   ....[36]....
        /*0200*/ 	.word	0x00003c20


	//   ....[37]....
        /*0204*/ 	.word	0x00003c50


	//   ....[38]....
        /*0208*/ 	.word	0x00003ca0


	//   ....[39]....
        /*020c*/ 	.word	0x00003cd0


	//   ....[40]....
        /*0210*/ 	.word	0x00003fb0


	//   ....[41]....
        /*0214*/ 	.word	0x00003fc0


	//   ....[42]....
        /*0218*/ 	.word	0x00004050


	//   ....[43]....
        /*021c*/ 	.word	0x00004080


	//   ....[44]....
        /*0220*/ 	.word	0x000040d0


	//   ....[45]....
        /*0224*/ 	.word	0x00004100


	//   ....[46]....
        /*0228*/ 	.word	0x00004170


	//   ....[47]....
        /*022c*/ 	.word	0x000041b0


	//   ....[48]....
        /*0230*/ 	.word	0x00004220


	//   ....[49]....
        /*0234*/ 	.word	0x00004250


	//   ....[50]....
        /*0238*/ 	.word	0x00005700


	//   ....[51]....
        /*023c*/ 	.word	0x00005710


	//   ....[52]....
        /*0240*/ 	.word	0x000057a0


	//   ....[53]....
        /*0244*/ 	.word	0x000057e0


	//   ....[54]....
        /*0248*/ 	.word	0x00005860


	//   ....[55]....
        /*024c*/ 	.word	0x000058a0


	//   ....[56]....
        /*0250*/ 	.word	0x00005900


	//   ....[57]....
        /*0254*/ 	.word	0x00005930


	//   ....[58]....
        /*0258*/ 	.word	0x00005980


	//   ....[59]....
        /*025c*/ 	.word	0x000059b0


	//----- nvinfo : EIATTR_VRC_CTA_INIT_COUNT
	.align		4
.L_93:
        /*0260*/ 	.byte	0x02, 0x4a
	.zero		1
	.zero		1


	//----- nvinfo : EIATTR_EXIT_INSTR_OFFSETS
	.align		4
        /*0264*/ 	.byte	0x04, 0x1c
        /*0266*/ 	.short	(.L_95 - .L_94)


	//   ....[0]....
.L_94:
        /*0268*/ 	.word	0x00000080


	//   ....[1]....
        /*026c*/ 	.word	0x000000c0


	//   ....[2]....
        /*0270*/ 	.word	0x00005c20


	//   ....[3]....
        /*0274*/ 	.word	0x00005ca0


	//----- nvinfo : EIATTR_MAX_THREADS
	.align		4
.L_95:
        /*0278*/ 	.byte	0x04, 0x05
        /*027a*/ 	.short	(.L_97 - .L_96)
.L_96:
        /*027c*/ 	.word	0x00000100
        /*0280*/ 	.word	0x00000001
        /*0284*/ 	.word	0x00000001


	//----- nvinfo : EIATTR_CRS_STACK_SIZE
	.align		4
.L_97:
        /*0288*/ 	.byte	0x04, 0x1e
        /*028a*/ 	.short	(.L_99 - .L_98)
.L_98:
        /*028c*/ 	.word	0x00000000


	//----- nvinfo : EIATTR_CBANK_PARAM_SIZE
	.align		4
.L_99:
        /*0290*/ 	.byte	0x03, 0x19
        /*0292*/ 	.short	0x0021


	//----- nvinfo : EIATTR_PARAM_CBANK
	.align		4
        /*0294*/ 	.byte	0x04, 0x0a
        /*0296*/ 	.short	(.L_101 - .L_100)
	.align		4
.L_100:
        /*0298*/ 	.word	index@(.nv.constant0._ZN3cub18CUB_300001_SM_10006detail6reduce28DeviceReduceSingleTileKernelINS2_10policy_hubIdjN4cuda3__47maximumIvEEE10Policy1000EPdSB_iS8_ddNS5_3std3__410__identityEEEvT0_T1_T2_T3_T4_T6_)
        /*029c*/ 	.short	0x0380
        /*029e*/ 	.short	0x0021


	//----- nvinfo : EIATTR_SW_WAR
	.align		4
.L_101:
        /*02a0*/ 	.byte	0x04, 0x36
        /*02a2*/ 	.short	(.L_103 - .L_102)
.L_102:
        /*02a4*/ 	.word	0x00000008
.L_103:


//--------------------- .nv.info._ZN3cub18CUB_300001_SM_10006detail6reduce18DeviceReduceKernelINS2_10policy_hubIdjN4cuda3__47maximumIvEEE10Policy1000EPdjS8_dNS5_3std3__410__identityEEEvT0_PT3_T1_NS0_13GridEvenShareISI_EET2_T4_ --------------------------
	.section	.nv.info._ZN3cub18CUB_300001_SM_10006detail6reduce18DeviceReduceKernelINS2_10policy_hubIdjN4cuda3__47maximumIvEEE10Policy1000EPdjS8_dNS5_3std3__410__identityEEEvT0_PT3_T1_NS0_13GridEvenShareISI_EET2_T4_,"",@"SHT_CUDA_INFO"
	.sectionflags	@""
	.align	4


	//----- nvinfo : EIATTR_CUDA_API_VERSION
	.align		4
        /*0000*/ 	.byte	0x04, 0x37
        /*0002*/ 	.short	(.L_105 - .L_104)
.L_104:
        /*0004*/ 	.word	0x00000082


	//----- nvinfo : EIATTR_KPARAM_INFO
	.align		4
.L_105:
        /*0008*/ 	.byte	0x04, 0x17
        /*000a*/ 	.short	(.L_107 - .L_106)
.L_106:
        /*000c*/ 	.word	0x00000000
        /*0010*/ 	.short	0x0005
        /*0012*/ 	.short	0x003d
        /*0014*/ 	.byte	0x00, 0xf0, 0x05, 0x00


	//----- nvinfo : EIATTR_KPARAM_INFO
	.align		4
.L_107:
        /*0018*/ 	.byte	0x04, 0x17
        /*001a*/ 	.short	(.L_109 - .L_108)
.L_108:
        /*001c*/ 	.word	0x00000000
        /*0020*/ 	.short	0x0004
        /*0022*/ 	.short	0x003c
        /*0024*/ 	.byte	0x00, 0xf0, 0x05, 0x00


	//----- nvinfo : EIATTR_KPARAM_INFO
	.align		4
.L_109:
        /*0028*/ 	.byte	0x04, 0x17
        /*002a*/ 	.short	(.L_111 - .L_110)
.L_110:
        /*002c*/ 	.word	0x00000000
        /*0030*/ 	.short	0x0003
        /*0032*/ 	.short	0x0014
        /*0034*/ 	.byte	0x00, 0xf0, 0xa1, 0x00


	//----- nvinfo : EIATTR_KPARAM_INFO
	.align		4
.L_111:
        /*0038*/ 	.byte	0x04, 0x17
        /*003a*/ 	.short	(.L_113 - .L_112)
.L_112:
        /*003c*/ 	.word	0x00000000
        /*0040*/ 	.short	0x0002
        /*0042*/ 	.short	0x0010
        /*0044*/ 	.byte	0x00, 0xf0, 0x11, 0x00


	//----- nvinfo : EIATTR_KPARAM_INFO
	.align		4
.L_113:
        /*0048*/ 	.byte	0x04, 0x17
        /*004a*/ 	.short	(.L_115 - .L_114)
.L_114:
        /*004c*/ 	.word	0x00000000
        /*0050*/ 	.short	0x0001
        /*0052*/ 	.short	0x0008
        /*0054*/ 	.byte	0x00, 0xf5, 0x21, 0x00


	//----- nvinfo : EIATTR_KPARAM_INFO
	.align		4
.L_115:
        /*0058*/ 	.byte	0x04, 0x17
        /*005a*/ 	.short	(.L_117 - .L_116)
.L_116:
        /*005c*/ 	.word	0x00000000
        /*0060*/ 	.short	0x0000
        /*0062*/ 	.short	0x0000
        /*0064*/ 	.byte	0x00, 0xf5, 0x21, 0x00


	//----- nvinfo : EIATTR_SPARSE_MMA_MASK
	.align		4
.L_117:
        /*0068*/ 	.byte	0x03, 0x50
        /*006a*/ 	.short	0x0000


	//----- nvinfo : EIATTR_MAXREG_COUNT
	.align		4
        /*006c*/ 	.byte	0x03, 0x1b
        /*006e*/ 	.short	0x00ff


	//----- nvinfo : EIATTR_NUM_BARRIERS
	.align		4
        /*0070*/ 	.byte	0x02, 0x4c
        /*0072*/ 	.byte	0x01
	.zero		1


	//----- nvinfo : EIATTR_MERCURY_ISA_VERSION
	.align		4
        /*0074*/ 	.byte	0x03, 0x5f
        /*0076*/ 	.short	0x0101


	//----- nvinfo : EIATTR_COOP_GROUP_MASK_REGIDS
	.align		4
        /*0078*/ 	.byte	0x04, 0x29
        /*007a*/ 	.short	(.L_119 - .L_118)


	//   ....[0]....
.L_118:
        /*007c*/ 	.word	0xffffffff


	//   ....[1]....
        /*0080*/ 	.word	0xffffffff


	//   ....[2]....
        /*0084*/ 	.word	0xffffffff


	//   ....[3]....
        /*0088*/ 	.word	0xffffffff


	//   ....[4]....
        /*008c*/ 	.word	0xffffffff


	//   ....[5]....
        /*0090*/ 	.word	0xffffffff


	//   ....[6]....
        /*0094*/ 	.word	0xffffffff


	//   ....[7]....
        /*0098*/ 	.word	0xffffffff


	//   ....[8]....
        /*009c*/ 	.word	0xffffffff


	//   ....[9]....
        /*00a0*/ 	.word	0xffffffff


	//   ....[10]....
        /*00a4*/ 	.word	0xffffffff


	//   ....[11]....
        /*00a8*/ 	.word	0xffffffff


	//   ....[12]....
        /*00ac*/ 	.word	0xffffffff


	//   ....[13]....
        /*00b0*/ 	.word	0xffffffff


	//   ....[14]....
        /*00b4*/ 	.word	0xffffffff


	//   ....[15]....
        /*00b8*/ 	.word	0xffffffff


	//   ....[16]....
        /*00bc*/ 	.word	0xffffffff


	//   ....[17]....
        /*00c0*/ 	.word	0xffffffff


	//   ....[18]....
        /*00c4*/ 	.word	0xffffffff


	//   ....[19]....
        /*00c8*/ 	.word	0xffffffff


	//   ....[20]....
        /*00cc*/ 	.word	0xffffffff


	//   ....[21]....
        /*00d0*/ 	.word	0xffffffff


	//   ....[22]....
        /*00d4*/ 	.word	0xffffffff


	//   ....[23]....
        /*00d8*/ 	.word	0xffffffff


	//   ....[24]....
        /*00dc*/ 	.word	0xffffffff


	//   ....[25]....
        /*00e0*/ 	.word	0xffffffff


	//   ....[26]....
        /*00e4*/ 	.word	0xffffffff


	//   ....[27]....
        /*00e8*/ 	.word	0xffffffff


	//   ....[28]....
        /*00ec*/ 	.word	0xffffffff


	//   ....[29]....
        /*00f0*/ 	.word	0xffffffff


	//   ....[30]....
        /*00f4*/ 	.word	0xffffffff


	//   ....[31]....
        /*00f8*/ 	.word	0xffffffff


	//   ....[32]....
        /*00fc*/ 	.word	0xffffffff


	//   ....[33]....
        /*0100*/ 	.word	0xffffffff


	//   ....[34]....
        /*0104*/ 	.word	0xffffffff


	//   ....[35]....
        /*0108*/ 	.word	0xffffffff


	//   ....[36]....
        /*010c*/ 	.word	0xffffffff


	//   ....[37]....
        /*0110*/ 	.word	0xffffffff


	//   ....[38]....
        /*0114*/ 	.word	0xffffffff


	//   ....[39]....
        /*0118*/ 	.word	0xffffffff


	//   ....[40]....
        /*011c*/ 	.word	0xffffffff


	//   ....[41]....
        /*0120*/ 	.word	0xffffffff


	//   ....[42]....
        /*0124*/ 	.word	0xffffffff


	//   ....[43]....
        /*0128*/ 	.word	0xffffffff


	//   ....[44]....
        /*012c*/ 	.word	0xffffffff


	//   ....[45]....
        /*0130*/ 	.word	0xffffffff


	//   ....[46]....
        /*0134*/ 	.word	0xffffffff


	//   ....[47]....
        /*0138*/ 	.word	0xffffffff


	//   ....[48]....
        /*013c*/ 	.word	0xffffffff


	//   ....[49]....
        /*0140*/ 	.word	0xffffffff


	//   ....[50]....
        /*0144*/ 	.word	0xffffffff


	//   ....[51]....
        /*0148*/ 	.word	0xffffffff


	//   ....[52]....
        /*014c*/ 	.word	0xffffffff


	//   ....[53]....
        /*0150*/ 	.word	0xffffffff


	//   ....[54]....
        /*0154*/ 	.word	0xffffffff


	//   ....[55]....
        /*0158*/ 	.word	0xffffffff


	//   ....[56]....
        /*015c*/ 	.word	0xffffffff


	//   ....[57]....
        /*0160*/ 	.word	0xffffffff


	//   ....[58]....
        /*0164*/ 	.word	0xffffffff


	//   ....[59]....
        /*0168*/ 	.word	0xffffffff


	//----- nvinfo : EIATTR_COOP_GROUP_INSTR_OFFSETS
	.align		4
.L_119:
        /*016c*/ 	.byte	0x04, 0x28
        /*016e*/ 	.short	(.L_121 - .L_120)


	//   ....[0]....
.L_120:
        /*0170*/ 	.word	0x000005c0


	//   ....[1]....
        /*0174*/ 	.word	0x000005d0


	//   ....[2]....
        /*0178*/ 	.word	0x00000660


	//   ....[3]....
        /*017c*/ 	.word	0x00000670


	//   ....[4]....
        /*0180*/ 	.word	0x000006d0


	//   ....[5]....
        /*0184*/ 	.word	0x00000700


	//   ....[6]....
        /*0188*/ 	.word	0x00000780


	//   ....[7]....
        /*018c*/ 	.word	0x00000790


	//   ....[8]....
        /*0190*/ 	.word	0x000007e0


	//   ....[9]....
        /*0194*/ 	.word	0x000007f0


	//   ....[10]....
        /*0198*/ 	.word	0x00000ad0


	//   ....[11]....
        /*019c*/ 	.word	0x00000ae0


	//   ....[12]....
        /*01a0*/ 	.word	0x00000b70


	//   ....[13]....
        /*01a4*/ 	.word	0x00000b90


	//   ....[14]....
        /*01a8*/ 	.word	0x00000bf0


	//   ....[15]....
        /*01ac*/ 	.word	0x00000c10


	//   ....[16]....
        /*01b0*/ 	.word	0x00000c70


	//   ....[17]....
        /*01b4*/ 	.word	0x00000ca0


	//   ....[18]....
        /*01b8*/ 	.word	0x00000d20


	//   ....[19]....
        /*01bc*/ 	.word	0x00000d40


	//   ....[20]....
        /*01c0*/ 	.word	0x00001b60


	//   ....[21]....
        /*01c4*/ 	.word	0x00001b70


	//   ....[22]....
        /*01c8*/ 	.word	0x00001c00


	//   ....[23]....
        /*01cc*/ 	.word	0x00001c30


	//   ....[24]....
        /*01d0*/ 	.word	0x00001ca0


	//   ....[25]....
        /*01d4*/ 	.word	0x00001cc0


	//   ....[26]....
        /*01d8*/ 	.word	0x00001d20


	//   ....[27]....
        /*01dc*/ 	.word	0x00001d30


	//   ....[28]....
        /*01e0*/ 	.word	0x00001d80


	//   ....[29]....
        /*01e4*/ 	.word	0x00001d90


	//   ....[30]....
        /*01e8*/ 	.word	0x00002530


	//   ....[31]....
        /*01ec*/ 	.word	0x00002540


	//   ....[32]....
        /*01f0*/ 	.word	0x000025d0


	//   ....[33]....
        /*01f4*/ 	.word	0x000025e0


	//   ....[34]....
        /*01f8*/ 	.word	0x00002640


	//   ....[35]....
        /*01fc*/ 	.word	0x00002670


	//   ....[36]....
        /*0200*/ 	.word	0x000026f0


	//   ....[37]....
        /*0204*/ 	.word	0x00002700


	//   ....[38]....
        /*0208*/ 	.word	0x00002750


	//   ....[39]....
        /*020c*/ 	.word	0x00002760


	//   ....[40]....
        /*0210*/ 	.word	0x00002a60


	//   ....[41]....
        /*0214*/ 	.word	0x00002a70


	//   ....[42]....
        /*0218*/ 	.word	0x00002b00


	//   ....[43]....
        /*021c*/ 	.word	0x00002b20


	//   ....[44]....
        /*0220*/ 	.word	0x00002b80


	//   ....[45]....
        /*0224*/ 	.word	0x00002ba0


	//   ....[46]....
        /*0228*/ 	.word	0x00002c00


	//   ....[47]....
        /*022c*/ 	.word	0x00002c40


	//   ....[48]....
        /*0230*/ 	.word	0x00002cc0


	//   ....[49]....
        /*0234*/ 	.word	0x00002ce0


	//   ....[50]....
        /*0238*/ 	.word	0x00003b40


	//   ....[51]....
        /*023c*/ 	.word	0x00003b50


	//   ....[52]....
        /*0240*/ 	.word	0x00003be0


	//   ....[53]....
        /*0244*/ 	.word	0x00003bf0


	//   ....[54]....
        /*0248*/ 	.word	0x00003c50


	//   ....[55]....
        /*024c*/ 	.word	0x00003c80


	//   ....[56]....
        /*0250*/ 	.word	0x00003d00


	//   ....[57]....
        /*0254*/ 	.word	0x00003d10


	//   ....[58]....
        /*0258*/ 	.word	0x00003d60


	//   ....[59]....
        /*025c*/ 	.word	0x00003d70


	//----- nvinfo : EIATTR_VRC_CTA_INIT_COUNT
	.align		4
.L_121:
        /*0260*/ 	.byte	0x02, 0x4a
	.zero		1
	.zero		1


	//----- nvinfo : EIATTR_EXIT_INSTR_OFFSETS
	.align		4
        /*0264*/ 	.byte	0x04, 0x1c
        /*0266*/ 	.short	(.L_123 - .L_122)


	//   ....[0]....
.L_122:
        /*0268*/ 	.word	0x00003fe0


	//   ....[1]....
        /*026c*/ 	.word	0x00004040


	//----- nvinfo : EIATTR_MAX_THREADS
	.align		4
.L_123:
        /*0270*/ 	.byte	0x04, 0x05
        /*0272*/ 	.short	(.L_125 - .L_124)
.L_124:
        /*0274*/ 	.word	0x00000100
        /*0278*/ 	.word	0x00000001
        /*027c*/ 	.word	0x00000001


	//----- nvinfo : EIATTR_CRS_STACK_SIZE
	.align		4
.L_125:
        /*0280*/ 	.byte	0x04, 0x1e
        /*0282*/ 	.short	(.L_127 - .L_126)
.L_126:
        /*0284*/ 	.word	0x00000000


	//----- nvinfo : EIATTR_CBANK_PARAM_SIZE
	.align		4
.L_127:
        /*0288*/ 	.byte	0x03, 0x19
        /*028a*/ 	.short	0x003e


	//----- nvinfo : EIATTR_PARAM_CBANK
	.align		4
        /*028c*/ 	.byte	0x04, 0x0a
        /*028e*/ 	.short	(.L_129 - .L_128)
	.align		4
.L_128:
        /*0290*/ 	.word	index@(.nv.constant0._ZN3cub18CUB_300001_SM_10006detail6reduce18DeviceReduceKernelINS2_10policy_hubIdjN4cuda3__47maximumIvEEE10Policy1000EPdjS8_dNS5_3std3__410__identityEEEvT0_PT3_T1_NS0_13GridEvenShareISI_EET2_T4_)
        /*0294*/ 	.short	0x0380
        /*0296*/ 	.short	0x003e


	//----- nvinfo : EIATTR_SW_WAR
	.align		4
.L_129:
        /*0298*/ 	.byte	0x04, 0x36
        /*029a*/ 	.short	(.L_131 - .L_130)
.L_130:
        /*029c*/ 	.word	0x00000008
.L_131:


//--------------------- .nv.info._ZN3cub18CUB_300001_SM_10006detail6reduce28DeviceReduceSingleTileKernelINS2_10policy_hubIdjN4cuda3__47maximumIvEEE10Policy1000EPdSB_jS8_ddNS5_3std3__410__identityEEEvT0_T1_T2_T3_T4_T6_ --------------------------
	.section	.nv.info._ZN3cub18CUB_300001_SM_10006detail6reduce28DeviceReduceSingleTileKernelINS2_10policy_hubIdjN4cuda3__47maximumIvEEE10Policy1000EPdSB_jS8_ddNS5_3std3__410__identityEEEvT0_T1_T2_T3_T4_T6_,"",@"SHT_CUDA_INFO"
	.sectionflags	@""
	.align	4


	//----- nvinfo : EIATTR_CUDA_API_VERSION
	.align		4
        /*0000*/ 	.byte	0x04, 0x37
        /*0002*/ 	.short	(.L_133 - .L_132)
.L_132:
        /*0004*/ 	.word	0x00000082


	//----- nvinfo : EIATTR_KPARAM_INFO
	.align		4
.L_133:
        /*0008*/ 	.byte	0x04, 0x17
        /*000a*/ 	.short	(.L_135 - .L_134)
.L_134:
        /*000c*/ 	.word	0x00000000
        /*0010*/ 	.short	0x0005
        /*0012*/ 	.short	0x0020
        /*0014*/ 	.byte	0x00, 0xf0, 0x05, 0x00


	//----- nvinfo : EIATTR_KPARAM_INFO
	.align		4
.L_135:
        /*0018*/ 	.byte	0x04, 0x17
        /*001a*/ 	.short	(.L_137 - .L_136)
.L_136:
        /*001c*/ 	.word	0x00000000
        /*0020*/ 	.short	0x0004
        /*0022*/ 	.short	0x0018
        /*0024*/ 	.byte	0x00, 0xf0, 0x21, 0x00


	//----- nvinfo : EIATTR_KPARAM_INFO
	.align		4
.L_137:
        /*0028*/ 	.byte	0x04, 0x17
        /*002a*/ 	.short	(.L_139 - .L_138)
.L_138:
        /*002c*/ 	.word	0x00000000
        /*0030*/ 	.short	0x0003
        /*0032*/ 	.short	0x0014
        /*0034*/ 	.byte	0x00, 0xf0, 0x05, 0x00


	//----- nvinfo : EIATTR_KPARAM_INFO
	.align		4
.L_139:
        /*0038*/ 	.byte	0x04, 0x17
        /*003a*/ 	.short	(.L_141 - .L_140)
.L_140:
        /*003c*/ 	.word	0x00000000
        /*0040*/ 	.short	0x0002
        /*0042*/ 	.short	0x0010
        /*0044*/ 	.byte	0x00, 0xf0, 0x11, 0x00


	//----- nvinfo : EIATTR_KPARAM_INFO
	.align		4
.L_141:
        /*0048*/ 	.byte	0x04, 0x17
        /*004a*/ 	.short	(.L_143 - .L_142)
.L_142:
        /*004c*/ 	.word	0x00000000
        /*0050*/ 	.short	0x0001
        /*0052*/ 	.short	0x0008
        /*0054*/ 	.byte	0x00, 0xf5, 0x21, 0x00


	//----- nvinfo : EIATTR_KPARAM_INFO
	.align		4
.L_143:
        /*0058*/ 	.byte	0x04, 0x17
        /*005a*/ 	.short	(.L_145 - .L_144)
.L_144:
        /*005c*/ 	.word	0x00000000
        /*0060*/ 	.short	0x0000
        /*0062*/ 	.short	0x0000
        /*0064*/ 	.byte	0x00, 0xf5, 0x21, 0x00


	//----- nvinfo : EIATTR_SPARSE_MMA_MASK
	.align		4
.L_145:
        /*0068*/ 	.byte	0x03, 0x50
        /*006a*/ 	.short	0x0000


	//----- nvinfo : EIATTR_MAXREG_COUNT
	.align		4
        /*006c*/ 	.byte	0x03, 0x1b
        /*006e*/ 	.short	0x00ff


	//----- nvinfo : EIATTR_NUM_BARRIERS
	.align		4
        /*0070*/ 	.byte	0x02, 0x4c
        /*0072*/ 	.byte	0x01
	.zero		1


	//----- nvinfo : EIATTR_MERCURY_ISA_VERSION
	.align		4
        /*0074*/ 	.byte	0x03, 0x5f
        /*0076*/ 	.short	0x0101


	//----- nvinfo : EIATTR_COOP_GROUP_MASK_REGIDS
	.align		4
        /*0078*/ 	.byte	0x04, 0x29
        /*007a*/ 	.short	(.L_147 - .L_146)


	//   ....[0]....
.L_146:
        /*007c*/ 	.word	0xffffffff


	//   ....[1]....
        /*0080*/ 	.word	0xffffffff


	//   ....[2]....
        /*0084*/ 	.word	0xffffffff


	//   ....[3]....
        /*0088*/ 	.word	0xffffffff


	//   ....[4]....
        /*008c*/ 	.word	0xffffffff


	//   ....[5]....
        /*0090*/ 	.word	0xffffffff


	//   ....[6]....
        /*0094*/ 	.word	0xffffffff


	//   ....[7]....
        /*0098*/ 	.word	0xffffffff


	//   ....[8]....
        /*009c*/ 	.word	0xffffffff


	//   ....[9]....
        /*00a0*/ 	.word	0xffffffff


	//   ....[10]....
        /*00a4*/ 	.word	0xffffffff


	//   ....[11]....
        /*00a8*/ 	.word	0xffffffff


	//   ....[12]....
        /*00ac*/ 	.word	0xffffffff


	//   ....[13]....
        /*00b0*/ 	.word	0xffffffff


	//   ....[14]....
        /*00b4*/ 	.word	0xffffffff


	//   ....[15]....
        /*00b8*/ 	.word	0xffffffff


	//   ....[16]....
        /*00bc*/ 	.word	0xffffffff


	//   ....[17]....
        /*00c0*/ 	.word	0xffffffff


	//   ....[18]....
        /*00c4*/ 	.word	0xffffffff


	//   ....[19]....
        /*00c8*/ 	.word	0xffffffff


	//   ....[20]....
        /*00cc*/ 	.word	0xffffffff


	//   ....[21]....
        /*00d0*/ 	.word	0xffffffff


	//   ....[22]....
        /*00d4*/ 	.word	0xffffffff


	//   ....[23]....
        /*00d8*/ 	.word	0xffffffff


	//   ....[24]....
        /*00dc*/ 	.word	0xffffffff


	//   ....[25]....
        /*00e0*/ 	.word	0xffffffff


	//   ....[26]....
        /*00e4*/ 	.word	0xffffffff


	//   ....[27]....
        /*00e8*/ 	.word	0xffffffff


	//   ....[28]....
        /*00ec*/ 	.word	0xffffffff


	//   ....[29]....
        /*00f0*/ 	.word	0xffffffff


	//   ....[30]....
        /*00f4*/ 	.word	0xffffffff


	//   ....[31]....
        /*00f8*/ 	.word	0xffffffff


	//   ....[32]....
        /*00fc*/ 	.word	0xffffffff


	//   ....[33]....
        /*0100*/ 	.word	0xffffffff


	//   ....[34]....
        /*0104*/ 	.word	0xffffffff


	//   ....[35]....
        /*0108*/ 	.word	0xffffffff


	//   ....[36]....
        /*010c*/ 	.word	0xffffffff


	//   ....[37]....
        /*0110*/ 	.word	0xffffffff


	//   ....[38]....
        /*0114*/ 	.word	0xffffffff


	//   ....[39]....
        /*0118*/ 	.word	0xffffffff


	//   ....[40]....
        /*011c*/ 	.word	0xffffffff


	//   ....[41]....
        /*0120*/ 	.word	0xffffffff


	//   ....[42]....
        /*0124*/ 	.word	0xffffffff


	//   ....[43]....
        /*0128*/ 	.word	0xffffffff


	//   ....[44]....
        /*012c*/ 	.word	0xffffffff


	//   ....[45]....
        /*0130*/ 	.word	0xffffffff


	//   ....[46]....
        /*0134*/ 	.word	0xffffffff


	//   ....[47]....
        /*0138*/ 	.word	0xffffffff


	//   ....[48]....
        /*013c*/ 	.word	0xffffffff


	//   ....[49]....
        /*0140*/ 	.word	0xffffffff


	//   ....[50]....
        /*0144*/ 	.word	0xffffffff


	//   ....[51]....
        /*0148*/ 	.word	0xffffffff


	//   ....[52]....
        /*014c*/ 	.word	0xffffffff


	//   ....[53]....
        /*0150*/ 	.word	0xffffffff


	//   ....[54]....
        /*0154*/ 	.word	0xffffffff


	//   ....[55]....
        /*0158*/ 	.word	0xffffffff


	//   ....[56]....
        /*015c*/ 	.word	0xffffffff


	//   ....[57]....
        /*0160*/ 	.word	0xffffffff


	//   ....[58]....
        /*0164*/ 	.word	0xffffffff


	//   ....[59]....
        /*0168*/ 	.word	0xffffffff


	//----- nvinfo : EIATTR_COOP_GROUP_INSTR_OFFSETS
	.align		4
.L_147:
        /*016c*/ 	.byte	0x04, 0x28
        /*016e*/ 	.short	(.L_149 - .L_148)


	//   ....[0]....
.L_148:
        /*0170*/ 	.word	0x00000cb0


	//   ....[1]....
        /*0174*/ 	.word	0x00000cc0


	//   ....[2]....
        /*0178*/ 	.word	0x00000d50


	//   ....[3]....
        /*017c*/ 	.word	0x00000d90


	//   ....[4]....
        /*0180*/ 	.word	0x00000e10


	//   ....[5]....
        /*0184*/ 	.word	0x00000e40


	//   ....[6]....
        /*0188*/ 	.word	0x00000e90


	//   ....[7]....
        /*018c*/ 	.word	0x00000ec0


	//   ....[8]....
        /*0190*/ 	.word	0x00000f10


	//   ....[9]....
        /*0194*/ 	.word	0x00000f40


	//   ....[10]....
        /*0198*/ 	.word	0x00001240


	//   ....[11]....
        /*019c*/ 	.word	0x00001250


	//   ....[12]....
        /*01a0*/ 	.word	0x000012e0


	//   ....[13]....
        /*01a4*/ 	.word	0x00001310


	//   ....[14]....
        /*01a8*/ 	.word	0x00001370


	//   ....[15]....
        /*01ac*/ 	.word	0x000013a0


	//   ....[16]....
        /*01b0*/ 	.word	0x00001400


	//   ....[17]....
        /*01b4*/ 	.word	0x00001440


	//   ....[18]....
        /*01b8*/ 	.word	0x000014b0


	//   ....[19]....
        /*01bc*/ 	.word	0x000014f0


	//   ....[20]....
        /*01c0*/ 	.word	0x00002180


	//   ....[21]....
        /*01c4*/ 	.word	0x00002190


	//   ....[22]....
        /*01c8*/ 	.word	0x00002220


	//   ....[23]....
        /*01cc*/ 	.word	0x00002250


	//   ....[24]....
        /*01d0*/ 	.word	0x000022c0


	//   ....[25]....
        /*01d4*/ 	.word	0x000022e0


	//   ....[26]....
        /*01d8*/ 	.word	0x00002340


	//   ....[27]....
        /*01dc*/ 	.word	0x00002350


	//   ....[28]....
        /*01e0*/ 	.word	0x000023a0


	//   ....[29]....
        /*01e4*/ 	.word	0x000023b0


	//   ....[30]....
        /*01e8*/ 	.word	0x000031c0


	//   ....[31]....
        /*01ec*/ 	.word	0x000031d0


	//   ....[32]....
        /*01f0*/ 	.word	0x00003260


	//   ....[33]....
        /*01f4*/ 	.word	0x000032a0


	//   ....[34]....
        /*01f8*/ 	.word	0x00003320


	//   ....[35]....
        /*01fc*/ 	.word	0x00003360


	//   ....[36]....
        /*0200*/ 	.word	0x000033c0


	//   ....[37]....
        /*0204*/ 	.word	0x000033f0


	//   ....[38]....
        /*0208*/ 	.word	0x00003440


	//   ....[39]....
        /*020c*/ 	.word	0x00003470


	//   ....[40]....
        /*0210*/ 	.word	0x00003750


	//   ....[41]....
        /*0214*/ 	.word	0x00003760


	//   ....[42]....
        /*0218*/ 	.word	0x000037f0


	//   ....[43]....
        /*021c*/ 	.word	0x00003820


	//   ....[44]....
        /*0220*/ 	.word	0x00003870


	//   ....[45]....
        /*0224*/ 	.word	0x000038a0


	//   ....[46]....
        /*0228*/ 	.word	0x00003910


	//   ....[47]....
        /*022c*/ 	.word	0x00003950


	//   ....[48]....
        /*0230*/ 	.word	0x000039c0


	//   ....[49]....
        /*0234*/ 	.word	0x000039f0


	//   ....[50]....
        /*0238*/ 	.word	0x00004730


	//   ....[51]....
        /*023c*/ 	.word	0x00004740


	//   ....[52]....
        /*0240*/ 	.word	0x000047d0


	//   ....[53]....
        /*0244*/ 	.word	0x00004800


	//   ....[54]....
        /*0248*/ 	.word	0x00004870


	//   ....[55]....
        /*024c*/ 	.word	0x00004890


	//   ....[56]....
        /*0250*/ 	.word	0x000048f0


	//   ....[57]....
        /*0254*/ 	.word	0x00004900


	//   ....[58]....
        /*0258*/ 	.word	0x00004950


	//   ....[59]....
        /*025c*/ 	.word	0x00004960


	//----- nvinfo : EIATTR_VRC_CTA_INIT_COUNT
	.align		4
.L_149:
        /*0260*/ 	.byte	0x02, 0x4a
	.zero		1
	.zero		1


	//----- nvinfo : EIATTR_EXIT_INSTR_OFFSETS
	.align		4
        /*0264*/ 	.byte	0x04, 0x1c
        /*0266*/ 	.short	(.L_151 - .L_150)


	//   ....[0]....
.L_150:
        /*0268*/ 	.word	0x00000080


	//   ....[1]....
        /*026c*/ 	.word	0x000000c0


	//   ....[2]....
        /*0270*/ 	.word	0x00004bd0


	//   ....[3]....
        /*0274*/ 	.word	0x00004c50


	//----- nvinfo : EIATTR_MAX_THREADS
	.align		4
.L_151:
        /*0278*/ 	.byte	0x04, 0x05
        /*027a*/ 	.short	(.L_153 - .L_152)
.L_152:
        /*027c*/ 	.word	0x00000100
        /*0280*/ 	.word	0x00000001
        /*0284*/ 	.word	0x00000001


	//----- nvinfo : EIATTR_CRS_STACK_SIZE
	.align		4
.L_153:
        /*0288*/ 	.byte	0x04, 0x1e
        /*028a*/ 	.short	(.L_155 - .L_154)
.L_154:
        /*028c*/ 	.word	0x00000000


	//----- nvinfo : EIATTR_CBANK_PARAM_SIZE
	.align		4
.L_155:
        /*0290*/ 	.byte	0x03, 0x19
        /*0292*/ 	.short	0x0021


	//----- nvinfo : EIATTR_PARAM_CBANK
	.align		4
        /*0294*/ 	.byte	0x04, 0x0a
        /*0296*/ 	.short	(.L_157 - .L_156)
	.align		4
.L_156:
        /*0298*/ 	.word	index@(.nv.constant0._ZN3cub18CUB_300001_SM_10006detail6reduce28DeviceReduceSingleTileKernelINS2_10policy_hubIdjN4cuda3__47maximumIvEEE10Policy1000EPdSB_jS8_ddNS5_3std3__410__identityEEEvT0_T1_T2_T3_T4_T6_)
        /*029c*/ 	.short	0x0380
        /*029e*/ 	.short	0x0021


	//----- nvinfo : EIATTR_SW_WAR
	.align		4
.L_157:
        /*02a0*/ 	.byte	0x04, 0x36
        /*02a2*/ 	.short	(.L_159 - .L_158)
.L_158:
        /*02a4*/ 	.word	0x00000008
.L_159:


//--------------------- .nv.info._ZN3cub18CUB_300001_SM_10006detail11EmptyKernelIvEEvv --------------------------
	.section	.nv.info._ZN3cub18CUB_300001_SM_10006detail11EmptyKernelIvEEvv,"",@"SHT_CUDA_INFO"
	.sectionflags	@""
	.align	4


	//----- nvinfo : EIATTR_CUDA_API_VERSION
	.align		4
        /*0000*/ 	.byte	0x04, 0x37
        /*0002*/ 	.short	(.L_161 - .L_160)
.L_160:
        /*0004*/ 	.word	0x00000082


	//----- nvinfo : EIATTR_SPARSE_MMA_MASK
	.align		4
.L_161:
        /*0008*/ 	.byte	0x03, 0x50
        /*000a*/ 	.short	0x0000


	//----- nvinfo : EIATTR_MAXREG_COUNT
	.align		4
        /*000c*/ 	.byte	0x03, 0x1b
        /*000e*/ 	.short	0x00ff


	//----- nvinfo : EIATTR_MERCURY_ISA_VERSION
	.align		4
        /*0010*/ 	.byte	0x03, 0x5f
        /*0012*/ 	.short	0x0101


	//----- nvinfo : EIATTR_VRC_CTA_INIT_COUNT
	.align		4
        /*0014*/ 	.byte	0x02, 0x4a
	.zero		1
	.zero		1


	//----- nvinfo : EIATTR_EXIT_INSTR_OFFSETS
	.align		4
        /*0018*/ 	.byte	0x04, 0x1c
        /*001a*/ 	.short	(.L_163 - .L_162)


	//   ....[0]....
.L_162:
        /*001c*/ 	.word	0x00000010


	//----- nvinfo : EIATTR_SW_WAR
	.align		4
.L_163:
        /*0020*/ 	.byte	0x04, 0x36
        /*0022*/ 	.short	(.L_165 - .L_164)
.L_164:
        /*0024*/ 	.word	0x00000008
.L_165:


//--------------------- .nv.info._Z12evalEquationPdPKdi --------------------------
	.section	.nv.info._Z12evalEquationPdPKdi,"",@"SHT_CUDA_INFO"
	.sectionflags	@""
	.align	4


	//----- nvinfo : EIATTR_CUDA_API_VERSION
	.align		4
        /*0000*/ 	.byte	0x04, 0x37
        /*0002*/ 	.short	(.L_167 - .L_166)
.L_166:
        /*0004*/ 	.word	0x00000082


	//----- nvinfo : EIATTR_KPARAM_INFO
	.align		4
.L_167:
        /*0008*/ 	.byte	0x04, 0x17
        /*000a*/ 	.short	(.L_169 - .L_168)
.L_168:
        /*000c*/ 	.word	0x00000000
        /*0010*/ 	.short	0x0002
        /*0012*/ 	.short	0x0010
        /*0014*/ 	.byte	0x00, 0xf0, 0x11, 0x00


	//----- nvinfo : EIATTR_KPARAM_INFO
	.align		4
.L_169:
        /*0018*/ 	.byte	0x04, 0x17
        /*001a*/ 	.short	(.L_171 - .L_170)
.L_170:
        /*001c*/ 	.word	0x00000000
        /*0020*/ 	.short	0x0001
        /*0022*/ 	.short	0x0008
        /*0024*/ 	.byte	0x00, 0xf5, 0x21, 0x00


	//----- nvinfo : EIATTR_KPARAM_INFO
	.align		4
.L_171:
        /*0028*/ 	.byte	0x04, 0x17
        /*002a*/ 	.short	(.L_173 - .L_172)
.L_172:
        /*002c*/ 	.word	0x00000000
        /*0030*/ 	.short	0x0000
        /*0032*/ 	.short	0x0000
        /*0034*/ 	.byte	0x00, 0xf5, 0x21, 0x00


	//----- nvinfo : EIATTR_SPARSE_MMA_MASK
	.align		4
.L_173:
        /*0038*/ 	.byte	0x03, 0x50
        /*003a*/ 	.short	0x0000


	//----- nvinfo : EIATTR_MAXREG_COUNT
	.align		4
        /*003c*/ 	.byte	0x03, 0x1b
        /*003e*/ 	.short	0x00ff


	//----- nvinfo : EIATTR_NUM_BARRIERS
	.align		4
        /*0040*/ 	.byte	0x02, 0x4c
        /*0042*/ 	.byte	0x01
	.zero		1


	//----- nvinfo : EIATTR_MERCURY_ISA_VERSION
	.align		4
        /*0044*/ 	.byte	0x03, 0x5f
        /*0046*/ 	.short	0x0101


	//----- nvinfo : EIATTR_VRC_CTA_INIT_COUNT
	.align		4
        /*0048*/ 	.byte	0x02, 0x4a
	.zero		1
	.zero		1


	//----- nvinfo : EIATTR_EXIT_INSTR_OFFSETS
	.align		4
        /*004c*/ 	.byte	0x04, 0x1c
        /*004e*/ 	.short	(.L_175 - .L_174)


	//   ....[0]....
.L_174:
        /*0050*/ 	.word	0x000001d0


	//   ....[1]....
        /*0054*/ 	.word	0x00000200


	//   ....[2]....
        /*0058*/ 	.word	0x00000240


	//   ....[3]....
        /*005c*/ 	.word	0x00000280


	//   ....[4]....
        /*0060*/ 	.word	0x00000350


	//----- nvinfo : EIATTR_CBANK_PARAM_SIZE
	.align		4
.L_175:
        /*0064*/ 	.byte	0x03, 0x19
        /*0066*/ 	.short	0x0014


	//----- nvinfo : EIATTR_PARAM_CBANK
	.align		4
        /*0068*/ 	.byte	0x04, 0x0a
        /*006a*/ 	.short	(.L_177 - .L_176)
	.align		4
.L_176:
        /*006c*/ 	.word	index@(.nv.constant0._Z12evalEquationPdPKdi)
        /*0070*/ 	.short	0x0380
        /*0072*/ 	.short	0x0014


	//----- nvinfo : EIATTR_SW_WAR
	.align		4
.L_177:
        /*0074*/ 	.byte	0x04, 0x36
        /*0076*/ 	.short	(.L_179 - .L_178)
.L_178:
        /*0078*/ 	.word	0x00000008
.L_179:


//--------------------- .nv.info._Z6vecNegPKdS0_Pdi --------------------------
	.section	.nv.info._Z6vecNegPKdS0_Pdi,"",@"SHT_CUDA_INFO"
	.sectionflags	@""
	.align	4


	//----- nvinfo : EIATTR_CUDA_API_VERSION
	.align		4
        /*0000*/ 	.byte	0x04, 0x37
        /*0002*/ 	.short	(.L_181 - .L_180)
.L_180:
        /*0004*/ 	.word	0x00000082


	//----- nvinfo : EIATTR_KPARAM_INFO
	.align		4
.L_181:
        /*0008*/ 	.byte	0x04, 0x17
        /*000a*/ 	.short	(.L_183 - .L_182)
.L_182:
        /*000c*/ 	.word	0x00000000
        /*0010*/ 	.short	0x0003
        /*0012*/ 	.short	0x0018
        /*0014*/ 	.byte	0x00, 0xf0, 0x11, 0x00


	//----- nvinfo : EIATTR_KPARAM_INFO
	.align		4
.L_183:
        /*0018*/ 	.byte	0x04, 0x17
        /*001a*/ 	.short	(.L_185 - .L_184)
.L_184:
        /*001c*/ 	.word	0x00000000
        /*0020*/ 	.short	0x0002
        /*0022*/ 	.short	0x0010
        /*0024*/ 	.byte	0x00, 0xf5, 0x21, 0x00


	//----- nvinfo : EIATTR_KPARAM_INFO
	.align		4
.L_185:
        /*0028*/ 	.byte	0x04, 0x17
        /*002a*/ 	.short	(.L_187 - .L_186)
.L_186:
        /*002c*/ 	.word	0x00000000
        /*0030*/ 	.short	0x0001
        /*0032*/ 	.short	0x0008
        /*0034*/ 	.byte	0x00, 0xf5, 0x21, 0x00


	//----- nvinfo : EIATTR_KPARAM_INFO
	.align		4
.L_187:
        /*0038*/ 	.byte	0x04, 0x17
        /*003a*/ 	.short	(.L_189 - .L_188)
.L_188:
        /*003c*/ 	.word	0x00000000
        /*0040*/ 	.short	0x0000
        /*0042*/ 	.short	0x0000
        /*0044*/ 	.byte	0x00, 0xf5, 0x21, 0x00


	//----- nvinfo : EIATTR_SPARSE_MMA_MASK
	.align		4
.L_189:
        /*0048*/ 	.byte	0x03, 0x50
        /*004a*/ 	.short	0x0000


	//----- nvinfo : EIATTR_MAXREG_COUNT
	.align		4
        /*004c*/ 	.byte	0x03, 0x1b
        /*004e*/ 	.short	0x00ff


	//----- nvinfo : EIATTR_MERCURY_ISA_VERSION
	.align		4
        /*0050*/ 	.byte	0x03, 0x5f
        /*0052*/ 	.short	0x0101


	//----- nvinfo : EIATTR_VRC_CTA_INIT_COUNT
	.align		4
        /*0054*/ 	.byte	0x02, 0x4a
	.zero		1
	.zero		1


	//----- nvinfo : EIATTR_EXIT_INSTR_OFFSETS
	.align		4
        /*0058*/ 	.byte	0x04, 0x1c
        /*005a*/ 	.short	(.L_191 - .L_190)


	//   ....[0]....
.L_190:
        /*005c*/ 	.word	0x00000070


	//   ....[1]....
        /*0060*/ 	.word	0x00000130


	//----- nvinfo : EIATTR_CBANK_PARAM_SIZE
	.align		4
.L_191:
        /*0064*/ 	.byte	0x03, 0x19
        /*0066*/ 	.short	0x001c


	//----- nvinfo : EIATTR_PARAM_CBANK
	.align		4
        /*0068*/ 	.byte	0x04, 0x0a
        /*006a*/ 	.short	(.L_193 - .L_192)
	.align		4
.L_192:
        /*006c*/ 	.word	index@(.nv.constant0._Z6vecNegPKdS0_Pdi)
        /*0070*/ 	.short	0x0380
        /*0072*/ 	.short	0x001c


	//----- nvinfo : EIATTR_SW_WAR
	.align		4
.L_193:
        /*0074*/ 	.byte	0x04, 0x36
        /*0076*/ 	.short	(.L_195 - .L_194)
.L_194:
        /*0078*/ 	.word	0x00000008
.L_195:


//--------------------- .nv.callgraph             --------------------------
	.section	.nv.callgraph,"",@"SHT_CUDA_CALLGRAPH"
	.align	4
	.sectionentsize	8
	.align		4
        /*0000*/ 	.word	0x00000000
	.align		4
        /*0004*/ 	.word	0xffffffff
	.align		4
        /*0008*/ 	.word	0x00000000
	.align		4
        /*000c*/ 	.word	0xfffffffe
	.align		4
        /*0010*/ 	.word	0x00000000
	.align		4
        /*0014*/ 	.word	0xfffffffd
	.align		4
        /*0018*/ 	.word	0x00000000
	.align		4
        /*001c*/ 	.word	0xfffffffc


//--------------------- .nv.constant4             --------------------------
	.section	.nv.constant4,"a",@progbits
	.align	8
	.align		8
.nv.constant4:
        /*0000*/ 	.dword	_ZN34_INTERNAL_66fe2a59_4_k_cu_98d65fdc4cuda3std3__45__cpo5beginE
	.align		8
        /*0008*/ 	.dword	_ZN34_INTERNAL_66fe2a59_4_k_cu_98d65fdc4cuda3std3__45__cpo3endE
	.align		8
        /*0010*/ 	.dword	_ZN34_INTERNAL_66fe2a59_4_k_cu_98d65fdc4cuda3std3__45__cpo6cbeginE
	.align		8
        /*0018*/ 	.dword	_ZN34_INTERNAL_66fe2a59_4_k_cu_98d65fdc4cuda3std3__45__cpo4cendE
	.align		8
        /*0020*/ 	.dword	_ZN34_INTERNAL_66fe2a59_4_k_cu_98d65fdc4cuda3std3__45__cpo6rbeginE
	.align		8
        /*0028*/ 	.dword	_ZN34_INTERNAL_66fe2a59_4_k_cu_98d65fdc4cuda3std3__45__cpo4rendE
	.align		8
        /*0030*/ 	.dword	_ZN34_INTERNAL_66fe2a59_4_k_cu_98d65fdc4cuda3std3__45__cpo7crbeginE
	.align		8
        /*0038*/ 	.dword	_ZN34_INTERNAL_66fe2a59_4_k_cu_98d65fdc4cuda3std3__45__cpo5crendE
	.align		8
        /*0040*/ 	.dword	_ZN34_INTERNAL_66fe2a59_4_k_cu_98d65fdc4cuda3std3__436_GLOBAL__N__66fe2a59_4_k_cu_98d65fdc6ignoreE
	.align		8
        /*0048*/ 	.dword	_ZN34_INTERNAL_66fe2a59_4_k_cu_98d65fdc4cuda3std3__419piecewise_constructE
	.align		8
        /*0050*/ 	.dword	_ZN34_INTERNAL_66fe2a59_4_k_cu_98d65fdc4cuda3std3__48in_placeE
	.align		8
        /*0058*/ 	.dword	_ZN34_INTERNAL_66fe2a59_4_k_cu_98d65fdc4cuda3std3__420unreachable_sentinelE
	.align		8
        /*0060*/ 	.dword	_ZN34_INTERNAL_66fe2a59_4_k_cu_98d65fdc4cuda3std3__47nulloptE
	.align		8
        /*0068*/ 	.dword	_ZN34_INTERNAL_66fe2a59_4_k_cu_98d65fdc4cuda3std3__48unexpectE
	.align		8
        /*0070*/ 	.dword	_ZN34_INTERNAL_66fe2a59_4_k_cu_98d65fdc4cuda3std6ranges3__45__cpo4swapE
	.align		8
        /*0078*/ 	.dword	_ZN34_INTERNAL_66fe2a59_4_k_cu_98d65fdc4cuda3std6ranges3__45__cpo9iter_moveE
	.align		8
        /*0080*/ 	.dword	_ZN34_INTERNAL_66fe2a59_4_k_cu_98d65fdc4cuda3std6ranges3__45__cpo5beginE
	.align		8
        /*0088*/ 	.dword	_ZN34_INTERNAL_66fe2a59_4_k_cu_98d65fdc4cuda3std6ranges3__45__cpo3endE
	.align		8
        /*0090*/ 	.dword	_ZN34_INTERNAL_66fe2a59_4_k_cu_98d65fdc4cuda3std6ranges3__45__cpo6cbeginE
	.align		8
        /*0098*/ 	.dword	_ZN34_INTERNAL_66fe2a59_4_k_cu_98d65fdc4cuda3std6ranges3__45__cpo4cendE
	.align		8
        /*00a0*/ 	.dword	_ZN34_INTERNAL_66fe2a59_4_k_cu_98d65fdc4cuda3std6ranges3__45__cpo7advanceE
	.align		8
        /*00a8*/ 	.dword	_ZN34_INTERNAL_66fe2a59_4_k_cu_98d65fdc4cuda3std6ranges3__45__cpo9iter_swapE
	.align		8
        /*00b0*/ 	.dword	_ZN34_INTERNAL_66fe2a59_4_k_cu_98d65fdc4cuda3std6ranges3__45__cpo4nextE
	.align		8
        /*00b8*/ 	.dword	_ZN34_INTERNAL_66fe2a59_4_k_cu_98d65fdc4cuda3std6ranges3__45__cpo4prevE
	.align		8
        /*00c0*/ 	.dword	_ZN34_INTERNAL_66fe2a59_4_k_cu_98d65fdc4cuda3std6ranges3__45__cpo4dataE
	.align		8
        /*00c8*/ 	.dword	_ZN34_INTERNAL_66fe2a59_4_k_cu_98d65fdc4cuda3std6ranges3__45__cpo5cdataE
	.align		8
        /*00d0*/ 	.dword	_ZN34_INTERNAL_66fe2a59_4_k_cu_98d65fdc4cuda3std6ranges3__45__cpo4sizeE
	.align		8
        /*00d8*/ 	.dword	_ZN34_INTERNAL_66fe2a59_4_k_cu_98d65fdc4cuda3std6ranges3__45__cpo5ssizeE
	.align		8
        /*00e0*/ 	.dword	_ZN34_INTERNAL_66fe2a59_4_k_cu_98d65fdc4cuda3std6ranges3__45__cpo8distanceE
	.align		8
        /*00e8*/ 	.dword	_ZN34_INTERNAL_66fe2a59_4_k_cu_98d65fdc6thrust24THRUST_300001_SM_1000_NS6system6detail10sequential3seqE
	.align		8
        /*00f0*/ 	.dword	_ZN34_INTERNAL_66fe2a59_4_k_cu_98d65fdc6thrust24THRUST_300001_SM_1000_NS12placeholders2_1E
	.align		8
        /*00f8*/ 	.dword	_ZN34_INTERNAL_66fe2a59_4_k_cu_98d65fdc6thrust24THRUST_300001_SM_1000_NS12placeholders2_2E
	.align		8
        /*0100*/ 	.dword	_ZN34_INTERNAL_66fe2a59_4_k_cu_98d65fdc6thrust24THRUST_300001_SM_1000_NS12placeholders2_3E
	.align		8
        /*0108*/ 	.dword	_ZN34_INTERNAL_66fe2a59_4_k_cu_98d65fdc6thrust24THRUST_300001_SM_1000_NS12placeholders2_4E
	.align		8
        /*0110*/ 	.dword	_ZN34_INTERNAL_66fe2a59_4_k_cu_98d65fdc6thrust24THRUST_300001_SM_1000_NS12placeholders2_5E
	.align		8
        /*0118*/ 	.dword	_ZN34_INTERNAL_66fe2a59_4_k_cu_98d65fdc6thrust24THRUST_300001_SM_1000_NS12placeholders2_6E
	.align		8
        /*0120*/ 	.dword	_ZN34_INTERNAL_66fe2a59_4_k_cu_98d65fdc6thrust24THRUST_300001_SM_1000_NS12placeholders2_7E
	.align		8
        /*0128*/ 	.dword	_ZN34_INTERNAL_66fe2a59_4_k_cu_98d65fdc6thrust24THRUST_300001_SM_1000_NS12placeholders2_8E
	.align		8
        /*0130*/ 	.dword	_ZN34_INTERNAL_66fe2a59_4_k_cu_98d65fdc6thrust24THRUST_300001_SM_1000_NS12placeholders2_9E
	.align		8
        /*0138*/ 	.dword	_ZN34_INTERNAL_66fe2a59_4_k_cu_98d65fdc6thrust24THRUST_300001_SM_1000_NS12placeholders3_10E


//--------------------- .text._ZN3cub18CUB_300001_SM_10006detail6reduce28DeviceReduceSingleTileKernelINS2_10policy_hubIdjN4cuda3__47maximumIvEEE10Policy1000EPdSB_iS8_ddNS5_3std3__410__identityEEEvT0_T1_T2_T3_T4_T6_ --------------------------
	.section	.text._ZN3cub18CUB_300001_SM_10006detail6reduce28DeviceReduceSingleTileKernelINS2_10policy_hubIdjN4cuda3__47maximumIvEEE10Policy1000EPdSB_iS8_ddNS5_3std3__410__identityEEEvT0_T1_T2_T3_T4_T6_,"ax",@progbits
	.align	128
        .global         _ZN3cub18CUB_300001_SM_10006detail6reduce28DeviceReduceSingleTileKernelINS2_10policy_hubIdjN4cuda3__47maximumIvEEE10Policy1000EPdSB_iS8_ddNS5_3std3__410__identityEEEvT0_T1_T2_T3_T4_T6_
        .type           _ZN3cub18CUB_300001_SM_10006detail6reduce28DeviceReduceSingleTileKernelINS2_10policy_hubIdjN4cuda3__47maximumIvEEE10Policy1000EPdSB_iS8_ddNS5_3std3__410__identityEEEvT0_T1_T2_T3_T4_T6_,@function
        .size           _ZN3cub18CUB_300001_SM_10006detail6reduce28DeviceReduceSingleTileKernelINS2_10policy_hubIdjN4cuda3__47maximumIvEEE10Policy1000EPdSB_iS8_ddNS5_3std3__410__identityEEEvT0_T1_T2_T3_T4_T6_,(.L_x_149 - _ZN3cub18CUB_300001_SM_10006detail6reduce28DeviceReduceSingleTileKernelINS2_10policy_hubIdjN4cuda3__47maximumIvEEE10Policy1000EPdSB_iS8_ddNS5_3std3__410__identityEEEvT0_T1_T2_T3_T4_T6_)
        .other          _ZN3cub18CUB_300001_SM_10006detail6reduce28DeviceReduceSingleTileKernelINS2_10policy_hubIdjN4cuda3__47maximumIvEEE10Policy1000EPdSB_iS8_ddNS5_3std3__410__identityEEEvT0_T1_T2_T3_T4_T6_,@"STO_CUDA_ENTRY STV_DEFAULT"
_ZN3cub18CUB_300001_SM_10006detail6reduce28DeviceReduceSingleTileKernelINS2_10policy_hubIdjN4cuda3__47maximumIvEEE10Policy1000EPdSB_iS8_ddNS5_3std3__410__identityEEEvT0_T1_T2_T3_T4_T6_:
.text._ZN3cub18CUB_300001_SM_10006detail6reduce28DeviceReduceSingleTileKernelINS2_10policy_hubIdjN4cuda3__47maximumIvEEE10Policy1000EPdSB_iS8_ddNS5_3std3__410__identityEEEvT0_T1_T2_T3_T4_T6_:
[----:B------:R-:W-:Y:S01]  /*0000*/  LDC R1, c[0x0][0x37c] ;  /* 0x0000df00ff017b82 */ /* 0x000fe20000000800 */
[----:B------:R-:W0:Y:S01]  /*0010*/  LDCU UR4, c[0x0][0x390] ;  /* 0x00007200ff0477ac */ /* 0x000e220008000800 */
[----:B------:R-:W1:Y:S01]  /*0020*/  LDCU.64 UR6, c[0x0][0x358] ;  /* 0x00006b00ff0677ac */ /* 0x000e620008000a00 */
[----:B0-----:R-:W-:-:S05]  /*0030*/  IMAD.U32 R4, RZ, RZ, UR4 ;  /* 0x00000004ff047e24 */ /* 0x001fca000f8e00ff */
[----:B------:R-:W-:-:S13]  /*0040*/  ISETP.NE.AND P0, PT, R4, RZ, PT ;  /* 0x000000ff0400720c */ /* 0x000fda0003f05270 */
[----:B-1----:R-:W-:Y:S05]  /*0050*/  @P0 BRA `(.L_x_0) ;  /* 0x00000000001c0947 */ /* 0x002fea0003800000 */
[----:B------:R-:W0:Y:S02]  /*0060*/  S2R R0, SR_TID.X ;  /* 0x0000000000007919 */ /* 0x000e240000002100 */
[----:B0-----:R-:W-:-:S13]  /*0070*/  ISETP.NE.AND P0, PT, R0, RZ, PT ;  /* 0x000000ff0000720c */ /* 0x001fda0003f05270 */
[----:B------:R-:W-:Y:S05]  /*0080*/  @P0 EXIT ;  /* 0x000000000000094d */ /* 0x000fea0003800000 */
[----:B------:R-:W0:Y:S08]  /*0090*/  LDC.64 R2, c[0x0][0x388] ;  /* 0x0000e200ff027b82 */ /* 0x000e300000000a00 */
[----:B------:R-:W0:Y:S02]  /*00a0*/  LDC.64 R4, c[0x0][0x398] ;  /* 0x0000e600ff047b82 */ /* 0x000e240000000a00 */
[----:B0-----:R-:W-:Y:S01]  /*00b0*/  STG.E.64 desc[UR6][R2.64], R4 ;  /* 0x0000000402007986 */ /* 0x001fe2000c101b06 */
[----:B------:R-:W-:Y:S05]  /*00c0*/  EXIT ;  /* 0x000000000000794d */ /* 0x000fea0003800000 */
.L_x_0:
[----:B------:R-:W0:Y:S01]  /*00d0*/  LDCU UR4, c[0x0][0x380] ;  /* 0x00007000ff0477ac */ /* 0x000e220008000800 */
[----:B------:R-:W-:Y:S01]  /*00e0*/  BSSY.RECONVERGENT B0, `(.L_x_1) ;  /* 0x00005b3000007945 */ /* 0x000fe20003800200 */
[----:B0-----:R-:W-:-:S09]  /*00f0*/  ULOP3.LUT UP0, URZ, UR4, 0x1f, URZ, 0xc0, !UPT ;  /* 0x0000001f04ff7892 */ /* 0x001fd2000f80c0ff */
[----:B------:R-:W-:Y:S05]  /*0100*/  BRA.U UP0, `(.L_x_2) ;  /* 0x0000002d003c7547 */ /* 0x000fea000b800000 */
[----:B------:R-:W-:-:S13]  /*0110*/  ISETP.GT.AND P0, PT, R4, 0x7ff, PT ;  /* 0x000007ff0400780c */ /* 0x000fda0003f04270 */
[----:B------:R-:W-:Y:S05]  /*0120*/  @P0 BRA `(.L_x_3) ;  /* 0x0000001400e80947 */ /* 0x000fea0003800000 */
[----:B------:R-:W0:Y:S01]  /*0130*/  S2R R3, SR_TID.X ;  /* 0x0000000000037919 */ /* 0x000e220000002100 */
[----:B------:R-:W-:Y:S01]  /*0140*/  BSSY.RECONVERGENT B1, `(.L_x_4) ;  /* 0x0000009000017945 */ /* 0x000fe20003800200 */
[----:B------:R-:W-:Y:S02]  /*0150*/  CS2R R6, SRZ ;  /* 0x0000000000067805 */ /* 0x000fe4000001ff00 */
[----:B0-----:R-:W-:Y:S01]  /*0160*/  ISETP.GE.AND P0, PT, R3, R4, PT ;  /* 0x000000040300720c */ /* 0x001fe20003f06270 */
[----:B------:R-:W-:-:S12]  /*0170*/  IMAD.MOV.U32 R5, RZ, RZ, R3 ;  /* 0x000000ffff057224 */ /* 0x000fd800078e0003 */
[----:B------:R-:W-:Y:S05]  /*0180*/  @P0 BRA `(.L_x_5) ;  /* 0x0000000000100947 */ /* 0x000fea0003800000 */
[----:B------:R-:W0:Y:S02]  /*0190*/  LDC.64 R6, c[0x0][0x380] ;  /* 0x0000e000ff067b82 */ /* 0x000e240000000a00 */
[----:B0-----:R-:W-:-:S06]  /*01a0*/  IMAD.WIDE.U32 R6, R3, 0x8, R6 ;  /* 0x0000000803067825 */ /* 0x001fcc00078e0006 */
[----:B------:R-:W5:Y:S01]  /*01b0*/  LDG.E.64.CONSTANT R6, desc[UR6][R6.64] ;  /* 0x0000000606067981 */ /* 0x000f62000c1e9b00 */
[----:B------:R-:W-:-:S07]  /*01c0*/  VIADD R5, R3, 0x100 ;  /* 0x0000010003057836 */ /* 0x000fce0000000000 */
.L_x_5:
[----:B------:R-:W-:Y:S05]  /*01d0*/  BSYNC.RECONVERGENT B1 ;  /* 0x0000000000017941 */ /* 0x000fea0003800200 */
.L_x_4:
[----:B------:R-:W-:Y:S01]  /*01e0*/  ISETP.GE.AND P0, PT, R5, R4, PT ;  /* 0x000000040500720c */ /* 0x000fe20003f06270 */
[----:B------:R-:W-:-:S12]  /*01f0*/  BSSY.RECONVERGENT B1, `(.L_x_6) ;  /* 0x00000b0000017945 */ /* 0x000fd80003800200 */
[----:B------:R-:W-:Y:S05]  /*0200*/  @P0 BRA `(.L_x_7) ;  /* 0x0000000800b80947 */ /* 0x000fea0003800000 */
[----:B------:R-:W-:Y:S01]  /*0210*/  LOP3.LUT R9, RZ, R5, RZ, 0x33, !PT ;  /* 0x00000005ff097212 */ /* 0x000fe200078e33ff */
[----:B------:R-:W-:Y:S04]  /*0220*/  BSSY.RECONVERGENT B2, `(.L_x_8) ;  /* 0x0000019000027945 */ /* 0x000fe80003800200 */
[----:B------:R-:W-:-:S05]  /*0230*/  IMAD.IADD R0, R9, 0x1, R4 ;  /* 0x0000000109007824 */ /* 0x000fca00078e0204 */
[C---:B------:R-:W-:Y:S02]  /*0240*/  LOP3.LUT R2, R0.reuse, 0x300, RZ, 0xc0, !PT ;  /* 0x0000030000027812 */ /* 0x040fe400078ec0ff */
[----:B------:R-:W-:Y:S02]  /*0250*/  ISETP.GE.U32.AND P0, PT, R0, 0x300, PT ;  /* 0x000003000000780c */ /* 0x000fe40003f06070 */
[----:B------:R-:W-:-:S13]  /*0260*/  ISETP.NE.AND P1, PT, R2, 0x300, PT ;  /* 0x000003000200780c */ /* 0x000fda0003f25270 */
[----:B------:R-:W-:Y:S05]  /*0270*/  @!P1 BRA `(.L_x_9) ;  /* 0x00000000004c9947 */ /* 0x000fea0003800000 */
[----:B------:R-:W0:Y:S01]  /*0280*/  LDC.64 R8, c[0x0][0x380] ;  /* 0x0000e000ff087b82 */ /* 0x000e220000000a00 */
[----:B------:R-:W-:-:S04]  /*0290*/  LEA.HI R0, R0, 0x1, RZ, 0x18 ;  /* 0x0000000100007811 */ /* 0x000fc800078fc0ff */
[----:B------:R-:W-:-:S05]  /*02a0*/  LOP3.LUT R0, R0, 0x3, RZ, 0xc0, !PT ;  /* 0x0000000300007812 */ /* 0x000fca00078ec0ff */
[----:B------:R-:W-:Y:S02]  /*02b0*/  IMAD.MOV R0, RZ, RZ, -R0 ;  /* 0x000000ffff007224 */ /* 0x000fe400078e0a00 */
[----:B0-----:R-:W-:-:S04]  /*02c0*/  IMAD.WIDE.U32 R8, R5, 0x8, R8 ;  /* 0x0000000805087825 */ /* 0x001fc800078e0008 */
[----:B------:R-:W-:Y:S02]  /*02d0*/  IMAD.MOV.U32 R2, RZ, RZ, R8 ;  /* 0x000000ffff027224 */ /* 0x000fe400078e0008 */
[----:B------:R-:W-:-:S07]  /*02e0*/  IMAD.MOV.U32 R11, RZ, RZ, R9 ;  /* 0x000000ffff0b7224 */ /* 0x000fce00078e0009 */
.L_x_10:
[----:B------:R-:W-:Y:S02]  /*02f0*/  IMAD.MOV.U32 R8, RZ, RZ, R2 ;  /* 0x000000ffff087224 */ /* 0x000fe400078e0002 */
[----:B------:R-:W-:-:S06]  /*0300*/  IMAD.MOV.U32 R9, RZ, RZ, R11 ;  /* 0x000000ffff097224 */ /* 0x000fcc00078e000b */
[----:B------:R-:W2:Y:S01]  /*0310*/  LDG.E.64.CONSTANT R8, desc[UR6][R8.64] ;  /* 0x0000000608087981 */ /* 0x000ea2000c1e9b00 */
[----:B------:R-:W-:Y:S01]  /*0320*/  VIADD R0, R0, 0x1 ;  /* 0x0000000100007836 */ /* 0x000fe20000000000 */
[----:B------:R-:W-:Y:S01]  /*0330*/  IADD3 R2, P3, PT, R2, 0x800, RZ ;  /* 0x0000080002027810 */ /* 0x000fe20007f7e0ff */
[----:B------:R-:W-:-:S03]  /*0340*/  VIADD R5, R5, 0x100 ;  /* 0x0000010005057836 */ /* 0x000fc60000000000 */
[----:B------:R-:W-:Y:S01]  /*0350*/  ISETP.NE.AND P2, PT, R0, RZ, PT ;  /* 0x000000ff0000720c */ /* 0x000fe20003f45270 */
[----:B------:R-:W-:Y:S01]  /*0360*/  IMAD.X R11, RZ, RZ, R11, P3 ;  /* 0x000000ffff0b7224 */ /* 0x000fe200018e060b */
[----:B--2--5:R-:W-:-:S06]  /*0370*/  DSETP.GEU.AND P1, PT, R6, R8, PT ;  /* 0x000000080600722a */ /* 0x024fcc0003f2e000 */
[----:B------:R-:W-:Y:S02]  /*0380*/  FSEL R6, R8, R6, !P1 ;  /* 0x0000000608067208 */ /* 0x000fe40004800000 */
[----:B------:R-:W-:-:S03]  /*0390*/  FSEL R7, R9, R7, !P1 ;  /* 0x0000000709077208 */ /* 0x000fc60004800000 */
[----:B------:R-:W-:Y:S05]  /*03a0*/  @P2 BRA `(.L_x_10) ;  /* 0xfffffffc00d02947 */ /* 0x000fea000383ffff */
.L_x_9:
[----:B------:R-:W-:Y:S05]  /*03b0*/  BSYNC.RECONVERGENT B2 ;  /* 0x0000000000027941 */ /* 0x000fea0003800200 */
.L_x_8:
[----:B------:R-:W-:Y:S05]  /*03c0*/  @!P0 BRA `(.L_x_7) ;  /* 0x0000000800488947 */ /* 0x000fea0003800000 */
[----:B------:R-:W-:Y:S01]  /*03d0*/  IMAD.IADD R0, R4, 0x1, -R5 ;  /* 0x0000000104007824 */ /* 0x000fe200078e0a05 */
[----:B------:R-:W-:Y:S01]  /*03e0*/  BSSY.RECONVERGENT B2, `(.L_x_11) ;  /* 0x0000051000027945 */ /* 0x000fe20003800200 */
[----:B------:R-:W-:-:S03]  /*03f0*/  PLOP3.LUT P0, PT, PT, PT, PT, 0x80, 0x8 ;  /* 0x000000000008781c */ /* 0x000fc60003f0f070 */
[----:B------:R-:W-:-:S13]  /*0400*/  ISETP.GT.AND P1, PT, R0, 0xc00, PT ;  /* 0x00000c000000780c */ /* 0x000fda0003f24270 */
[----:B------:R-:W-:Y:S05]  /*0410*/  @!P1 BRA `(.L_x_12) ;  /* 0x0000000400349947 */ /* 0x000fea0003800000 */
[----:B------:R-:W0:Y:S01]  /*0420*/  LDC.64 R8, c[0x0][0x380] ;  /* 0x0000e000ff087b82 */ /* 0x000e220000000a00 */
[----:B------:R-:W-:Y:S01]  /*0430*/  PLOP3.LUT P0, PT, PT, PT, PT, 0x8, 0x80 ;  /* 0x000000000080781c */ /* 0x000fe20003f0e170 */
[----:B------:R-:W-:-:S12]  /*0440*/  VIADD R0, R4, 0xfffff400 ;  /* 0xfffff40004007836 */ /* 0x000fd80000000000 */
.L_x_13:
[----:B0-----:R-:W-:-:S05]  /*0450*/  IMAD.WIDE R30, R5, 0x8, R8 ;  /* 0x00000008051e7825 */ /* 0x001fca00078e0208 */
[----:B------:R-:W2:Y:S04]  /*0460*/  LDG.E.64.CONSTANT R10, desc[UR6][R30.64] ;  /* 0x000000061e0a7981 */ /* 0x000ea8000c1e9b00 */
[----:B------:R-:W3:Y:S04]  /*0470*/  LDG.E.64.CONSTANT R12, desc[UR6][R30.64+0x800] ;  /* 0x000800061e0c7981 */ /* 0x000ee8000c1e9b00 */
[----:B------:R-:W4:Y:S01]  /*0480*/  LDG.E.64.CONSTANT R14, desc[UR6][R30.64+0x1000] ;  /* 0x001000061e0e7981 */ /* 0x000f22000c1e9b00 */
[----:B------:R-:W-:-:S03]  /*0490*/  VIADD R39, R5, 0x400 ;  /* 0x0000040005277836 */ /* 0x000fc60000000000 */
[----:B------:R-:W4:Y:S01]  /*04a0*/  LDG.E.64.CONSTANT R16, desc[UR6][R30.64+0x1800] ;  /* 0x001800061e107981 */ /* 0x000f22000c1e9b00 */
[----:B------:R-:W-:-:S05]  /*04b0*/  IMAD.WIDE R38, R39, 0x8, R8 ;  /* 0x0000000827267825 */ /* 0x000fca00078e0208 */
[----:B------:R-:W4:Y:S04]  /*04c0*/  LDG.E.64.CONSTANT R18, desc[UR6][R38.64] ;  /* 0x0000000626127981 */ /* 0x000f28000c1e9b00 */
[----:B------:R-:W4:Y:S04]  /*04d0*/  LDG.E.64.CONSTANT R20, desc[UR6][R38.64+0x800] ;  /* 0x0008000626147981 */ /* 0x000f28000c1e9b00 */
        /* <DEDUP_REMOVED lines=12> */
[----:B------:R-:W4:Y:S04]  /*05a0*/  LDG.E.64.CONSTANT R38, desc[UR6][R44.64+0x1000] ;  /* 0x001000062c267981 */ /* 0x000f28000c1e9b00 */
[----:B------:R-:W4:Y:S01]  /*05b0*/  LDG.E.64.CONSTANT R40, desc[UR6][R44.64+0x1800] ;  /* 0x001800062c287981 */ /* 0x000f22000c1e9b00 */
[----:B------:R-:W-:-:S05]  /*05c0*/  VIADD R5, R5, 0x1000 ;  /* 0x0000100005057836 */ /* 0x000fca0000000000 */
[----:B------:R-:W-:Y:S01]  /*05d0*/  ISETP.GE.AND P2, PT, R5, R0, PT ;  /* 0x000000000500720c */ /* 0x000fe20003f46270 */
[----:B--2--5:R-:W-:-:S06]  /*05e0*/  DSETP.GEU.AND P1, PT, R6, R10, PT ;  /* 0x0000000a0600722a */ /* 0x024fcc0003f2e000 */
[----:B------:R-:W-:Y:S02]  /*05f0*/  FSEL R6, R10, R6, !P1 ;  /* 0x000000060a067208 */ /* 0x000fe40004800000 */
[----:B------:R-:W-:-:S06]  /*0600*/  FSEL R7, R11, R7, !P1 ;  /* 0x000000070b077208 */ /* 0x000fcc0004800000 */
[----:B---3--:R-:W-:-:S06]  /*0610*/  DSETP.GEU.AND P1, PT, R6, R12, PT ;  /* 0x0000000c0600722a */ /* 0x008fcc0003f2e000 */
[----:B------:R-:W-:Y:S02]  /*0620*/  FSEL R6, R12, R6, !P1 ;  /* 0x000000060c067208 */ /* 0x000fe40004800000 */
[----:B------:R-:W-:-:S06]  /*0630*/  FSEL R7, R13, R7, !P1 ;  /* 0x000000070d077208 */ /* 0x000fcc0004800000 */
[----:B----4-:R-:W-:-:S06]  /*0640*/  DSETP.GEU.AND P1, PT, R6, R14, PT ;  /* 0x0000000e0600722a */ /* 0x010fcc0003f2e000 */
[----:B------:R-:W-:Y:S02]  /*0650*/  FSEL R6, R14, R6, !P1 ;  /* 0x000000060e067208 */ /* 0x000fe40004800000 */
[----:B------:R-:W-:-:S06]  /*0660*/  FSEL R7, R15, R7, !P1 ;  /* 0x000000070f077208 */ /* 0x000fcc0004800000 */
[----:B------:R-:W-:-:S06]  /*0670*/  DSETP.GEU.AND P1, PT, R6, R16, PT ;  /* 0x000000100600722a */ /* 0x000fcc0003f2e000 */
        /* <DEDUP_REMOVED lines=37> */
[----:B------:R-:W-:Y:S01]  /*08d0*/  FSEL R7, R41, R7, !P1 ;  /* 0x0000000729077208 */ /* 0x000fe20004800000 */
[----:B------:R-:W-:Y:S06]  /*08e0*/  @!P2 BRA `(.L_x_13) ;  /* 0xfffffff800d8a947 */ /* 0x000fec000383ffff */
.L_x_12:
[----:B------:R-:W-:Y:S05]  /*08f0*/  BSYNC.RECONVERGENT B2 ;  /* 0x0000000000027941 */ /* 0x000fea0003800200 */
.L_x_11:
[----:B------:R-:W-:Y:S01]  /*0900*/  IMAD.IADD R0, R4, 0x1, -R5 ;  /* 0x0000000104007824 */ /* 0x000fe200078e0a05 */
[----:B------:R-:W-:Y:S04]  /*0910*/  BSSY.RECONVERGENT B2, `(.L_x_14) ;  /* 0x0000029000027945 */ /* 0x000fe80003800200 */
[----:B------:R-:W-:-:S13]  /*0920*/  ISETP.GT.AND P1, PT, R0, 0x400, PT ;  /* 0x000004000000780c */ /* 0x000fda0003f24270 */
[----:B------:R-:W-:Y:S05]  /*0930*/  @!P1 BRA `(.L_x_15) ;  /* 0x0000000000989947 */ /* 0x000fea0003800000 */
[----:B------:R-:W0:Y:S02]  /*0940*/  LDC.64 R18, c[0x0][0x380] ;  /* 0x0000e000ff127b82 */ /* 0x000e240000000a00 */
        /* <DEDUP_REMOVED lines=11> */
[----:B------:R-:W-:Y:S01]  /*0a00*/  VIADD R5, R5, 0x800 ;  /* 0x0000080005057836 */ /* 0x000fe20000000000 */
        /* <DEDUP_REMOVED lines=20> */
[----:B------:R-:W-:Y:S02]  /*0b50*/  FSEL R7, R25, R7, !P0 ;  /* 0x0000000719077208 */ /* 0x000fe40004000000 */
[----:B------:R-:W-:-:S04]  /*0b60*/  PLOP3.LUT P0, PT, PT, PT, PT, 0x8, 0x80 ;  /* 0x000000000080781c */ /* 0x000fc80003f0e170 */
[----:B------:R-:W-:-:S06]  /*0b70*/  DSETP.GEU.AND P1, PT, R6, R26, PT ;  /* 0x0000001a0600722a */ /* 0x000fcc0003f2e000 */
[----:B------:R-:W-:Y:S02]  /*0b80*/  FSEL R6, R26, R6, !P1 ;  /* 0x000000061a067208 */ /* 0x000fe40004800000 */
[----:B------:R-:W-:-:S07]  /*0b90*/  FSEL R7, R27, R7, !P1 ;  /* 0x000000071b077208 */ /* 0x000fce0004800000 */
.L_x_15:
[----:B------:R-:W-:Y:S05]  /*0ba0*/  BSYNC.RECONVERGENT B2 ;  /* 0x0000000000027941 */ /* 0x000fea0003800200 */
.L_x_14:
[----:B------:R-:W-:-:S13]  /*0bb0*/  ISETP.LT.OR P0, PT, R5, R4, P0 ;  /* 0x000000040500720c */ /* 0x000fda0000701670 */
[----:B------:R-:W-:Y:S05]  /*0bc0*/  @!P0 BRA `(.L_x_7) ;  /* 0x0000000000488947 */ /* 0x000fea0003800000 */
[----:B------:R-:W0:Y:S02]  /*0bd0*/  LDC.64 R8, c[0x0][0x380] ;  /* 0x0000e000ff087b82 */ /* 0x000e240000000a00 */
[----:B0-----:R-:W-:-:S05]  /*0be0*/  IMAD.WIDE R8, R5, 0x8, R8 ;  /* 0x0000000805087825 */ /* 0x001fca00078e0208 */
[----:B------:R-:W2:Y:S04]  /*0bf0*/  LDG.E.64.CONSTANT R10, desc[UR6][R8.64] ;  /* 0x00000006080a7981 */ /* 0x000ea8000c1e9b00 */
[----:B------:R-:W3:Y:S04]  /*0c00*/  LDG.E.64.CONSTANT R12, desc[UR6][R8.64+0x800] ;  /* 0x00080006080c7981 */ /* 0x000ee8000c1e9b00 */
[----:B------:R-:W4:Y:S04]  /*0c10*/  LDG.E.64.CONSTANT R14, desc[UR6][R8.64+0x1000] ;  /* 0x00100006080e7981 */ /* 0x000f28000c1e9b00 */
[----:B------:R-:W4:Y:S01]  /*0c20*/  LDG.E.64.CONSTANT R16, desc[UR6][R8.64+0x1800] ;  /* 0x0018000608107981 */ /* 0x000f22000c1e9b00 */
        /* <DEDUP_REMOVED lines=11> */
[----:B------:R-:W-:-:S07]  /*0ce0*/  FSEL R7, R17, R7, !P0 ;  /* 0x0000000711077208 */ /* 0x000fce0004000000 */
.L_x_7:
[----:B------:R-:W-:Y:S05]  /*0cf0*/  BSYNC.RECONVERGENT B1 ;  /* 0x0000000000017941 */ /* 0x000fea0003800200 */
.L_x_6:
[----:B------:R-:W-:-:S13]  /*0d00*/  ISETP.GE.AND P0, PT, R4, 0x100, PT ;  /* 0x000001000400780c */ /* 0x000fda0003f06270 */
[----:B------:R-:W-:Y:S05]  /*0d10*/  @!P0 BRA `(.L_x_16) ;  /* 0x00000004003c8947 */ /* 0x000fea0003800000 */
[----:B------:R-:W0:Y:S01]  /*0d20*/  S2R R8, SR_LANEID ;  /* 0x0000000000087919 */ /* 0x000e220000000000 */
[----:B-----5:R-:W-:Y:S04]  /*0d30*/  SHFL.DOWN PT, R4, R6, 0x1, 0x1f ;  /* 0x08201f0006047f89 */ /* 0x020fe800000e0000 */
[----:B------:R-:W1:Y:S02]  /*0d40*/  SHFL.DOWN PT, R5, R7, 0x1, 0x1f ;  /* 0x08201f0007057f89 */ /* 0x000e6400000e0000 */
[----:B-1----:R-:W-:Y:S01]  /*0d50*/  DSETP.GEU.AND P1, PT, R6, R4, PT ;  /* 0x000000040600722a */ /* 0x002fe20003f2e000 */
[C---:B0-----:R-:W-:Y:S02]  /*0d60*/  ISETP.GT.AND P0, PT, R8.reuse, 0x1e, PT ;  /* 0x0000001e0800780c */ /* 0x041fe40003f04270 */
[----:B------:R-:W-:-:S03]  /*0d70*/  ISETP.NE.AND P2, PT, R8, RZ, PT ;  /* 0x000000ff0800720c */ /* 0x000fc60003f45270 */
[----:B------:R-:W-:Y:S02]  /*0d80*/  FSEL R9, R4, R6, !P1 ;  /* 0x0000000604097208 */ /* 0x000fe40004800000 */
[----:B------:R-:W-:Y:S02]  /*0d90*/  FSEL R5, R5, R7, !P1 ;  /* 0x0000000705057208 */ /* 0x000fe40004800000 */
[----:B------:R-:W-:Y:S02]  /*0da0*/  FSEL R6, R6, R9, P0 ;  /* 0x0000000906067208 */ /* 0x000fe40000000000 */
[----:B------:R-:W-:Y:S02]  /*0db0*/  FSEL R11, R7, R5, P0 ;  /* 0x00000005070b7208 */ /* 0x000fe40000000000 */
[----:B------:R-:W-:Y:S01]  /*0dc0*/  ISETP.GT.AND P0, PT, R8, 0x1d, PT ;  /* 0x0000001d0800780c */ /* 0x000fe20003f04270 */
[----:B------:R-:W-:Y:S01]  /*0dd0*/  SHFL.DOWN PT, R4, R6, 0x2, 0x1f ;  /* 0x08401f0006047f89 */ /* 0x000fe200000e0000 */
[----:B------:R-:W-:Y:S01]  /*0de0*/  @!P2 MOV R2, 0x400 ;  /* 0x000004000002a802 */ /* 0x000fe20000000f00 */
[----:B------:R-:W-:Y:S01]  /*0df0*/  IMAD.MOV.U32 R7, RZ, RZ, R11 ;  /* 0x000000ffff077224 */ /* 0x000fe200078e000b */
[----:B------:R-:W-:Y:S01]  /*0e00*/  @!P2 SHF.R.U32.HI R0, RZ, 0x2, R3 ;  /* 0x00000002ff00a819 */ /* 0x000fe20000011603 */
[----:B------:R-:W0:Y:S03]  /*0e10*/  SHFL.DOWN PT, R5, R11, 0x2, 0x1f ;  /* 0x08401f000b057f89 */ /* 0x000e2600000e0000 */
[----:B------:R-:W-:Y:S01]  /*0e20*/  @!P2 LOP3.LUT R0, R0, 0xf8, RZ, 0xc0, !PT ;  /* 0x000000f80000a812 */ /* 0x000fe200078ec0ff */
[----:B------:R-:W1:Y:S01]  /*0e30*/  @!P2 S2R R9, SR_CgaCtaId ;  /* 0x000000000009a919 */ /* 0x000e620000008800 */
[----:B0-----:R-:W-:-:S06]  /*0e40*/  DSETP.GEU.AND P1, PT, R6, R4, PT ;  /* 0x000000040600722a */ /* 0x001fcc0003f2e000 */
[----:B------:R-:W-:Y:S02]  /*0e50*/  @!P0 FSEL R6, R4, R6, !P1 ;  /* 0x0000000604068208 */ /* 0x000fe40004800000 */
[----:B------:R-:W-:Y:S02]  /*0e60*/  @!P0 FSEL R11, R5, R11, !P1 ;  /* 0x0000000b050b8208 */ /* 0x000fe40004800000 */
[----:B------:R-:W-:Y:S01]  /*0e70*/  ISETP.GT.AND P0, PT, R8, 0x1b, PT ;  /* 0x0000001b0800780c */ /* 0x000fe20003f04270 */
[----:B------:R-:W-:Y:S02]  /*0e80*/  SHFL.DOWN PT, R4, R6, 0x4, 0x1f ;  /* 0x08801f0006047f89 */ /* 0x000fe400000e0000 */
[----:B------:R-:W-:Y:S02]  /*0e90*/  IMAD.MOV.U32 R7, RZ, RZ, R11 ;  /* 0x000000ffff077224 */ /* 0x000fe400078e000b */
[----:B------:R-:W0:Y:S04]  /*0ea0*/  SHFL.DOWN PT, R5, R11, 0x4, 0x1f ;  /* 0x08801f000b057f89 */ /* 0x000e2800000e0000 */
        /* <DEDUP_REMOVED lines=14> */
[----:B0-----:R-:W-:Y:S01]  /*0f90*/  DSETP.GEU.AND P0, PT, R6, R4, PT ;  /* 0x000000040600722a */ /* 0x001fe20003f0e000 */
[----:B-1----:R-:W-:-:S05]  /*0fa0*/  @!P2 LEA R7, R9, R2, 0x18 ;  /* 0x000000020907a211 */ /* 0x002fca00078ec0ff */
[----:B------:R-:W-:Y:S01]  /*0fb0*/  FSEL R4, R4, R6, !P0 ;  /* 0x0000000604047208 */ /* 0x000fe20004000000 */
[----:B------:R-:W-:Y:S01]  /*0fc0*/  @!P2 IMAD.IADD R9, R0, 0x1, R7 ;  /* 0x000000010009a824 */ /* 0x000fe200078e0207 */
[----:B------:R-:W-:Y:S02]  /*0fd0*/  FSEL R5, R5, R11, !P0 ;  /* 0x0000000b05057208 */ /* 0x000fe40004000000 */
[----:B------:R-:W-:Y:S02]  /*0fe0*/  ISETP.NE.AND P0, PT, R3, RZ, PT ;  /* 0x000000ff0300720c */ /* 0x000fe40003f05270 */
[----:B------:R-:W-:Y:S01]  /*0ff0*/  FSEL R6, R6, R4, P1 ;  /* 0x0000000406067208 */ /* 0x000fe20000800000 */
[----:B------:R3:W-:Y:S01]  /*1000*/  @!P2 STS.64 [R9+0x8], R4 ;  /* 0x000008040900a388 */ /* 0x0007e20000000a00 */
[----:B------:R-:W-:Y:S01]  /*1010*/  FSEL R7, R11, R5, P1 ;  /* 0x000000050b077208 */ /* 0x000fe20000800000 */
[----:B------:R-:W-:Y:S08]  /*1020*/  BAR.SYNC.DEFER_BLOCKING 0x0 ;  /* 0x0000000000007b1d */ /* 0x000ff00000010000 */
[----:B------:R-:W-:Y:S05]  /*1030*/  @P0 BRA `(.L_x_17) ;  /* 0x0000004800f40947 */ /* 0x000fea0003800000 */
[----:B------:R-:W0:Y:S01]  /*1040*/  S2UR UR5, SR_CgaCtaId ;  /* 0x00000000000579c3 */ /* 0x000e220000008800 */
[----:B------:R-:W-:Y:S02]  /*1050*/  UMOV UR4, 0x400 ;  /* 0x0000040000047882 */ /* 0x000fe40000000000 */
[----:B0-----:R-:W-:-:S09]  /*1060*/  ULEA UR4, UR5, UR4, 0x18 ;  /* 0x0000000405047291 */ /* 0x001fd2000f8ec0ff */
[----:B---3--:R-:W0:Y:S04]  /*1070*/  LDS.128 R8, [UR4+0x10] ;  /* 0x00001004ff087984 */ /* 0x008e280008000c00 */
[----:B------:R-:W1:Y:S01]  /*1080*/  LDS.128 R12, [UR4+0x20] ;  /* 0x00002004ff0c7984 */ /* 0x000e620008000c00 */
[----:B0-----:R-:W-:-:S06]  /*1090*/  DSETP.GEU.AND P1, PT, R6, R8, PT ;  /* 0x000000080600722a */ /* 0x001fcc0003f2e000 */
[----:B------:R-:W-:Y:S02]  /*10a0*/  FSEL R2, R8, R6, !P1 ;  /* 0x0000000608027208 */ /* 0x000fe40004800000 */
[----:B------:R-:W-:Y:S02]  /*10b0*/  FSEL R3, R9, R7, !P1 ;  /* 0x0000000709037208 */ /* 0x000fe40004800000 */
[----:B------:R-:W0:Y:S04]  /*10c0*/  LDS.128 R4, [UR4+0x30] ;  /* 0x00003004ff047984 */ /* 0x000e280008000c00 */
[----:B------:R-:W-:-:S06]  /*10d0*/  DSETP.GEU.AND P1, PT, R2, R10, PT ;  /* 0x0000000a0200722a */ /* 0x000fcc0003f2e000 */
[----:B------:R-:W-:Y:S02]  /*10e0*/  FSEL R2, R10, R2, !P1 ;  /* 0x000000020a027208 */ /* 0x000fe40004800000 */
[----:B------:R-:W-:-:S06]  /*10f0*/  FSEL R3, R11, R3, !P1 ;  /* 0x000000030b037208 */ /* 0x000fcc0004800000 */
[----:B-1----:R-:W-:-:S06]  /*1100*/  DSETP.GEU.AND P1, PT, R2, R12, PT ;  /* 0x0000000c0200722a */ /* 0x002fcc0003f2e000 */
[----:B------:R-:W-:Y:S02]  /*1110*/  FSEL R8, R12, R2, !P1 ;  /* 0x000000020c087208 */ /* 0x000fe40004800000 */
[----:B------:R-:W-:Y:S02]  /*1120*/  FSEL R9, R13, R3, !P1 ;  /* 0x000000030d097208 */ /* 0x000fe40004800000 */
[----:B------:R-:W1:Y:S04]  /*1130*/  LDS.64 R2, [UR4+0x40] ;  /* 0x00004004ff027984 */ /* 0x000e680008000a00 */
[----:B------:R-:W-:-:S06]  /*1140*/  DSETP.GEU.AND P1, PT, R8, R14, PT ;  /* 0x0000000e0800722a */ /* 0x000fcc0003f2e000 */
[----:B------:R-:W-:Y:S02]  /*1150*/  FSEL R8, R14, R8, !P1 ;  /* 0x000000080e087208 */ /* 0x000fe40004800000 */
[----:B------:R-:W-:-:S06]  /*1160*/  FSEL R9, R15, R9, !P1 ;  /* 0x000000090f097208 */ /* 0x000fcc0004800000 */
[----:B0-----:R-:W-:-:S06]  /*1170*/  DSETP.GEU.AND P1, PT, R8, R4, PT ;  /* 0x000000040800722a */ /* 0x001fcc0003f2e000 */
[----:B------:R-:W-:Y:S02]  /*1180*/  FSEL R4, R4, R8, !P1 ;  /* 0x0000000804047208 */ /* 0x000fe40004800000 */
[----:B------:R-:W-:-:S06]  /*1190*/  FSEL R5, R5, R9, !P1 ;  /* 0x0000000905057208 */ /* 0x000fcc0004800000 */
[----:B------:R-:W-:-:S06]  /*11a0*/  DSETP.GEU.AND P1, PT, R4, R6, PT ;  /* 0x000000060400722a */ /* 0x000fcc0003f2e000 */
[----:B------:R-:W-:Y:S02]  /*11b0*/  FSEL R4, R6, R4, !P1 ;  /* 0x0000000406047208 */ /* 0x000fe40004800000 */
[----:B------:R-:W-:-:S06]  /*11c0*/  FSEL R5, R7, R5, !P1 ;  /* 0x0000000507057208 */ /* 0x000fcc0004800000 */
[----:B-1----:R-:W-:-:S06]  /*11d0*/  DSETP.GEU.AND P1, PT, R4, R2, PT ;  /* 0x000000020400722a */ /* 0x002fcc0003f2e000 */
[----:B------:R-:W-:Y:S02]  /*11e0*/  FSEL R6, R2, R4, !P1 ;  /* 0x0000000402067208 */ /* 0x000fe40004800000 */
[----:B------:R-:W-:Y:S01]  /*11f0*/  FSEL R7, R3, R5, !P1 ;  /* 0x0000000503077208 */ /* 0x000fe20004800000 */
[----:B------:R-:W-:Y:S06]  /*1200*/  BRA `(.L_x_17) ;  /* 0x0000004800807947 */ /* 0x000fec0003800000 */
.L_x_16:
[----:B------:R-:W-:Y:S01]  /*1210*/  LOP3.LUT R0, R3, 0x3e0, RZ, 0xc0, !PT ;  /* 0x000003e003007812 */ /* 0x000fe200078ec0ff */
[----:B------:R-:W0:Y:S03]  /*1220*/  S2R R10, SR_LANEID ;  /* 0x00000000000a7919 */ /* 0x000e260000000000 */
[----:B------:R-:W-:Y:S01]  /*1230*/  LOP3.LUT R9, RZ, R0, RZ, 0x33, !PT ;  /* 0x00000000ff097212 */ /* 0x000fe200078e33ff */
[----:B------:R-:W-:-:S04]  /*1240*/  VIADD R5, R0, 0x20 ;  /* 0x0000002000057836 */ /* 0x000fc80000000000 */
[----:B------:R-:W-:Y:S01]  /*1250*/  IMAD.IADD R9, R9, 0x1, R4 ;  /* 0x0000000109097824 */ /* 0x000fe200078e0204 */
[----:B------:R-:W-:-:S04]  /*1260*/  ISETP.GT.AND P0, PT, R5, R4, PT ;  /* 0x000000040500720c */ /* 0x000fc80003f04270 */
[----:B------:R-:W-:-:S05]  /*1270*/  SEL R5, R9, 0x1f, P0 ;  /* 0x0000001f09057807 */ /* 0x000fca0000000000 */
[----:B-----5:R-:W-:Y:S04]  /*1280*/  SHFL.DOWN PT, R8, R6, 0x1, R5 ;  /* 0x0820000006087989 */ /* 0x020fe800000e0005 */
[----:B------:R-:W1:Y:S01]  /*1290*/  SHFL.DOWN PT, R9, R7, 0x1, R5 ;  /* 0x0820000007097989 */ /* 0x000e6200000e0005 */
[C---:B0-----:R-:W-:Y:S01]  /*12a0*/  ISETP.GE.AND P0, PT, R10.reuse, R5, PT ;  /* 0x000000050a00720c */ /* 0x041fe20003f06270 */
[----:B------:R-:W-:Y:S01]  /*12b0*/  VIADD R0, R10, 0x2 ;  /* 0x000000020a007836 */ /* 0x000fe20000000000 */
[----:B-1----:R-:W-:-:S06]  /*12c0*/  DSETP.GEU.AND P1, PT, R6, R8, PT ;  /* 0x000000080600722a */ /* 0x002fcc0003f2e000 */
[-C--:B------:R-:W-:Y:S02]  /*12d0*/  FSEL R11, R8, R6.reuse, !P1 ;  /* 0x00000006080b7208 */ /* 0x080fe40004800000 */
[-C--:B------:R-:W-:Y:S02]  /*12e0*/  FSEL R9, R9, R7.reuse, !P1 ;  /* 0x0000000709097208 */ /* 0x080fe40004800000 */
[----:B------:R-:W-:Y:S02]  /*12f0*/  FSEL R2, R11, R6, !P0 ;  /* 0x000000060b027208 */ /* 0x000fe40004000000 */
[----:B------:R-:W-:Y:S02]  /*1300*/  FSEL R11, R9, R7, !P0 ;  /* 0x00000007090b7208 */ /* 0x000fe40004000000 */
[----:B------:R-:W-:Y:S01]  /*1310*/  ISETP.GT.AND P0, PT, R0, R5, PT ;  /* 0x000000050000720c */ /* 0x000fe20003f04270 */
[----:B------:R-:W-:Y:S01]  /*1320*/  SHFL.DOWN PT, R8, R2, 0x2, R5 ;  /* 0x0840000002087989 */ /* 0x000fe200000e0005 */
[----:B------:R-:W-:-:S02]  /*1330*/  IMAD.MOV.U32 R6, RZ, RZ, R2 ;  /* 0x000000ffff067224 */ /* 0x000fc400078e0002 */
[----:B------:R-:W-:Y:S01]  /*1340*/  IMAD.MOV.U32 R7, RZ, RZ, R11 ;  /* 0x000000ffff077224 */ /* 0x000fe200078e000b */
[----:B------:R-:W0:Y:S01]  /*1350*/  SHFL.DOWN PT, R9, R11, 0x2, R5 ;  /* 0x084000000b097989 */ /* 0x000e2200000e0005 */
[----:B------:R-:W-:-:S04]  /*1360*/  VIADD R0, R10, 0x4 ;  /* 0x000000040a007836 */ /* 0x000fc80000000000 */
[----:B0-----:R-:W-:-:S06]  /*1370*/  DSETP.GEU.AND P1, PT, R6, R8, PT ;  /* 0x000000080600722a */ /* 0x001fcc0003f2e000 */
[----:B------:R-:W-:Y:S02]  /*1380*/  @!P0 FSEL R2, R8, R2, !P1 ;  /* 0x0000000208028208 */ /* 0x000fe40004800000 */
[----:B------:R-:W-:Y:S02]  /*1390*/  @!P0 FSEL R11, R9, R11, !P1 ;  /* 0x0000000b090b8208 */ /* 0x000fe40004800000 */
[----:B------:R-:W-:Y:S01]  /*13a0*/  ISETP.GT.AND P0, PT, R0, R5, PT ;  /* 0x000000050000720c */ /* 0x000fe20003f04270 */
[----:B------:R-:W-:Y:S01]  /*13b0*/  SHFL.DOWN PT, R6, R2, 0x4, R5 ;  /* 0x0880000002067989 */ /* 0x000fe200000e0005 */
[----:B------:R-:W-:Y:S02]  /*13c0*/  IMAD.MOV.U32 R8, RZ, RZ, R2 ;  /* 0x000000ffff087224 */ /* 0x000fe400078e0002 */
        /* <DEDUP_REMOVED lines=8> */
[----:B------:R-:W-:Y:S01]  /*1450*/  IMAD.MOV.U32 R8, RZ, RZ, R2 ;  /* 0x000000ffff087224 */ /* 0x000fe200078e0002 */
[C---:B------:R-:W-:Y:S01]  /*1460*/  ISETP.NE.AND P0, PT, R10.reuse, RZ, PT ;  /* 0x000000ff0a00720c */ /* 0x040fe20003f05270 */
[----:B------:R-:W-:Y:S01]  /*1470*/  IMAD.MOV.U32 R9, RZ, RZ, R11 ;  /* 0x000000ffff097224 */ /* 0x000fe200078e000b */
[----:B------:R-:W0:Y:S01]  /*1480*/  SHFL.DOWN PT, R7, R11, 0x8, R5 ;  /* 0x090000000b077989 */ /* 0x000e2200000e0005 */
[----:B------:R-:W-:-:S10]  /*1490*/  VIADD R0, R10, 0x10 ;  /* 0x000000100a007836 */ /* 0x000fd40000000000 */
[----:B------:R-:W1:Y:S01]  /*14a0*/  @!P0 S2R R13, SR_CgaCtaId ;  /* 0x00000000000d8919 */ /* 0x000e620000008800 */
[----:B0-----:R-:W-:-:S06]  /*14b0*/  DSETP.GEU.AND P2, PT, R8, R6, PT ;  /* 0x000000060800722a */ /* 0x001fcc0003f4e000 */
[----:B------:R-:W-:Y:S02]  /*14c0*/  @!P1 FSEL R2, R6, R2, !P2 ;  /* 0x0000000206029208 */ /* 0x000fe40005000000 */
[----:B------:R-:W-:Y:S02]  /*14d0*/  @!P1 FSEL R11, R7, R11, !P2 ;  /* 0x0000000b070b9208 */ /* 0x000fe40005000000 */
[----:B------:R-:W-:Y:S01]  /*14e0*/  ISETP.GT.AND P1, PT, R0, R5, PT ;  /* 0x000000050000720c */ /* 0x000fe20003f24270 */
[----:B------:R-:W-:Y:S01]  /*14f0*/  SHFL.DOWN PT, R6, R2, 0x10, R5 ;  /* 0x0a00000002067989 */ /* 0x000fe200000e0005 */
[----:B------:R-:W-:Y:S01]  /*1500*/  IMAD.MOV.U32 R8, RZ, RZ, R2 ;  /* 0x000000ffff087224 */ /* 0x000fe200078e0002 */
[----:B------:R-:W-:Y:S01]  /*1510*/  @!P0 SHF.R.U32.HI R0, RZ, 0x2, R3 ;  /* 0x00000002ff008819 */ /* 0x000fe20000011603 */
[----:B------:R-:W-:Y:S01]  /*1520*/  IMAD.MOV.U32 R9, RZ, RZ, R11 ;  /* 0x000000ffff097224 */ /* 0x000fe200078e000b */
[----:B------:R-:W0:Y:S02]  /*1530*/  SHFL.DOWN PT, R7, R11, 0x10, R5 ;  /* 0x0a0000000b077989 */ /* 0x000e2400000e0005 */
[----:B------:R-:W-:-:S03]  /*1540*/  @!P0 LOP3.LUT R0, R0, 0xf8, RZ, 0xc0, !PT ;  /* 0x000000f800008812 */ /* 0x000fc600078ec0ff */
[----:B0-----:R-:W-:Y:S01]  /*1550*/  DSETP.GEU.AND P2, PT, R8, R6, PT ;  /* 0x000000060800722a */ /* 0x001fe20003f4e000 */
[----:B------:R-:W-:-:S04]  /*1560*/  @!P0 MOV R8, 0x400 ;  /* 0x0000040000088802 */ /* 0x000fc80000000f00 */
[----:B-1----:R-:W-:Y:S02]  /*1570*/  @!P0 LEA R13, R13, R8, 0x18 ;  /* 0x000000080d0d8211 */ /* 0x002fe400078ec0ff */
[----:B------:R-:W-:Y:S02]  /*1580*/  @!P1 FSEL R2, R6, R2, !P2 ;  /* 0x0000000206029208 */ /* 0x000fe40005000000 */
[----:B------:R-:W-:Y:S01]  /*1590*/  @!P1 FSEL R11, R7, R11, !P2 ;  /* 0x0000000b070b9208 */ /* 0x000fe20005000000 */
[----:B------:R-:W-:Y:S02]  /*15a0*/  @!P0 IMAD.IADD R13, R0, 0x1, R13 ;  /* 0x00000001000d8824 */ /* 0x000fe400078e020d */
[----:B------:R-:W-:Y:S02]  /*15b0*/  IMAD.MOV.U32 R6, RZ, RZ, R2 ;  /* 0x000000ffff067224 */ /* 0x000fe400078e0002 */
[----:B------:R-:W-:-:S05]  /*15c0*/  IMAD.MOV.U32 R7, RZ, RZ, R11 ;  /* 0x000000ffff077224 */ /* 0x000fca00078e000b */
[----:B------:R3:W-:Y:S01]  /*15d0*/  @!P0 STS.64 [R13+0x8], R6 ;  /* 0x000008060d008388 */ /* 0x0007e20000000a00 */
[----:B------:R-:W-:Y:S01]  /*15e0*/  BAR.SYNC.DEFER_BLOCKING 0x0 ;  /* 0x0000000000007b1d */ /* 0x000fe20000010000 */
[----:B------:R-:W-:-:S13]  /*15f0*/  ISETP.NE.AND P0, PT, R3, RZ, PT ;  /* 0x000000ff0300720c */ /* 0x000fda0003f05270 */
[----:B---3--:R-:W-:Y:S05]  /*1600*/  @P0 BRA `(.L_x_17) ;  /* 0x0000004400800947 */ /* 0x008fea0003800000 */
[----:B------:R-:W0:Y:S01]  /*1610*/  S2UR UR5, SR_CgaCtaId ;  /* 0x00000000000579c3 */ /* 0x000e220000008800 */
[----:B------:R-:W-:Y:S01]  /*1620*/  UMOV UR4, 0x400 ;  /* 0x0000040000047882 */ /* 0x000fe20000000000 */
[----:B------:R-:W-:Y:S01]  /*1630*/  ISETP.GT.AND P2, PT, R4, 0x20, PT ;  /* 0x000000200400780c */ /* 0x000fe20003f44270 */
[----:B0-----:R-:W-:-:S09]  /*1640*/  ULEA UR4, UR5, UR4, 0x18 ;  /* 0x0000000405047291 */ /* 0x001fd2000f8ec0ff */
[----:B------:R-:W0:Y:S04]  /*1650*/  LDS.128 R16, [UR4+0x10] ;  /* 0x00001004ff107984 */ /* 0x000e280008000c00 */
[----:B------:R-:W1:Y:S04]  /*1660*/  LDS.128 R12, [UR4+0x20] ;  /* 0x00002004ff0c7984 */ /* 0x000e680008000c00 */
[----:B------:R-:W2:Y:S01]  /*1670*/  LDS.128 R8, [UR4+0x30] ;  /* 0x00003004ff087984 */ /* 0x000ea20008000c00 */
[----:B0-----:R-:W-:-:S06]  /*1680*/  DSETP.GEU.AND P1, PT, R6, R16, PT ;  /* 0x000000100600722a */ /* 0x001fcc0003f2e000 */
[-C--:B------:R-:W-:Y:S02]  /*1690*/  FSEL R3, R16, R6.reuse, !P1 ;  /* 0x0000000610037208 */ /* 0x080fe40004800000 */
[-C--:B------:R-:W-:Y:S02]  /*16a0*/  FSEL R17, R17, R7.reuse, !P1 ;  /* 0x0000000711117208 */ /* 0x080fe40004800000 */
[----:B------:R-:W-:Y:S02]  /*16b0*/  FSEL R6, R3, R6, P2 ;  /* 0x0000000603067208 */ /* 0x000fe40001000000 */
[----:B------:R-:W-:Y:S02]  /*16c0*/  FSEL R7, R17, R7, P2 ;  /* 0x0000000711077208 */ /* 0x000fe40001000000 */
[C---:B------:R-:W-:Y:S01]  /*16d0*/  ISETP.GT.AND P1, PT, R4.reuse, 0x40, PT ;  /* 0x000000400400780c */ /* 0x040fe20003f24270 */
[----:B------:R-:W-:Y:S01]  /*16e0*/  IMAD.MOV.U32 R2, RZ, RZ, R6 ;  /* 0x000000ffff027224 */ /* 0x000fe200078e0006 */
[----:B------:R-:W-:Y:S01]  /*16f0*/  ISETP.GT.AND P2, PT, R4, 0x60, PT ;  /* 0x000000600400780c */ /* 0x000fe20003f44270 */
[----:B------:R-:W-:-:S06]  /*1700*/  IMAD.MOV.U32 R3, RZ, RZ, R7 ;  /* 0x000000ffff037224 */ /* 0x000fcc00078e0007 */
[----:B------:R-:W-:-:S06]  /*1710*/  DSETP.GEU.AND P3, PT, R2, R18, PT ;  /* 0x000000120200722a */ /* 0x000fcc0003f6e000 */
[----:B------:R-:W-:Y:S02]  /*1720*/  @P1 FSEL R6, R18, R6, !P3 ;  /* 0x0000000612061208 */ /* 0x000fe40005800000 */
[----:B------:R-:W-:Y:S02]  /*1730*/  @P1 FSEL R7, R19, R7, !P3 ;  /* 0x0000000713071208 */ /* 0x000fe40005800000 */
[----:B------:R-:W-:Y:S01]  /*1740*/  ISETP.GT.AND P1, PT, R4, 0x80, PT ;  /* 0x000000800400780c */ /* 0x000fe20003f24270 */
[----:B------:R-:W-:Y:S02]  /*1750*/  IMAD.MOV.U32 R2, RZ, RZ, R6 ;  /* 0x000000ffff027224 */ /* 0x000fe400078e0006 */
[----:B------:R-:W-:-:S06]  /*1760*/  IMAD.MOV.U32 R3, RZ, RZ, R7 ;  /* 0x000000ffff037224 */ /* 0x000fcc00078e0007 */
[----:B-1----:R-:W-:Y:S01]  /*1770*/  DSETP.GEU.AND P3, PT, R2, R12, PT ;  /* 0x0000000c0200722a */ /* 0x002fe20003f6e000 */
[----:B------:R-:W0:Y:S05]  /*1780*/  LDS.64 R2, [UR4+0x40] ;  /* 0x00004004ff027984 */ /* 0x000e2a0008000a00 */
[----:B------:R-:W-:Y:S02]  /*1790*/  @P2 FSEL R6, R12, R6, !P3 ;  /* 0x000000060c062208 */ /* 0x000fe40005800000 */
[----:B------:R-:W-:Y:S02]  /*17a0*/  @P2 FSEL R7, R13, R7, !P3 ;  /* 0x000000070d072208 */ /* 0x000fe40005800000 */
[----:B------:R-:W-:-:S04]  /*17b0*/  ISETP.GT.AND P2, PT, R4, 0xa0, PT ;  /* 0x000000a00400780c */ /* 0x000fc80003f44270 */
[----:B------:R-:W-:-:S06]  /*17c0*/  DSETP.GEU.AND P3, PT, R6, R14, PT ;  /* 0x0000000e0600722a */ /* 0x000fcc0003f6e000 */
[----:B------:R-:W-:Y:S02]  /*17d0*/  @P1 FSEL R6, R14, R6, !P3 ;  /* 0x000000060e061208 */ /* 0x000fe40005800000 */
[----:B------:R-:W-:Y:S02]  /*17e0*/  @P1 FSEL R7, R15, R7, !P3 ;  /* 0x000000070f071208 */ /* 0x000fe40005800000 */
[----:B------:R-:W-:-:S04]  /*17f0*/  ISETP.GT.AND P1, PT, R4, 0xc0, PT ;  /* 0x000000c00400780c */ /* 0x000fc80003f24270 */
[----:B--2---:R-:W-:-:S06]  /*1800*/  DSETP.GEU.AND P3, PT, R6, R8, PT ;  /* 0x000000080600722a */ /* 0x004fcc0003f6e000 */
[----:B------:R-:W-:Y:S02]  /*1810*/  @P2 FSEL R6, R8, R6, !P3 ;  /* 0x0000000608062208 */ /* 0x000fe40005800000 */
[----:B------:R-:W-:Y:S02]  /*1820*/  @P2 FSEL R7, R9, R7, !P3 ;  /* 0x0000000709072208 */ /* 0x000fe40005800000 */
[----:B------:R-:W-:-:S04]  /*1830*/  ISETP.GT.AND P2, PT, R4, 0xe0, PT ;  /* 0x000000e00400780c */ /* 0x000fc80003f44270 */
[----:B------:R-:W-:-:S06]  /*1840*/  DSETP.GEU.AND P3, PT, R6, R10, PT ;  /* 0x0000000a0600722a */ /* 0x000fcc0003f6e000 */
[----:B------:R-:W-:Y:S02]  /*1850*/  @P1 FSEL R6, R10, R6, !P3 ;  /* 0x000000060a061208 */ /* 0x000fe40005800000 */
[----:B------:R-:W-:-:S03]  /*1860*/  @P1 FSEL R7, R11, R7, !P3 ;  /* 0x000000070b071208 */ /* 0x000fc60005800000 */
[----:B------:R-:W-:Y:S02]  /*1870*/  IMAD.MOV.U32 R4, RZ, RZ, R6 ;  /* 0x000000ffff047224 */ /* 0x000fe400078e0006 */
[----:B------:R-:W-:-:S06]  /*1880*/  IMAD.MOV.U32 R5, RZ, RZ, R7 ;  /* 0x000000ffff057224 */ /* 0x000fcc00078e0007 */
[----:B0-----:R-:W-:-:S06]  /*1890*/  DSETP.GEU.AND P1, PT, R4, R2, PT ;  /* 0x000000020400722a */ /* 0x001fcc0003f2e000 */
[----:B------:R-:W-:Y:S02]  /*18a0*/  @P2 FSEL R6, R2, R6, !P1 ;  /* 0x0000000602062208 */ /* 0x000fe40004800000 */
[----:B------:R-:W-:Y:S01]  /*18b0*/  @P2 FSEL R7, R3, R7, !P1 ;  /* 0x0000000703072208 */ /* 0x000fe20004800000 */
[----:B------:R-:W-:Y:S06]  /*18c0*/  BRA `(.L_x_17) ;  /* 0x0000004000d07947 */ /* 0x000fec0003800000 */
.L_x_3:
[----:B------:R-:W0:Y:S01]  /*18d0*/  S2R R0, SR_TID.X ;  /* 0x0000000000007919 */ /* 0x000e220000002100 */
[----:B------:R-:W1:Y:S02]  /*18e0*/  LDCU.64 UR4, c[0x0][0x380] ;  /* 0x00007000ff0477ac */ /* 0x000e640008000a00 */
[----:B-1----:R-:W-:Y:S02]  /*18f0*/  IMAD.U32 R2, RZ, RZ, UR4 ;  /* 0x00000004ff027e24 */ /* 0x002fe4000f8e00ff */
[----:B------:R-:W-:Y:S02]  /*1900*/  IMAD.U32 R3, RZ, RZ, UR5 ;  /* 0x00000005ff037e24 */ /* 0x000fe4000f8e00ff */
[----:B0-----:R-:W-:-:S04]  /*1910*/  IMAD.SHL.U32 R5, R0, 0x4, RZ ;  /* 0x0000000400057824 */ /* 0x001fc800078e00ff */
[----:B------:R-:W-:-:S05]  /*1920*/  IMAD.WIDE.U32 R6, R5, 0x8, R2 ;  /* 0x0000000805067825 */ /* 0x000fca00078e0002 */
[----:B------:R-:W2:Y:S04]  /*1930*/  LDG.E.128.CONSTANT R20, desc[UR6][R6.64] ;  /* 0x0000000606147981 */ /* 0x000ea8000c1e9d00 */
[----:B------:R-:W3:Y:S04]  /*1940*/  LDG.E.128.CONSTANT R12, desc[UR6][R6.64+0x10] ;  /* 0x00001006060c7981 */ /* 0x000ee8000c1e9d00 */
[----:B------:R-:W4:Y:S04]  /*1950*/  LDG.E.128.CONSTANT R8, desc[UR6][R6.64+0x2000] ;  /* 0x0020000606087981 */ /* 0x000f28000c1e9d00 */
[----:B------:R0:W5:Y:S01]  /*1960*/  LDG.E.128.CONSTANT R16, desc[UR6][R6.64+0x2010] ;  /* 0x0020100606107981 */ /* 0x000162000c1e9d00 */
[----:B------:R-:W-:Y:S01]  /*1970*/  ISETP.GE.U32.AND P1, PT, R4, 0x1000, PT ;  /* 0x000010000400780c */ /* 0x000fe20003f26070 */
[----:B------:R-:W-:Y:S01]  /*1980*/  UMOV UR4, 0x800 ;  /* 0x0000080000047882 */ /* 0x000fe20000000000 */
[----:B--2---:R-:W-:-:S06]  /*1990*/  DSETP.GEU.AND P0, PT, R20, R22, PT ;  /* 0x000000161400722a */ /* 0x004fcc0003f0e000 */
[----:B------:R-:W-:Y:S02]  /*19a0*/  FSEL R20, R22, R20, !P0 ;  /* 0x0000001416147208 */ /* 0x000fe40004000000 */
[----:B------:R-:W-:-:S06]  /*19b0*/  FSEL R21, R23, R21, !P0 ;  /* 0x0000001517157208 */ /* 0x000fcc0004000000 */
[----:B---3--:R-:W-:-:S06]  /*19c0*/  DSETP.GEU.AND P0, PT, R20, R12, PT ;  /* 0x0000000c1400722a */ /* 0x008fcc0003f0e000 */
[----:B------:R-:W-:Y:S02]  /*19d0*/  FSEL R12, R12, R20, !P0 ;  /* 0x000000140c0c7208 */ /* 0x000fe40004000000 */
[----:B------:R-:W-:-:S06]  /*19e0*/  FSEL R13, R13, R21, !P0 ;  /* 0x000000150d0d7208 */ /* 0x000fcc0004000000 */
[----:B------:R-:W-:-:S06]  /*19f0*/  DSETP.GEU.AND P0, PT, R12, R14, PT ;  /* 0x0000000e0c00722a */ /* 0x000fcc0003f0e000 */
[----:B------:R-:W-:Y:S02]  /*1a00*/  FSEL R12, R14, R12, !P0 ;  /* 0x0000000c0e0c7208 */ /* 0x000fe40004000000 */
[----:B------:R-:W-:-:S06]  /*1a10*/  FSEL R13, R15, R13, !P0 ;  /* 0x0000000d0f0d7208 */ /* 0x000fcc0004000000 */
[----:B----4-:R-:W-:-:S06]  /*1a20*/  DSETP.GEU.AND P0, PT, R12, R8, PT ;  /* 0x000000080c00722a */ /* 0x010fcc0003f0e000 */
[----:B0-----:R-:W-:Y:S02]  /*1a30*/  FSEL R6, R8, R12, !P0 ;  /* 0x0000000c08067208 */ /* 0x001fe40004000000 */
[----:B------:R-:W-:-:S06]  /*1a40*/  FSEL R7, R9, R13, !P0 ;  /* 0x0000000d09077208 */ /* 0x000fcc0004000000 */
[----:B------:R-:W-:-:S06]  /*1a50*/  DSETP.GEU.AND P0, PT, R6, R10, PT ;  /* 0x0000000a0600722a */ /* 0x000fcc0003f0e000 */
[----:B------:R-:W-:Y:S02]  /*1a60*/  FSEL R6, R10, R6, !P0 ;  /* 0x000000060a067208 */ /* 0x000fe40004000000 */
[----:B------:R-:W-:-:S06]  /*1a70*/  FSEL R7, R11, R7, !P0 ;  /* 0x000000070b077208 */ /* 0x000fcc0004000000 */
[----:B-----5:R-:W-:-:S06]  /*1a80*/  DSETP.GEU.AND P0, PT, R6, R16, PT ;  /* 0x000000100600722a */ /* 0x020fcc0003f0e000 */
[----:B------:R-:W-:Y:S02]  /*1a90*/  FSEL R6, R16, R6, !P0 ;  /* 0x0000000610067208 */ /* 0x000fe40004000000 */
[----:B------:R-:W-:-:S06]  /*1aa0*/  FSEL R7, R17, R7, !P0 ;  /* 0x0000000711077208 */ /* 0x000fcc0004000000 */
[----:B------:R-:W-:-:S06]  /*1ab0*/  DSETP.GEU.AND P0, PT, R6, R18, PT ;  /* 0x000000120600722a */ /* 0x000fcc0003f0e000 */
[----:B------:R-:W-:Y:S02]  /*1ac0*/  FSEL R6, R18, R6, !P0 ;  /* 0x0000000612067208 */ /* 0x000fe40004000000 */
[----:B------:R-:W-:Y:S01]  /*1ad0*/  FSEL R7, R19, R7, !P0 ;  /* 0x0000000713077208 */ /* 0x000fe20004000000 */
[----:B------:R-:W-:Y:S06]  /*1ae0*/  @!P1 BRA `(.L_x_18) ;  /* 0x0000000000a49947 */ /* 0x000fec0003800000 */
[----:B------:R-:W0:Y:S01]  /*1af0*/  LDC R24, c[0x0][0x390] ;  /* 0x0000e400ff187b82 */ /* 0x000e220000000800 */
[----:B------:R-:W-:Y:S01]  /*1b00*/  VIADD R25, R4, 0xfffff800 ;  /* 0xfffff80004197836 */ /* 0x000fe20000000000 */
[----:B------:R-:W-:-:S06]  /*1b10*/  UMOV UR4, 0x800 ;  /* 0x0000080000047882 */ /* 0x000fcc0000000000 */
[----:B------:R-:W1:Y:S02]  /*1b20*/  LDC.64 R2, c[0x0][0x380] ;  /* 0x0000e000ff027b82 */ /* 0x000e640000000a00 */
.L_x_20:
[----:B------:R-:W-:-:S04]  /*1b30*/  VIADD R27, R5, UR4 ;  /* 0x00000004051b7c36 */ /* 0x000fc80008000000 */
[----:B-1----:R-:W-:-:S05]  /*1b40*/  IMAD.WIDE.U32 R26, R27, 0x8, R2 ;  /* 0x000000081b1a7825 */ /* 0x002fca00078e0002 */
[----:B------:R-:W2:Y:S04]  /*1b50*/  LDG.E.128.CONSTANT R12, desc[UR6][R26.64] ;  /* 0x000000061a0c7981 */ /* 0x000ea8000c1e9d00 */
[----:B------:R-:W3:Y:S04]  /*1b60*/  LDG.E.128.CONSTANT R16, desc[UR6][R26.64+0x10] ;  /* 0x000010061a107981 */ /* 0x000ee8000c1e9d00 */
[----:B------:R-:W4:Y:S04]  /*1b70*/  LDG.E.128.CONSTANT R20, desc[UR6][R26.64+0x2000] ;  /* 0x002000061a147981 */ /* 0x000f28000c1e9d00 */
[----:B------:R-:W5:Y:S01]  /*1b80*/  LDG.E.128.CONSTANT R8, desc[UR6][R26.64+0x2010] ;  /* 0x002010061a087981 */ /* 0x000f62000c1e9d00 */
[----:B0-----:R-:W-:Y:S01]  /*1b90*/  IMAD.MOV.U32 R4, RZ, RZ, R24 ;  /* 0x000000ffff047224 */ /* 0x001fe200078e0018 */
[----:B--2---:R-:W-:-:S06]  /*1ba0*/  DSETP.GEU.AND P0, PT, R6, R12, PT ;  /* 0x0000000c0600722a */ /* 0x004fcc0003f0e000 */
[----:B------:R-:W-:Y:S02]  /*1bb0*/  FSEL R6, R12, R6, !P0 ;  /* 0x000000060c067208 */ /* 0x000fe40004000000 */
[----:B------:R-:W-:-:S06]  /*1bc0*/  FSEL R7, R13, R7, !P0 ;  /* 0x000000070d077208 */ /* 0x000fcc0004000000 */
[----:B------:R-:W-:-:S06]  /*1bd0*/  DSETP.GEU.AND P0, PT, R6, R14, PT ;  /* 0x0000000e0600722a */ /* 0x000fcc0003f0e000 */
        /* <DEDUP_REMOVED lines=14> */
[----:B-----5:R-:W-:-:S06]  /*1cc0*/  DSETP.GEU.AND P0, PT, R6, R8, PT ;  /* 0x000000080600722a */ /* 0x020fcc0003f0e000 */
[----:B------:R-:W-:Y:S01]  /*1cd0*/  FSEL R6, R8, R6, !P0 ;  /* 0x0000000608067208 */ /* 0x000fe20004000000 */
[----:B------:R-:W-:Y:S01]  /*1ce0*/  VIADD R8, R4, -UR4 ;  /* 0x8000000404087c36 */ /* 0x000fe20008000000 */
[----:B------:R-:W-:-:S04]  /*1cf0*/  FSEL R7, R9, R7, !P0 ;  /* 0x0000000709077208 */ /* 0x000fc80004000000 */
[----:B------:R-:W-:Y:S02]  /*1d00*/  ISETP.GE.AND P1, PT, R8, 0x800, PT ;  /* 0x000008000800780c */ /* 0x000fe40003f26270 */
[----:B------:R-:W-:-:S06]  /*1d10*/  DSETP.GEU.AND P0, PT, R6, R10, PT ;  /* 0x0000000a0600722a */ /* 0x000fcc0003f0e000 */
[----:B------:R-:W-:Y:S02]  /*1d20*/  FSEL R6, R10, R6, !P0 ;  /* 0x000000060a067208 */ /* 0x000fe40004000000 */
[----:B------:R-:W-:-:S03]  /*1d30*/  FSEL R7, R11, R7, !P0 ;  /* 0x000000070b077208 */ /* 0x000fc60004000000 */
[----:B------:R-:W-:Y:S05]  /*1d40*/  @!P1 BRA `(.L_x_19) ;  /* 0x0000000c00009947 */ /* 0x000fea0003800000 */
[----:B------:R-:W-:-:S06]  /*1d50*/  UIADD3 UR4, UPT, UPT, UR4, 0x800, URZ ;  /* 0x0000080004047890 */ /* 0x000fcc000fffe0ff */
[----:B------:R-:W-:-:S13]  /*1d60*/  ISETP.LT.AND P0, PT, R25, UR4, PT ;  /* 0x0000000419007c0c */ /* 0x000fda000bf01270 */
[----:B------:R-:W-:Y:S05]  /*1d70*/  @!P0 BRA `(.L_x_20) ;  /* 0xfffffffc006c8947 */ /* 0x000fea000383ffff */
.L_x_18:
[----:B------:R-:W-:-:S13]  /*1d80*/  ISETP.LE.AND P0, PT, R4, UR4, PT ;  /* 0x0000000404007c0c */ /* 0x000fda000bf03270 */
[----:B------:R-:W-:Y:S05]  /*1d90*/  @P0 BRA `(.L_x_19) ;  /* 0x0000000800ec0947 */ /* 0x000fea0003800000 */
[----:B------:R-:W-:Y:S01]  /*1da0*/  VIADD R41, R4, -UR4 ;  /* 0x8000000404297c36 */ /* 0x000fe20008000000 */
[----:B------:R-:W-:Y:S04]  /*1db0*/  BSSY.RECONVERGENT B1, `(.L_x_19) ;  /* 0x00000b9000017945 */ /* 0x000fe80003800200 */
[----:B------:R-:W-:-:S13]  /*1dc0*/  ISETP.GE.AND P0, PT, R0, R41, PT ;  /* 0x000000290000720c */ /* 0x000fda0003f06270 */
[----:B------:R-:W-:Y:S05]  /*1dd0*/  @P0 BRA `(.L_x_21) ;  /* 0x0000000800d80947 */ /* 0x000fea0003800000 */
[----:B------:R-:W-:Y:S01]  /*1de0*/  LOP3.LUT R5, RZ, R0, RZ, 0x33, !PT ;  /* 0x00000000ff057212 */ /* 0x000fe200078e33ff */
[----:B------:R-:W-:Y:S01]  /*1df0*/  BSSY.RECONVERGENT B2, `(.L_x_22) ;  /* 0x0000016000027945 */ /* 0x000fe20003800200 */
[----:B------:R-:W-:Y:S02]  /*1e00*/  IMAD.MOV.U32 R40, RZ, RZ, R0 ;  /* 0x000000ffff287224 */ /* 0x000fe400078e0000 */
[----:B------:R-:W-:-:S04]  /*1e10*/  IADD3 R4, PT, PT, R4, -UR4, R5 ;  /* 0x8000000404047c10 */ /* 0x000fc8000fffe005 */
[C---:B------:R-:W-:Y:S02]  /*1e20*/  LOP3.LUT R5, R4.reuse, 0x300, RZ, 0xc0, !PT ;  /* 0x0000030004057812 */ /* 0x040fe400078ec0ff */
[----:B------:R-:W-:Y:S02]  /*1e30*/  ISETP.GE.U32.AND P2, PT, R4, 0x300, PT ;  /* 0x000003000400780c */ /* 0x000fe40003f46070 */
[----:B------:R-:W-:-:S13]  /*1e40*/  ISETP.NE.AND P0, PT, R5, 0x300, PT ;  /* 0x000003000500780c */ /* 0x000fda0003f05270 */
[----:B------:R-:W-:Y:S05]  /*1e50*/  @!P0 BRA `(.L_x_23) ;  /* 0x00000000003c8947 */ /* 0x000fea0003800000 */
[----:B------:R-:W-:Y:S01]  /*1e60*/  LEA.HI R4, R4, 0x1, RZ, 0x18 ;  /* 0x0000000104047811 */ /* 0x000fe200078fc0ff */
[----:B------:R-:W-:Y:S02]  /*1e70*/  VIADD R9, R0, UR4 ;  /* 0x0000000400097c36 */ /* 0x000fe40008000000 */
[----:B------:R-:W-:Y:S01]  /*1e80*/  IMAD.MOV.U32 R40, RZ, RZ, R0 ;  /* 0x000000ffff287224 */ /* 0x000fe200078e0000 */
[----:B------:R-:W-:-:S05]  /*1e90*/  LOP3.LUT R4, R4, 0x3, RZ, 0xc0, !PT ;  /* 0x0000000304047812 */ /* 0x000fca00078ec0ff */
[----:B------:R-:W-:-:S07]  /*1ea0*/  IMAD.MOV R8, RZ, RZ, -R4 ;  /* 0x000000ffff087224 */ /* 0x000fce00078e0a04 */
.L_x_24:
[----:B------:R-:W-:-:S06]  /*1eb0*/  IMAD.WIDE.U32 R4, R9, 0x8, R2 ;  /* 0x0000000809047825 */ /* 0x000fcc00078e0002 */
[----:B------:R-:W2:Y:S01]  /*1ec0*/  LDG.E.64.CONSTANT R4, desc[UR6][R4.64] ;  /* 0x0000000604047981 */ /* 0x000ea2000c1e9b00 */
[----:B------:R-:W-:Y:S02]  /*1ed0*/  VIADD R8, R8, 0x1 ;  /* 0x0000000108087836 */ /* 0x000fe40000000000 */
[----:B------:R-:W-:Y:S02]  /*1ee0*/  VIADD R40, R40, 0x100 ;  /* 0x0000010028287836 */ /* 0x000fe40000000000 */
[----:B------:R-:W-:Y:S01]  /*1ef0*/  VIADD R9, R9, 0x100 ;  /* 0x0000010009097836 */ /* 0x000fe20000000000 */
[----:B------:R-:W-:Y:S01]  /*1f00*/  ISETP.NE.AND P1, PT, R8, RZ, PT ;  /* 0x000000ff0800720c */ /* 0x000fe20003f25270 */
[----:B--2---:R-:W-:-:S06]  /*1f10*/  DSETP.GEU.AND P0, PT, R6, R4, PT ;  /* 0x000000040600722a */ /* 0x004fcc0003f0e000 */
[----:B------:R-:W-:Y:S02]  /*1f20*/  FSEL R6, R4, R6, !P0 ;  /* 0x0000000604067208 */ /* 0x000fe40004000000 */
[----:B------:R-:W-:-:S04]  /*1f30*/  FSEL R7, R5, R7, !P0 ;  /* 0x0000000705077208 */ /* 0x000fc80004000000 */
[----:B------:R-:W-:Y:S05]  /*1f40*/  @P1 BRA `(.L_x_24) ;  /* 0xfffffffc00d81947 */ /* 0x000fea000383ffff */
.L_x_23:
[----:B------:R-:W-:Y:S05]  /*1f50*/  BSYNC.RECONVERGENT B2 ;  /* 0x0000000000027941 */ /* 0x000fea0003800200 */
.L_x_22:
[----:B------:R-:W-:Y:S05]  /*1f60*/  @!P2 BRA `(.L_x_21) ;  /* 0x000000080074a947 */ /* 0x000fea0003800000 */
[----:B------:R-:W0:Y:S01]  /*1f70*/  LDCU.64 UR8, c[0x0][0x380] ;  /* 0x00007000ff0877ac */ /* 0x000e220008000a00 */
[----:B------:R-:W-:Y:S01]  /*1f80*/  IMAD.IADD R9, R41, 0x1, -R40 ;  /* 0x0000000129097824 */ /* 0x000fe200078e0a28 */
[C---:B------:R-:W-:Y:S01]  /*1f90*/  IADD3 R5, P0, PT, R40.reuse, UR4, RZ ;  /* 0x0000000428057c10 */ /* 0x040fe2000ff1e0ff */
[----:B------:R-:W-:Y:S01]  /*1fa0*/  BSSY.RECONVERGENT B2, `(.L_x_25) ;  /* 0x0000059000027945 */ /* 0x000fe20003800200 */
[----:B------:R-:W-:Y:S02]  /*1fb0*/  VIADD R43, R40, UR4 ;  /* 0x00000004282b7c36 */ /* 0x000fe40008000000 */
[----:B------:R-:W-:Y:S01]  /*1fc0*/  ISETP.GT.AND P1, PT, R9, 0xc00, PT ;  /* 0x00000c000900780c */ /* 0x000fe20003f24270 */
[----:B------:R-:W-:Y:S01]  /*1fd0*/  IMAD.X R8, RZ, RZ, RZ, P0 ;  /* 0x000000ffff087224 */ /* 0x000fe200000e06ff */
[----:B0-----:R-:W-:-:S04]  /*1fe0*/  LEA R4, P0, R5, UR8, 0x3 ;  /* 0x0000000805047c11 */ /* 0x001fc8000f8018ff */
[----:B------:R-:W-:Y:S02]  /*1ff0*/  LEA.HI.X R5, R5, UR9, R8, 0x3, P0 ;  /* 0x0000000905057c11 */ /* 0x000fe400080f1c08 */
[----:B------:R-:W-:-:S05]  /*2000*/  IADD3 R4, P0, PT, R4, 0x1000, RZ ;  /* 0x0000100004047810 */ /* 0x000fca0007f1e0ff */
[----:B------:R-:W-:Y:S01]  /*2010*/  IMAD.X R5, RZ, RZ, R5, P0 ;  /* 0x000000ffff057224 */ /* 0x000fe200000e0605 */
[----:B------:R-:W-:Y:S01]  /*2020*/  PLOP3.LUT P0, PT, PT, PT, PT, 0x80, 0x8 ;  /* 0x000000000008781c */ /* 0x000fe20003f0f070 */
[----:B------:R-:W-:-:S12]  /*2030*/  @!P1 BRA `(.L_x_26) ;  /* 0x00000004003c9947 */ /* 0x000fd80003800000 */
[----:B------:R-:W-:Y:S01]  /*2040*/  PLOP3.LUT P0, PT, PT, PT, PT, 0x8, 0x80 ;  /* 0x000000000080781c */ /* 0x000fe20003f0e170 */
[----:B------:R-:W-:-:S12]  /*2050*/  VIADD R45, R41, 0xfffff400 ;  /* 0xfffff400292d7836 */ /* 0x000fd80000000000 */
.L_x_27:
[C---:B------:R-:W-:Y:S01]  /*2060*/  IMAD.WIDE.U32 R38, R43.reuse, 0x8, R2 ;  /* 0x000000082b267825 */ /* 0x040fe200078e0002 */
[----:B------:R-:W2:Y:S04]  /*2070*/  LDG.E.64.CONSTANT R8, desc[UR6][R4.64+-0x800] ;  /* 0xfff8000604087981 */ /* 0x000ea8000c1e9b00 */
[----:B------:R-:W3:Y:S04]  /*2080*/  LDG.E.64.CONSTANT R10, desc[UR6][R4.64] ;  /* 0x00000006040a7981 */ /* 0x000ee8000c1e9b00 */
[----:B------:R-:W4:Y:S01]  /*2090*/  LDG.E.64.CONSTANT R38, desc[UR6][R38.64] ;  /* 0x0000000626267981 */ /* 0x000f22000c1e9b00 */
[----:B------:R-:W-:-:S03]  /*20a0*/  VIADD R15, R43, 0x400 ;  /* 0x000004002b0f7836 */ /* 0x000fc60000000000 */
[----:B------:R-:W5:Y:S01]  /*20b0*/  LDG.E.64.CONSTANT R12, desc[UR6][R4.64+0x800] ;  /* 0x00080006040c7981 */ /* 0x000f62000c1e9b00 */
[----:B------:R-:W-:-:S03]  /*20c0*/  IMAD.WIDE.U32 R14, R15, 0x8, R2 ;  /* 0x000000080f0e7825 */ /* 0x000fc600078e0002 */
[----:B------:R-:W5:Y:S04]  /*20d0*/  LDG.E.64.CONSTANT R16, desc[UR6][R4.64+0x1800] ;  /* 0x0018000604107981 */ /* 0x000f68000c1e9b00 */
[----:B------:R-:W5:Y:S04]  /*20e0*/  LDG.E.64.CONSTANT R14, desc[UR6][R14.64] ;  /* 0x000000060e0e7981 */ /* 0x000f68000c1e9b00 */
[----:B------:R-:W5:Y:S01]  /*20f0*/  LDG.E.64.CONSTANT R18, desc[UR6][R4.64+0x2000] ;  /* 0x0020000604127981 */ /* 0x000f62000c1e9b00 */
        /* <DEDUP_REMOVED lines=11> */
[----:B------:R-:W5:Y:S04]  /*21b0*/  LDG.E.64.CONSTANT R34, desc[UR6][R4.64+0x6000] ;  /* 0x0060000604227981 */ /* 0x000f68000c1e9b00 */
[----:B------:R0:W5:Y:S01]  /*21c0*/  LDG.E.64.CONSTANT R36, desc[UR6][R4.64+0x6800] ;  /* 0x0068000604247981 */ /* 0x000162000c1e9b00 */
[----:B------:R-:W-:-:S05]  /*21d0*/  VIADD R40, R40, 0x1000 ;  /* 0x0000100028287836 */ /* 0x000fca0000000000 */
[----:B------:R-:W-:Y:S02]  /*21e0*/  ISETP.GE.AND P2, PT, R40, R45, PT ;  /* 0x0000002d2800720c */ /* 0x000fe40003f46270 */
[----:B0-----:R-:W-:Y:S01]  /*21f0*/  IADD3 R4, P3, PT, R4, 0x8000, RZ ;  /* 0x0000800004047810 */ /* 0x001fe20007f7e0ff */
[----:B------:R-:W-:-:S04]  /*2200*/  VIADD R43, R43, 0x1000 ;  /* 0x000010002b2b7836 */ /* 0x000fc80000000000 */
[----:B------:R-:W-:Y:S01]  /*2210*/  IMAD.X R5, RZ, RZ, R5, P3 ;  /* 0x000000ffff057224 */ /* 0x000fe200018e0605 */
[----:B----4-:R-:W-:-:S06]  /*2220*/  DSETP.GEU.AND P1, PT, R6, R38, PT ;  /* 0x000000260600722a */ /* 0x010fcc0003f2e000 */
[----:B------:R-:W-:Y:S02]  /*2230*/  FSEL R6, R38, R6, !P1 ;  /* 0x0000000626067208 */ /* 0x000fe40004800000 */
[----:B------:R-:W-:-:S06]  /*2240*/  FSEL R7, R39, R7, !P1 ;  /* 0x0000000727077208 */ /* 0x000fcc0004800000 */
[----:B--2---:R-:W-:-:S06]  /*2250*/  DSETP.GEU.AND P1, PT, R6, R8, PT ;  /* 0x000000080600722a */ /* 0x004fcc0003f2e000 */
[----:B------:R-:W-:Y:S02]  /*2260*/  FSEL R6, R8, R6, !P1 ;  /* 0x0000000608067208 */ /* 0x000fe40004800000 */
[----:B------:R-:W-:-:S06]  /*2270*/  FSEL R7, R9, R7, !P1 ;  /* 0x0000000709077208 */ /* 0x000fcc0004800000 */
[----:B---3--:R-:W-:-:S06]  /*2280*/  DSETP.GEU.AND P1, PT, R6, R10, PT ;  /* 0x0000000a0600722a */ /* 0x008fcc0003f2e000 */
[----:B------:R-:W-:Y:S02]  /*2290*/  FSEL R6, R10, R6, !P1 ;  /* 0x000000060a067208 */ /* 0x000fe40004800000 */
[----:B------:R-:W-:-:S06]  /*22a0*/  FSEL R7, R11, R7, !P1 ;  /* 0x000000070b077208 */ /* 0x000fcc0004800000 */
[----:B-----5:R-:W-:-:S06]  /*22b0*/  DSETP.GEU.AND P1, PT, R6, R12, PT ;  /* 0x0000000c0600722a */ /* 0x020fcc0003f2e000 */
        /* <DEDUP_REMOVED lines=39> */
.L_x_26:
[----:B------:R-:W-:Y:S05]  /*2530*/  BSYNC.RECONVERGENT B2 ;  /* 0x0000000000027941 */ /* 0x000fea0003800200 */
.L_x_25:
[----:B------:R-:W-:Y:S01]  /*2540*/  IMAD.IADD R8, R41, 0x1, -R40 ;  /* 0x0000000129087824 */ /* 0x000fe200078e0a28 */
[----:B------:R-:W-:Y:S04]  /*2550*/  BSSY.RECONVERGENT B2, `(.L_x_28) ;  /* 0x000002b000027945 */ /* 0x000fe80003800200 */
[----:B------:R-:W-:-:S13]  /*2560*/  ISETP.GT.AND P1, PT, R8, 0x400, PT ;  /* 0x000004000800780c */ /* 0x000fda0003f24270 */
[----:B------:R-:W-:Y:S05]  /*2570*/  @!P1 BRA `(.L_x_29) ;  /* 0x0000000000a09947 */ /* 0x000fea0003800000 */
        /* <DEDUP_REMOVED lines=9> */
[----:B------:R-:W5:Y:S04]  /*2610*/  LDG.E.64.CONSTANT R22, desc[UR6][R4.64+0x2000] ;  /* 0x0020000604167981 */ /* 0x000f68000c1e9b00 */
[----:B------:R0:W5:Y:S01]  /*2620*/  LDG.E.64.CONSTANT R8, desc[UR6][R4.64+0x2800] ;  /* 0x0028000604087981 */ /* 0x000162000c1e9b00 */
[----:B------:R-:W-:-:S02]  /*2630*/  VIADD R40, R40, 0x800 ;  /* 0x0000080028287836 */ /* 0x000fc40000000000 */
[----:B------:R-:W-:Y:S01]  /*2640*/  VIADD R43, R43, 0x800 ;  /* 0x000008002b2b7836 */ /* 0x000fe20000000000 */
[----:B0-----:R-:W-:-:S05]  /*2650*/  IADD3 R4, P2, PT, R4, 0x4000, RZ ;  /* 0x0000400004047810 */ /* 0x001fca0007f5e0ff */
        /* <DEDUP_REMOVED lines=22> */
[----:B------:R-:W-:Y:S01]  /*27c0*/  DSETP.GEU.AND P1, PT, R6, R8, PT ;  /* 0x000000080600722a */ /* 0x000fe20003f2e000 */
[----:B------:R-:W-:-:S05]  /*27d0*/  PLOP3.LUT P0, PT, PT, PT, PT, 0x8, 0x80 ;  /* 0x000000000080781c */ /* 0x000fca0003f0e170 */
[----:B------:R-:W-:Y:S02]  /*27e0*/  FSEL R6, R8, R6, !P1 ;  /* 0x0000000608067208 */ /* 0x000fe40004800000 */
[----:B------:R-:W-:-:S07]  /*27f0*/  FSEL R7, R9, R7, !P1 ;  /* 0x0000000709077208 */ /* 0x000fce0004800000 */
.L_x_29:
[----:B------:R-:W-:Y:S05]  /*2800*/  BSYNC.RECONVERGENT B2 ;  /* 0x0000000000027941 */ /* 0x000fea0003800200 */
.L_x_28:
[----:B------:R-:W-:-:S13]  /*2810*/  ISETP.LT.OR P0, PT, R40, R41, P0 ;  /* 0x000000292800720c */ /* 0x000fda0000701670 */
[----:B------:R-:W-:Y:S05]  /*2820*/  @!P0 BRA `(.L_x_21) ;  /* 0x0000000000448947 */ /* 0x000fea0003800000 */
[----:B------:R-:W-:Y:S01]  /*2830*/  IMAD.WIDE.U32 R2, R43, 0x8, R2 ;  /* 0x000000082b027825 */ /* 0x000fe200078e0002 */
[----:B------:R-:W2:Y:S04]  /*2840*/  LDG.E.64.CONSTANT R8, desc[UR6][R4.64+-0x800] ;  /* 0xfff8000604087981 */ /* 0x000ea8000c1e9b00 */
[----:B------:R-:W3:Y:S04]  /*2850*/  LDG.E.64.CONSTANT R10, desc[UR6][R4.64] ;  /* 0x00000006040a7981 */ /* 0x000ee8000c1e9b00 */
[----:B------:R-:W4:Y:S04]  /*2860*/  LDG.E.64.CONSTANT R2, desc[UR6][R2.64] ;  /* 0x0000000602027981 */ /* 0x000f28000c1e9b00 */
[----:B------:R-:W5:Y:S01]  /*2870*/  LDG.E.64.CONSTANT R12, desc[UR6][R4.64+0x800] ;  /* 0x00080006040c7981 */ /* 0x000f62000c1e9b00 */
        /* <DEDUP_REMOVED lines=11> */
[----:B------:R-:W-:-:S07]  /*2930*/  FSEL R7, R13, R3, !P0 ;  /* 0x000000030d077208 */ /* 0x000fce0004000000 */
.L_x_21:
[----:B------:R-:W-:Y:S05]  /*2940*/  BSYNC.RECONVERGENT B1 ;  /* 0x0000000000017941 */ /* 0x000fea0003800200 */
.L_x_19:
[----:B------:R-:W0:Y:S01]  /*2950*/  S2R R10, SR_LANEID ;  /* 0x00000000000a7919 */ /* 0x000e220000000000 */
[----:B------:R-:W-:Y:S04]  /*2960*/  SHFL.DOWN PT, R2, R6, 0x1, 0x1f ;  /* 0x08201f0006027f89 */ /* 0x000fe800000e0000 */
        /* <DEDUP_REMOVED lines=10> */
[----:B------:R-:W-:-:S02]  /*2a10*/  @!P2 MOV R7, 0x400 ;  /* 0x000004000007a802 */ /* 0x000fc40000000f00 */
        /* <DEDUP_REMOVED lines=8> */
[----:B------:R-:W-:Y:S01]  /*2aa0*/  SHFL.DOWN PT, R2, R4, 0x4, 0x1f ;  /* 0x08801f0004027f89 */ /* 0x000fe200000e0000 */
[----:B-1----:R-:W-:-:S03]  /*2ab0*/  @!P2 LEA R7, R8, R7, 0x18 ;  /* 0x000000070807a211 */ /* 0x002fc600078ec0ff */
[----:B------:R-:W0:Y:S02]  /*2ac0*/  SHFL.DOWN PT, R3, R5, 0x4, 0x1f ;  /* 0x08801f0005037f89 */ /* 0x000e2400000e0000 */
[----:B------:R-:W-:Y:S01]  /*2ad0*/  @!P2 IMAD.IADD R9, R6, 0x1, R7 ;  /* 0x000000010609a824 */ /* 0x000fe200078e0207 */
[----:B0-----:R-:W-:-:S06]  /*2ae0*/  DSETP.GEU.AND P0, PT, R4, R2, PT ;  /* 0x000000020400722a */ /* 0x001fcc0003f0e000 */
[----:B------:R-:W-:Y:S02]  /*2af0*/  @!P1 FSEL R4, R2, R4, !P0 ;  /* 0x0000000402049208 */ /* 0x000fe40004000000 */
[----:B------:R-:W-:Y:S02]  /*2b00*/  @!P1 FSEL R5, R3, R5, !P0 ;  /* 0x0000000503059208 */ /* 0x000fe40004000000 */
[----:B------:R-:W-:Y:S01]  /*2b10*/  ISETP.GT.AND P1, PT, R10, 0x17, PT ;  /* 0x000000170a00780c */ /* 0x000fe20003f24270 */
[----:B------:R-:W-:Y:S04]  /*2b20*/  SHFL.DOWN PT, R2, R4, 0x8, 0x1f ;  /* 0x09001f0004027f89 */ /* 0x000fe800000e0000 */
[----:B------:R-:W0:Y:S02]  /*2b30*/  SHFL.DOWN PT, R3, R5, 0x8, 0x1f ;  /* 0x09001f0005037f89 */ /* 0x000e2400000e0000 */
[----:B0-----:R-:W-:-:S06]  /*2b40*/  DSETP.GEU.AND P0, PT, R4, R2, PT ;  /* 0x000000020400722a */ /* 0x001fcc0003f0e000 */
[----:B------:R-:W-:Y:S02]  /*2b50*/  @!P1 FSEL R4, R2, R4, !P0 ;  /* 0x0000000402049208 */ /* 0x000fe40004000000 */
[----:B------:R-:W-:Y:S02]  /*2b60*/  @!P1 FSEL R5, R3, R5, !P0 ;  /* 0x0000000503059208 */ /* 0x000fe40004000000 */
[----:B------:R-:W-:Y:S01]  /*2b70*/  ISETP.GT.AND P1, PT, R10, 0xf, PT ;  /* 0x0000000f0a00780c */ /* 0x000fe20003f24270 */
[----:B------:R-:W-:Y:S04]  /*2b80*/  SHFL.DOWN PT, R2, R4, 0x10, 0x1f ;  /* 0x0a001f0004027f89 */ /* 0x000fe800000e0000 */
[----:B------:R-:W0:Y:S02]  /*2b90*/  SHFL.DOWN PT, R3, R5, 0x10, 0x1f ;  /* 0x0a001f0005037f89 */ /* 0x000e2400000e0000 */
[----:B0-----:R-:W-:-:S06]  /*2ba0*/  DSETP.GEU.AND P0, PT, R4, R2, PT ;  /* 0x000000020400722a */ /* 0x001fcc0003f0e000 */
[----:B------:R-:W-:Y:S02]  /*2bb0*/  FSEL R2, R2, R4, !P0 ;  /* 0x0000000402027208 */ /* 0x000fe40004000000 */
        /* <DEDUP_REMOVED lines=10> */
[----:B--2---:R-:W0:Y:S04]  /*2c60*/  LDS.128 R8, [UR4+0x10] ;  /* 0x00001004ff087984 */ /* 0x004e280008000c00 */
        /* <DEDUP_REMOVED lines=25> */
.L_x_2:
        /* <DEDUP_REMOVED lines=12> */
.L_x_32:
[----:B------:R-:W-:Y:S05]  /*2ec0*/  BSYNC.RECONVERGENT B1 ;  /* 0x0000000000017941 */ /* 0x000fea0003800200 */
.L_x_31:
        /* <DEDUP_REMOVED lines=17> */
.L_x_37:
        /* <DEDUP_REMOVED lines=12> */
.L_x_36:
[----:B------:R-:W-:Y:S05]  /*30a0*/  BSYNC.RECONVERGENT B2 ;  /* 0x0000000000027941 */ /* 0x000fea0003800200 */
.L_x_35:
        /* <DEDUP_REMOVED lines=9> */
.L_x_40:
        /* <DEDUP_REMOVED lines=74> */
.L_x_39:
[----:B------:R-:W-:Y:S05]  /*35e0*/  BSYNC.RECONVERGENT B2 ;  /* 0x0000000000027941 */ /* 0x000fea0003800200 */
.L_x_38:
        /* <DEDUP_REMOVED lines=42> */
.L_x_42:
[----:B------:R-:W-:Y:S05]  /*3890*/  BSYNC.RECONVERGENT B2 ;  /* 0x0000000000027941 */ /* 0x000fea0003800200 */
.L_x_41:
        /* <DEDUP_REMOVED lines=20> */
.L_x_34:
[----:B------:R-:W-:Y:S05]  /*39e0*/  BSYNC.RECONVERGENT B1 ;  /* 0x0000000000017941 */ /* 0x000fea0003800200 */
.L_x_33:
        /* <DEDUP_REMOVED lines=14> */
[----:B------:R-:W-:Y:S01]  /*3ad0*/  IMAD.MOV.U32 R2, RZ, RZ, R9 ;  /* 0x000000ffff027224 */ /* 0x000fe200078e0009 */
[----:B------:R-:W-:Y:S01]  /*3ae0*/  @!P2 MOV R4, 0x400 ;  /* 0x000004000004a802 */ /* 0x000fe20000000f00 */
[----:B------:R-:W-:Y:S01]  /*3af0*/  IMAD.MOV.U32 R3, RZ, RZ, R11 ;  /* 0x000000ffff037224 */ /* 0x000fe200078e000b */
[----:B------:R-:W0:Y:S01]  /*3b00*/  SHFL.DOWN PT, R7, R11, 0x2, 0x1f ;  /* 0x08401f000b077f89 */ /* 0x000e2200000e0000 */
[----:B------:R-:W-:Y:S01]  /*3b10*/  @!P2 SHF.R.U32.HI R0, RZ, 0x2, R5 ;  /* 0x00000002ff00a819 */ /* 0x000fe20000011605 */
[----:B------:R-:W1:Y:S03]  /*3b20*/  @!P2 S2R R13, SR_CgaCtaId ;  /* 0x00000000000da919 */ /* 0x000e660000008800 */
[----:B------:R-:W-:Y:S01]  /*3b30*/  @!P2 LOP3.LUT R0, R0, 0xf8, RZ, 0xc0, !PT ;  /* 0x000000f80000a812 */ /* 0x000fe200078ec0ff */
[----:B0-----:R-:W-:-:S06]  /*3b40*/  DSETP.GEU.AND P0, PT, R2, R6, PT ;  /* 0x000000060200722a */ /* 0x001fcc0003f0e000 */
[----:B------:R-:W-:Y:S02]  /*3b50*/  @!P1 FSEL R9, R6, R9, !P0 ;  /* 0x0000000906099208 */ /* 0x000fe40004000000 */
[----:B------:R-:W-:Y:S02]  /*3b60*/  @!P1 FSEL R11, R7, R11, !P0 ;  /* 0x0000000b070b9208 */ /* 0x000fe40004000000 */
[----:B------:R-:W-:Y:S01]  /*3b70*/  ISETP.GT.AND P1, PT, R8, 0x1b, PT ;  /* 0x0000001b0800780c */ /* 0x000fe20003f24270 */
[----:B------:R-:W-:Y:S01]  /*3b80*/  SHFL.DOWN PT, R2, R9, 0x4, 0x1f ;  /* 0x08801f0009027f89 */ /* 0x000fe200000e0000 */
[----:B------:R-:W-:Y:S01]  /*3b90*/  IMAD.MOV.U32 R6, RZ, RZ, R9 ;  /* 0x000000ffff067224 */ /* 0x000fe200078e0009 */
[----:B-1----:R-:W-:Y:S01]  /*3ba0*/  @!P2 LEA R13, R13, R4, 0x18 ;  /* 0x000000040d0da211 */ /* 0x002fe200078ec0ff */
[----:B------:R-:W-:Y:S01]  /*3bb0*/  IMAD.MOV.U32 R7, RZ, RZ, R11 ;  /* 0x000000ffff077224 */ /* 0x000fe200078e000b */
[----:B------:R-:W0:Y:S03]  /*3bc0*/  SHFL.DOWN PT, R3, R11, 0x4, 0x1f ;  /* 0x08801f000b037f89 */ /* 0x000e2600000e0000 */
[----:B------:R-:W-:-:S02]  /*3bd0*/  @!P2 IMAD.IADD R13, R0, 0x1, R13 ;  /* 0x00000001000da824 */ /* 0x000fc400078e020d */
[----:B0-----:R-:W-:-:S06]  /*3be0*/  DSETP.GEU.AND P0, PT, R6, R2, PT ;  /* 0x000000020600722a */ /* 0x001fcc0003f0e000 */
[----:B------:R-:W-:Y:S02]  /*3bf0*/  @!P1 FSEL R9, R2, R9, !P0 ;  /* 0x0000000902099208 */ /* 0x000fe40004000000 */
[----:B------:R-:W-:Y:S02]  /*3c00*/  @!P1 FSEL R11, R3, R11, !P0 ;  /* 0x0000000b030b9208 */ /* 0x000fe40004000000 */
[----:B------:R-:W-:Y:S01]  /*3c10*/  ISETP.GT.AND P1, PT, R8, 0x17, PT ;  /* 0x000000170800780c */ /* 0x000fe20003f24270 */
[----:B------:R-:W-:Y:S01]  /*3c20*/  SHFL.DOWN PT, R2, R9, 0x8, 0x1f ;  /* 0x09001f0009027f89 */ /* 0x000fe200000e0000 */
[----:B------:R-:W-:Y:S02]  /*3c30*/  IMAD.MOV.U32 R6, RZ, RZ, R9 ;  /* 0x000000ffff067224 */ /* 0x000fe400078e0009 */
[----:B------:R-:W-:Y:S01]  /*3c40*/  IMAD.MOV.U32 R7, RZ, RZ, R11 ;  /* 0x000000ffff077224 */ /* 0x000fe200078e000b */
[----:B------:R-:W0:Y:S05]  /*3c50*/  SHFL.DOWN PT, R3, R11, 0x8, 0x1f ;  /* 0x09001f000b037f89 */ /* 0x000e2a00000e0000 */
        /* <DEDUP_REMOVED lines=20> */
[----:B------:R-:W0:Y:S04]  /*3da0*/  LDS.128 R8, [UR4+0x10] ;  /* 0x00001004ff087984 */ /* 0x000e280008000c00 */
[----:B-1----:R-:W1:Y:S01]  /*3db0*/  LDS.128 R12, [UR4+0x20] ;  /* 0x00002004ff0c7984 */ /* 0x002e620008000c00 */
        /* <DEDUP_REMOVED lines=24> */
.L_x_43:
        /* <DEDUP_REMOVED lines=20> */
[----:B------:R-:W0:Y:S05]  /*4080*/  SHFL.DOWN PT, R7, R0, 0x2, R11 ;  /* 0x0840000000077989 */ /* 0x000e2a00000e000b */
[----:B0-----:R-:W-:-:S06]  /*4090*/  DSETP.GEU.AND P0, PT, R2, R6, PT ;  /* 0x000000060200722a */ /* 0x001fcc0003f0e000 */
[----:B------:R-:W-:Y:S01]  /*40a0*/  @!P1 FSEL R9, R6, R9, !P0 ;  /* 0x0000000906099208 */ /* 0x000fe20004000000 */
[----:B------:R-:W-:Y:S01]  /*40b0*/  VIADD R6, R8, 0x4 ;  /* 0x0000000408067836 */ /* 0x000fe20000000000 */
[----:B------:R-:W-:-:S03]  /*40c0*/  @!P1 FSEL R0, R7, R0, !P0 ;  /* 0x0000000007009208 */ /* 0x000fc60004000000 */
[----:B------:R-:W-:Y:S01]  /*40d0*/  SHFL.DOWN PT, R2, R9, 0x4, R11 ;  /* 0x0880000009027989 */ /* 0x000fe200000e000b */
[----:B------:R-:W-:Y:S01]  /*40e0*/  ISETP.GT.AND P1, PT, R6, R11, PT ;  /* 0x0000000b0600720c */ /* 0x000fe20003f24270 */
[----:B------:R-:W-:Y:S02]  /*40f0*/  IMAD.MOV.U32 R6, RZ, RZ, R9 ;  /* 0x000000ffff067224 */ /* 0x000fe400078e0009 */
[----:B------:R-:W0:Y:S01]  /*4100*/  SHFL.DOWN PT, R3, R0, 0x4, R11 ;  /* 0x0880000000037989 */ /* 0x000e2200000e000b */
[----:B------:R-:W-:-:S06]  /*4110*/  IMAD.MOV.U32 R7, RZ, RZ, R0 ;  /* 0x000000ffff077224 */ /* 0x000fcc00078e0000 */
[----:B0-----:R-:W-:Y:S01]  /*4120*/  DSETP.GEU.AND P0, PT, R6, R2, PT ;  /* 0x000000020600722a */ /* 0x001fe20003f0e000 */
[----:B------:R-:W-:-:S05]  /*4130*/  VIADD R6, R8, 0x8 ;  /* 0x0000000808067836 */ /* 0x000fca0000000000 */
        /* <DEDUP_REMOVED lines=15> */
[----:B------:R-:W-:Y:S02]  /*4230*/  IMAD.MOV.U32 R6, RZ, RZ, R9 ;  /* 0x000000ffff067224 */ /* 0x000fe400078e0009 */
[----:B------:R-:W-:Y:S01]  /*4240*/  IMAD.MOV.U32 R7, RZ, RZ, R0 ;  /* 0x000000ffff077224 */ /* 0x000fe200078e0000 */
[----:B------:R-:W0:Y:S05]  /*4250*/  SHFL.DOWN PT, R3, R0, 0x10, R11 ;  /* 0x0a00000000037989 */ /* 0x000e2a00000e000b */
[----:B0-----:R-:W-:Y:S01]  /*4260*/  DSETP.GEU.AND P1, PT, R6, R2, PT ;  /* 0x000000020600722a */ /* 0x001fe20003f2e000 */
[----:B------:R-:W-:-:S02]  /*4270*/  @!P0 MOV R7, 0x400 ;  /* 0x0000040000078802 */ /* 0x000fc40000000f00 */
[----:B------:R-:W-:Y:S02]  /*4280*/  @!P0 SHF.R.U32.HI R6, RZ, 0x2, R5 ;  /* 0x00000002ff068819 */ /* 0x000fe40000011605 */
[----:B-1----:R-:W-:Y:S02]  /*4290*/  @!P0 LEA R7, R10, R7, 0x18 ;  /* 0x000000070a078211 */ /* 0x002fe400078ec0ff */
[----:B------:R-:W-:Y:S02]  /*42a0*/  @!P0 LOP3.LUT R6, R6, 0xf8, RZ, 0xc0, !PT ;  /* 0x000000f806068812 */ /* 0x000fe400078ec0ff */
[----:B------:R-:W-:Y:S02]  /*42b0*/  @!P2 FSEL R9, R2, R9, !P1 ;  /* 0x000000090209a208 */ /* 0x000fe40004800000 */
[----:B------:R-:W-:Y:S01]  /*42c0*/  @!P2 FSEL R0, R3, R0, !P1 ;  /* 0x000000000300a208 */ /* 0x000fe20004800000 */
[----:B------:R-:W-:Y:S02]  /*42d0*/  @!P0 IMAD.IADD R3, R6, 0x1, R7 ;  /* 0x0000000106038824 */ /* 0x000fe400078e0207 */
[----:B------:R-:W-:-:S02]  /*42e0*/  IMAD.MOV.U32 R6, RZ, RZ, R9 ;  /* 0x000000ffff067224 */ /* 0x000fc400078e0009 */
[----:B------:R-:W-:-:S05]  /*42f0*/  IMAD.MOV.U32 R7, RZ, RZ, R0 ;  /* 0x000000ffff077224 */ /* 0x000fca00078e0000 */
[----:B------:R1:W-:Y:S01]  /*4300*/  @!P0 STS.64 [R3+0x8], R6 ;  /* 0x0000080603008388 */ /* 0x0003e20000000a00 */
[----:B------:R-:W-:Y:S01]  /*4310*/  BAR.SYNC.DEFER_BLOCKING 0x0 ;  /* 0x0000000000007b1d */ /* 0x000fe20000010000 */
[----:B------:R-:W-:-:S13]  /*4320*/  ISETP.NE.AND P0, PT, R5, RZ, PT ;  /* 0x000000ff0500720c */ /* 0x000fda0003f05270 */
[----:B-1----:R-:W-:Y:S05]  /*4330*/  @P0 BRA `(.L_x_17) ;  /* 0x0000001800340947 */ /* 0x002fea0003800000 */
[----:B------:R-:W0:Y:S01]  /*4340*/  S2UR UR5, SR_CgaCtaId ;  /* 0x00000000000579c3 */ /* 0x000e220000008800 */
[----:B------:R-:W-:Y:S01]  /*4350*/  UMOV UR4, 0x400 ;  /* 0x0000040000047882 */ /* 0x000fe20000000000 */
[C---:B------:R-:W-:Y:S02]  /*4360*/  ISETP.GT.AND P3, PT, R4.reuse, 0x20, PT ;  /* 0x000000200400780c */ /* 0x040fe40003f64270 */
        /* <DEDUP_REMOVED lines=10> */
[----:B------:R-:W-:Y:S01]  /*4410*/  ISETP.GT.AND P1, PT, R4, 0x60, PT ;  /* 0x000000600400780c */ /* 0x000fe20003f24270 */
[----:B------:R-:W-:Y:S02]  /*4420*/  IMAD.MOV.U32 R2, RZ, RZ, R6 ;  /* 0x000000ffff027224 */ /* 0x000fe400078e0006 */
        /* <DEDUP_REMOVED lines=29> */
.L_x_30:
[----:B------:R-:W0:Y:S01]  /*4600*/  S2R R41, SR_TID.X ;  /* 0x0000000000297919 */ /* 0x000e220000002100 */
[----:B------:R-:W0:Y:S02]  /*4610*/  LDC.64 R6, c[0x0][0x380] ;  /* 0x0000e000ff067b82 */ /* 0x000e240000000a00 */
[----:B0-----:R-:W-:-:S05]  /*4620*/  IMAD.WIDE.U32 R6, R41, 0x8, R6 ;  /* 0x0000000829067825 */ /* 0x001fca00078e0006 */
[----:B------:R-:W2:Y:S04]  /*4630*/  LDG.E.64.CONSTANT R20, desc[UR6][R6.64] ;  /* 0x0000000606147981 */ /* 0x000ea8000c1e9b00 */
[----:B------:R-:W2:Y:S04]  /*4640*/  LDG.E.64.CONSTANT R2, desc[UR6][R6.64+0x800] ;  /* 0x0008000606027981 */ /* 0x000ea8000c1e9b00 */
[----:B------:R-:W3:Y:S04]  /*4650*/  LDG.E.64.CONSTANT R8, desc[UR6][R6.64+0x1000] ;  /* 0x0010000606087981 */ /* 0x000ee8000c1e9b00 */
[----:B------:R-:W4:Y:S04]  /*4660*/  LDG.E.64.CONSTANT R10, desc[UR6][R6.64+0x1800] ;  /* 0x00180006060a7981 */ /* 0x000f28000c1e9b00 */
[----:B------:R-:W5:Y:S04]  /*4670*/  LDG.E.64.CONSTANT R12, desc[UR6][R6.64+0x2000] ;  /* 0x00200006060c7981 */ /* 0x000f68000c1e9b00 */
[----:B------:R-:W5:Y:S04]  /*4680*/  LDG.E.64.CONSTANT R14, desc[UR6][R6.64+0x2800] ;  /* 0x00280006060e7981 */ /* 0x000f68000c1e9b00 */
[----:B------:R-:W5:Y:S04]  /*4690*/  LDG.E.64.CONSTANT R16, desc[UR6][R6.64+0x3000] ;  /* 0x0030000606107981 */ /* 0x000f68000c1e9b00 */
[----:B------:R-:W5:Y:S01]  /*46a0*/  LDG.E.64.CONSTANT R18, desc[UR6][R6.64+0x3800] ;  /* 0x0038000606127981 */ /* 0x000f62000c1e9b00 */
[----:B------:R-:W-:Y:S01]  /*46b0*/  ISETP.GE.U32.AND P1, PT, R4, 0x1000, PT ;  /* 0x000010000400780c */ /* 0x000fe20003f26070 */
[----:B------:R-:W-:Y:S01]  /*46c0*/  IMAD.MOV.U32 R45, RZ, RZ, 0x800 ;  /* 0x00000800ff2d7424 */ /* 0x000fe200078e00ff */
[----:B--2---:R-:W-:-:S06]  /*46d0*/  DSETP.GEU.AND P0, PT, R20, R2, PT ;  /* 0x000000021400722a */ /* 0x004fcc0003f0e000 */
        /* <DEDUP_REMOVED lines=21> */
[----:B------:R-:W0:Y:S01]  /*4830*/  LDC R24, c[0x0][0x390] ;  /* 0x0000e400ff187b82 */ /* 0x000e220000000800 */
[----:B------:R-:W-:Y:S02]  /*4840*/  VIADD R0, R4, 0xfffff800 ;  /* 0xfffff80004007836 */ /* 0x000fe40000000000 */
[----:B------:R-:W-:-:S07]  /*4850*/  IMAD.MOV.U32 R45, RZ, RZ, 0x800 ;  /* 0x00000800ff2d7424 */ /* 0x000fce00078e00ff */
.L_x_46:
[----:B------:R-:W-:-:S05]  /*4860*/  IMAD.WIDE R4, R45, 0x8, R6 ;  /* 0x000000082d047825 */ /* 0x000fca00078e0206 */
[----:B------:R-:W2:Y:S04]  /*4870*/  LDG.E.64.CONSTANT R10, desc[UR6][R4.64] ;  /* 0x00000006040a7981 */ /* 0x000ea8000c1e9b00 */
[----:B------:R-:W3:Y:S04]  /*4880*/  LDG.E.64.CONSTANT R12, desc[UR6][R4.64+0x800] ;  /* 0x00080006040c7981 */ /* 0x000ee8000c1e9b00 */
[----:B------:R-:W4:Y:S04]  /*4890*/  LDG.E.64.CONSTANT R14, desc[UR6][R4.64+0x1000] ;  /* 0x00100006040e7981 */ /* 0x000f28000c1e9b00 */
[----:B------:R-:W5:Y:S04]  /*48a0*/  LDG.E.64.CONSTANT R16, desc[UR6][R4.64+0x1800] ;  /* 0x0018000604107981 */ /* 0x000f68000c1e9b00 */
[----:B------:R-:W5:Y:S04]  /*48b0*/  LDG.E.64.CONSTANT R18, desc[UR6][R4.64+0x2000] ;  /* 0x0020000604127981 */ /* 0x000f68000c1e9b00 */
[----:B------:R-:W5:Y:S04]  /*48c0*/  LDG.E.64.CONSTANT R20, desc[UR6][R4.64+0x2800] ;  /* 0x0028000604147981 */ /* 0x000f68000c1e9b00 */
[----:B------:R-:W5:Y:S04]  /*48d0*/  LDG.E.64.CONSTANT R22, desc[UR6][R4.64+0x3000] ;  /* 0x0030000604167981 */ /* 0x000f68000c1e9b00 */
[----:B------:R0:W5:Y:S02]  /*48e0*/  LDG.E.64.CONSTANT R8, desc[UR6][R4.64+0x3800] ;  /* 0x0038000604087981 */ /* 0x000164000c1e9b00 */
[----:B0-----:R-:W-:-:S04]  /*48f0*/  IMAD.MOV.U32 R4, RZ, RZ, R24 ;  /* 0x000000ffff047224 */ /* 0x001fc800078e0018 */
[----:B------:R-:W-:-:S05]  /*4900*/  IMAD.IADD R5, R4, 0x1, -R45 ;  /* 0x0000000104057824 */ /* 0x000fca00078e0a2d */
[----:B------:R-:W-:Y:S01]  /*4910*/  ISETP.GE.AND P1, PT, R5, 0x800, PT ;  /* 0x000008000500780c */ /* 0x000fe20003f26270 */
        /* <DEDUP_REMOVED lines=25> */
[----:B------:R-:W-:-:S05]  /*4ab0*/  VIADD R45, R45, 0x800 ;  /* 0x000008002d2d7836 */ /* 0x000fca0000000000 */
[----:B------:R-:W-:-:S13]  /*4ac0*/  ISETP.GT.AND P0, PT, R45, R0, PT ;  /* 0x000000002d00720c */ /* 0x000fda0003f04270 */
[----:B------:R-:W-:Y:S05]  /*4ad0*/  @!P0 BRA `(.L_x_46) ;  /* 0xfffffffc00608947 */ /* 0x000fea000383ffff */
.L_x_44:
[----:B------:R-:W-:-:S13]  /*4ae0*/  ISETP.GE.AND P0, PT, R45, R4, PT ;  /* 0x000000042d00720c */ /* 0x000fda0003f06270 */
[----:B------:R-:W-:Y:S05]  /*4af0*/  @P0 BRA `(.L_x_45) ;  /* 0x0000000800fc0947 */ /* 0x000fea0003800000 */
[----:B------:R-:W-:Y:S01]  /*4b00*/  IMAD.IADD R0, R4, 0x1, -R45 ;  /* 0x0000000104007824 */ /* 0x000fe200078e0a2d */
[----:B------:R-:W-:Y:S04]  /*4b10*/  BSSY.RECONVERGENT B1, `(.L_x_45) ;  /* 0x00000bd000017945 */ /* 0x000fe80003800200 */
[----:B------:R-:W-:-:S13]  /*4b20*/  ISETP.GE.AND P0, PT, R41, R0, PT ;  /* 0x000000002900720c */ /* 0x000fda0003f06270 */
[----:B------:R-:W-:Y:S05]  /*4b30*/  @P0 BRA `(.L_x_47) ;  /* 0x0000000800e80947 */ /* 0x000fea0003800000 */
[----:B------:R-:W-:Y:S01]  /*4b40*/  LOP3.LUT R5, RZ, R41, RZ, 0x33, !PT ;  /* 0x00000029ff057212 */ /* 0x000fe200078e33ff */
[----:B------:R-:W-:Y:S01]  /*4b50*/  BSSY.RECONVERGENT B2, `(.L_x_48) ;  /* 0x0000017000027945 */ /* 0x000fe20003800200 */
[----:B------:R-:W-:Y:S02]  /*4b60*/  IMAD.MOV.U32 R43, RZ, RZ, R41 ;  /* 0x000000ffff2b7224 */ /* 0x000fe400078e0029 */
[----:B------:R-:W-:-:S04]  /*4b70*/  IADD3 R4, PT, PT, -R45, R4, R5 ;  /* 0x000000042d047210 */ /* 0x000fc80007ffe105 */
[C---:B------:R-:W-:Y:S02]  /*4b80*/  LOP3.LUT R5, R4.reuse, 0x300, RZ, 0xc0, !PT ;  /* 0x0000030004057812 */ /* 0x040fe400078ec0ff */
[----:B------:R-:W-:Y:S02]  /*4b90*/  ISETP.GE.U32.AND P2, PT, R4, 0x300, PT ;  /* 0x000003000400780c */ /* 0x000fe40003f46070 */
[----:B------:R-:W-:-:S13]  /*4ba0*/  ISETP.NE.AND P0, PT, R5, 0x300, PT ;  /* 0x000003000500780c */ /* 0x000fda0003f05270 */
[----:B------:R-:W-:Y:S05]  /*4bb0*/  @!P0 BRA `(.L_x_49) ;  /* 0x0000000000408947 */ /* 0x000fea0003800000 */
[----:B------:R-:W0:Y:S01]  /*4bc0*/  LDC.64 R6, c[0x0][0x380] ;  /* 0x0000e000ff067b82 */ /* 0x000e220000000a00 */
[----:B------:R-:W-:Y:S01]  /*4bd0*/  LEA.HI R4, R4, 0x1, RZ, 0x18 ;  /* 0x0000000104047811 */ /* 0x000fe200078fc0ff */
[----:B------:R-:W-:Y:S02]  /*4be0*/  IMAD.IADD R9, R41, 0x1, R45 ;  /* 0x0000000129097824 */ /* 0x000fe400078e022d */
[----:B------:R-:W-:Y:S01]  /*4bf0*/  IMAD.MOV.U32 R43, RZ, RZ, R41 ;  /* 0x000000ffff2b7224 */ /* 0x000fe200078e0029 */
[----:B------:R-:W-:-:S05]  /*4c00*/  LOP3.LUT R4, R4, 0x3, RZ, 0xc0, !PT ;  /* 0x0000000304047812 */ /* 0x000fca00078ec0ff */
[----:B------:R-:W-:-:S07]  /*4c10*/  IMAD.MOV R8, RZ, RZ, -R4 ;  /* 0x000000ffff087224 */ /* 0x000fce00078e0a04 */
.L_x_50:
[----:B0-----:R-:W-:-:S06]  /*4c20*/  IMAD.WIDE.U32 R4, R9, 0x8, R6 ;  /* 0x0000000809047825 */ /* 0x001fcc00078e0006 */
        /* <DEDUP_REMOVED lines=9> */
.L_x_49:
[----:B------:R-:W-:Y:S05]  /*4cc0*/  BSYNC.RECONVERGENT B2 ;  /* 0x0000000000027941 */ /* 0x000fea0003800200 */
.L_x_48:
[----:B------:R-:W-:Y:S05]  /*4cd0*/  @!P2 BRA `(.L_x_47) ;  /* 0x000000080080a947 */ /* 0x000fea0003800000 */
[----:B------:R-:W0:Y:S01]  /*4ce0*/  LDCU.64 UR4, c[0x0][0x380] ;  /* 0x00007000ff0477ac */ /* 0x000e220008000a00 */
[----:B------:R-:W-:Y:S01]  /*4cf0*/  IMAD.IADD R7, R0, 0x1, -R43 ;  /* 0x0000000100077824 */ /* 0x000fe200078e0a2b */
[C---:B------:R-:W-:Y:S01]  /*4d00*/  IADD3 R5, P0, PT, R43.reuse, R45, RZ ;  /* 0x0000002d2b057210 */ /* 0x040fe20007f1e0ff */
[----:B------:R-:W-:Y:S01]  /*4d10*/  BSSY.RECONVERGENT B2, `(.L_x_51) ;  /* 0x000005a000027945 */ /* 0x000fe20003800200 */
[----:B------:R-:W-:Y:S02]  /*4d20*/  IMAD.IADD R45, R43, 0x1, R45 ;  /* 0x000000012b2d7824 */ /* 0x000fe400078e022d */
        /* <DEDUP_REMOVED lines=8> */
[----:B------:R-:W0:Y:S01]  /*4db0*/  LDC.64 R6, c[0x0][0x380] ;  /* 0x0000e000ff067b82 */ /* 0x000e220000000a00 */
[----:B------:R-:W-:Y:S01]  /*4dc0*/  PLOP3.LUT P0, PT, PT, PT, PT, 0x8, 0x80 ;  /* 0x000000000080781c */ /* 0x000fe20003f0e170 */
[----:B------:R-:W-:-:S12]  /*4dd0*/  VIADD R40, R0, 0xfffff400 ;  /* 0xfffff40000287836 */ /* 0x000fd80000000000 */
.L_x_53:
[C---:B0-----:R-:W-:Y:S01]  /*4de0*/  IMAD.WIDE.U32 R38, R45.reuse, 0x8, R6 ;  /* 0x000000082d267825 */ /* 0x041fe200078e0006 */
        /* <DEDUP_REMOVED lines=76> */
.L_x_52:
[----:B------:R-:W-:Y:S05]  /*52b0*/  BSYNC.RECONVERGENT B2 ;  /* 0x0000000000027941 */ /* 0x000fea0003800200 */
.L_x_51:
[----:B------:R-:W-:Y:S01]  /*52c0*/  IMAD.IADD R6, R0, 0x1, -R43 ;  /* 0x0000000100067824 */ /* 0x000fe200078e0a2b */
[----:B------:R-:W-:Y:S04]  /*52d0*/  BSSY.RECONVERGENT B2, `(.L_x_54) ;  /* 0x000002c000027945 */ /* 0x000fe80003800200 */
[----:B------:R-:W-:-:S13]  /*52e0*/  ISETP.GT.AND P1, PT, R6, 0x400, PT ;  /* 0x000004000600780c */ /* 0x000fda0003f24270 */
[----:B------:R-:W-:Y:S05]  /*52f0*/  @!P1 BRA `(.L_x_55) ;  /* 0x0000000000a49947 */ /* 0x000fea0003800000 */
[----:B------:R-:W0:Y:S01]  /*5300*/  LDC.64 R16, c[0x0][0x380] ;  /* 0x0000e000ff107b82 */ /* 0x000e220000000a00 */
[----:B------:R-:W2:Y:S04]  /*5310*/  LDG.E.64.CONSTANT R10, desc[UR6][R4.64+-0x800] ;  /* 0xfff80006040a7981 */ /* 0x000ea8000c1e9b00 */
[----:B------:R-:W3:Y:S01]  /*5320*/  LDG.E.64.CONSTANT R12, desc[UR6][R4.64] ;  /* 0x00000006040c7981 */ /* 0x000ee2000c1e9b00 */
[----:B------:R-:W-:-:S03]  /*5330*/  VIADD R7, R45, 0x400 ;  /* 0x000004002d077836 */ /* 0x000fc60000000000 */
[----:B------:R-:W4:Y:S04]  /*5340*/  LDG.E.64.CONSTANT R14, desc[UR6][R4.64+0x800] ;  /* 0x00080006040e7981 */ /* 0x000f28000c1e9b00 */
[----:B------:R-:W5:Y:S04]  /*5350*/  LDG.E.64.CONSTANT R18, desc[UR6][R4.64+0x1800] ;  /* 0x0018000604127981 */ /* 0x000f68000c1e9b00 */
[----:B------:R-:W5:Y:S01]  /*5360*/  LDG.E.64.CONSTANT R20, desc[UR6][R4.64+0x2000] ;  /* 0x0020000604147981 */ /* 0x000f62000c1e9b00 */
[----:B0-----:R-:W-:-:S06]  /*5370*/  IMAD.WIDE.U32 R8, R45, 0x8, R16 ;  /* 0x000000082d087825 */ /* 0x001fcc00078e0010 */
[----:B------:R-:W2:Y:S01]  /*5380*/  LDG.E.64.CONSTANT R8, desc[UR6][R8.64] ;  /* 0x0000000608087981 */ /* 0x000ea2000c1e9b00 */
[----:B------:R-:W-:-:S03]  /*5390*/  IMAD.WIDE.U32 R16, R7, 0x8, R16 ;  /* 0x0000000807107825 */ /* 0x000fc600078e0010 */
[----:B------:R0:W5:Y:S04]  /*53a0*/  LDG.E.64.CONSTANT R6, desc[UR6][R4.64+0x2800] ;  /* 0x0028000604067981 */ /* 0x000168000c1e9b00 */
[----:B------:R-:W5:Y:S01]  /*53b0*/  LDG.E.64.CONSTANT R16, desc[UR6][R16.64] ;  /* 0x0000000610107981 */ /* 0x000f62000c1e9b00 */
[----:B------:R-:W-:Y:S01]  /*53c0*/  VIADD R43, R43, 0x800 ;  /* 0x000008002b2b7836 */ /* 0x000fe20000000000 */
[----:B0-----:R-:W-:Y:S01]  /*53d0*/  IADD3 R4, P2, PT, R4, 0x4000, RZ ;  /* 0x0000400004047810 */ /* 0x001fe20007f5e0ff */
[----:B------:R-:W-:-:S04]  /*53e0*/  VIADD R45, R45, 0x800 ;  /* 0x000008002d2d7836 */ /* 0x000fc80000000000 */
[----:B------:R-:W-:Y:S01]  /*53f0*/  IMAD.X R5, RZ, RZ, R5, P2 ;  /* 0x000000ffff057224 */ /* 0x000fe200010e0605 */
        /* <DEDUP_REMOVED lines=25> */
.L_x_55:
[----:B------:R-:W-:Y:S05]  /*5590*/  BSYNC.RECONVERGENT B2 ;  /* 0x0000000000027941 */ /* 0x000fea0003800200 */
.L_x_54:
[----:B------:R-:W-:-:S13]  /*55a0*/  ISETP.LT.OR P0, PT, R43, R0, P0 ;  /* 0x000000002b00720c */ /* 0x000fda0000701670 */
[----:B------:R-:W-:Y:S05]  /*55b0*/  @!P0 BRA `(.L_x_47) ;  /* 0x0000000000488947 */ /* 0x000fea0003800000 */
[----:B------:R-:W0:Y:S01]  /*55c0*/  LDC.64 R6, c[0x0][0x380] ;  /* 0x0000e000ff067b82 */ /* 0x000e220000000a00 */
[----:B------:R-:W2:Y:S04]  /*55d0*/  LDG.E.64.CONSTANT R8, desc[UR6][R4.64+-0x800] ;  /* 0xfff8000604087981 */ /* 0x000ea8000c1e9b00 */
[----:B------:R-:W3:Y:S04]  /*55e0*/  LDG.E.64.CONSTANT R10, desc[UR6][R4.64] ;  /* 0x00000006040a7981 */ /* 0x000ee8000c1e9b00 */
[----:B------:R-:W4:Y:S01]  /*55f0*/  LDG.E.64.CONSTANT R12, desc[UR6][R4.64+0x800] ;  /* 0x00080006040c7981 */ /* 0x000f22000c1e9b00 */
[----:B0-----:R-:W-:-:S06]  /*5600*/  IMAD.WIDE.U32 R6, R45, 0x8, R6 ;  /* 0x000000082d067825 */ /* 0x001fcc00078e0006 */
[----:B------:R-:W5:Y:S02]  /*5610*/  LDG.E.64.CONSTANT R6, desc[UR6][R6.64] ;  /* 0x0000000606067981 */ /* 0x000f64000c1e9b00 */
[----:B-----5:R-:W-:-:S06]  /*5620*/  DSETP.GEU.AND P0, PT, R2, R6, PT ;  /* 0x000000060200722a */ /* 0x020fcc0003f0e000 */
        /* <DEDUP_REMOVED lines=10> */
[----:B------:R-:W-:-:S07]  /*56d0*/  FSEL R3, R13, R3, !P0 ;  /* 0x000000030d037208 */ /* 0x000fce0004000000 */
.L_x_47:
[----:B------:R-:W-:Y:S05]  /*56e0*/  BSYNC.RECONVERGENT B1 ;  /* 0x0000000000017941 */ /* 0x000fea0003800200 */
.L_x_45:
        /* <DEDUP_REMOVED lines=54> */
[----:B------:R-:W1:Y:S01]  /*5a50*/  S2UR UR5, SR_CgaCtaId ;  /* 0x00000000000579c3 */ /* 0x000e620000008800 */
[----:B------:R-:W-:Y:S02]  /*5a60*/  UMOV UR4, 0x400 ;  /* 0x0000040000047882 */ /* 0x000fe40000000000 */
[----:B-1----:R-:W-:-:S09]  /*5a70*/  ULEA UR4, UR5, UR4, 0x18 ;  /* 0x0000000405047291 */ /* 0x002fd2000f8ec0ff */
[----:B0-----:R-:W0:Y:S04]  /*5a80*/  LDS.128 R8, [UR4+0x10] ;  /* 0x00001004ff087984 */ /* 0x001e280008000c00 */
        /* <DEDUP_REMOVED lines=23> */
[----:B------:R-:W-:-:S07]  /*5c00*/  FSEL R7, R3, R5, !P1 ;  /* 0x0000000503077208 */ /* 0x000fce0004800000 */
.L_x_17:
[----:B------:R-:W-:Y:S05]  /*5c10*/  BSYNC.RECONVERGENT B0 ;  /* 0x0000000000007941 */ /* 0x000fea0003800200 */
.L_x_1:
[----:B------:R-:W-:Y:S05]  /*5c20*/  @P0 EXIT ;  /* 0x000000000000094d */ /* 0x000fea0003800000 */
[----:B------:R-:W4:Y:S01]  /*5c30*/  LDCU.64 UR8, c[0x0][0x398] ;  /* 0x00007300ff0877ac */ /* 0x000f220008000a00 */
[----:B---3--:R-:W3:Y:S01]  /*5c40*/  LDC.64 R4, c[0x0][0x388] ;  /* 0x0000e200ff047b82 */ /* 0x008ee20000000a00 */
[----:B------:R-:W0:Y:S01]  /*5c50*/  LDCU.64 UR4, c[0x0][0x398] ;  /* 0x00007300ff0477ac */ /* 0x000e220008000a00 */
[----:B----4-:R-:W-:-:S06]  /*5c60*/  DSETP.GT.AND P0, PT, R6, UR8, PT ;  /* 0x0000000806007e2a */ /* 0x010fcc000bf04000 */
[----:B012---:R-:W-:Y:S02]  /*5c70*/  FSEL R2, R6, UR4, P0 ;  /* 0x0000000406027c08 */ /* 0x007fe40008000000 */
[----:B------:R-:W-:-:S05]  /*5c80*/  FSEL R3, R7, UR5, P0 ;  /* 0x0000000507037c08 */ /* 0x000fca0008000000 */
[----:B---3--:R-:W-:Y:S01]  /*5c90*/  STG.E.64 desc[UR6][R4.64], R2 ;  /* 0x0000000204007986 */ /* 0x008fe2000c101b06 */
[----:B------:R-:W-:Y:S05]  /*5ca0*/  EXIT ;  /* 0x000000000000794d */ /* 0x000fea0003800000 */
.L_x_56:
[----:B------:R-:W-:-:S00]  /*5cb0*/  BRA `(.L_x_56) ;  /* 0xfffffffc00fc7947 */ /* 0x000fc0000383ffff */
[----:B------:R-:W-:-:S00]  /*5cc0*/  NOP ;  /* 0x0000000000007918 */ /* 0x000fc00000000000 */
        /* <DEDUP_REMOVED lines=11> */
.L_x_149:


//--------------------- .text._ZN3cub18CUB_300001_SM_10006detail6reduce18DeviceReduceKernelINS2_10policy_hubIdjN4cuda3__47maximumIvEEE10Policy1000EPdjS8_dNS5_3std3__410__identityEEEvT0_PT3_T1_NS0_13GridEvenShareISI_EET2_T4_ --------------------------
	.section	.text._ZN3cub18CUB_300001_SM_10006detail6reduce18DeviceReduceKernelINS2_10policy_hubIdjN4cuda3__47maximumIvEEE10Policy1000EPdjS8_dNS5_3std3__410__identityEEEvT0_PT3_T1_NS0_13GridEvenShareISI_EET2_T4_,"ax",@progbits
	.align	128
        .global         _ZN3cub18CUB_300001_SM_10006detail6reduce18DeviceReduceKernelINS2_10policy_hubIdjN4cuda3__47maximumIvEEE10Policy1000EPdjS8_dNS5_3std3__410__identityEEEvT0_PT3_T1_NS0_13GridEvenShareISI_EET2_T4_
        .type           _ZN3cub18CUB_300001_SM_10006detail6reduce18DeviceReduceKernelINS2_10policy_hubIdjN4cuda3__47maximumIvEEE10Policy1000EPdjS8_dNS5_3std3__410__identityEEEvT0_PT3_T1_NS0_13GridEvenShareISI_EET2_T4_,@function
        .size           _ZN3cub18CUB_300001_SM_10006detail6reduce18DeviceReduceKernelINS2_10policy_hubIdjN4cuda3__47maximumIvEEE10Policy1000EPdjS8_dNS5_3std3__410__identityEEEvT0_PT3_T1_NS0_13GridEvenShareISI_EET2_T4_,(.L_x_150 - _ZN3cub18CUB_300001_SM_10006detail6reduce18DeviceReduceKernelINS2_10policy_hubIdjN4cuda3__47maximumIvEEE10Policy1000EPdjS8_dNS5_3std3__410__identityEEEvT0_PT3_T1_NS0_13GridEvenShareISI_EET2_T4_)
        .other          _ZN3cub18CUB_300001_SM_10006detail6reduce18DeviceReduceKernelINS2_10policy_hubIdjN4cuda3__47maximumIvEEE10Policy1000EPdjS8_dNS5_3std3__410__identityEEEvT0_PT3_T1_NS0_13GridEvenShareISI_EET2_T4_,@"STO_CUDA_ENTRY STV_DEFAULT"
_ZN3cub18CUB_300001_SM_10006detail6reduce18DeviceReduceKernelINS2_10policy_hubIdjN4cuda3__47maximumIvEEE10Policy1000EPdjS8_dNS5_3std3__410__identityEEEvT0_PT3_T1_NS0_13GridEvenShareISI_EET2_T4_:
.text._ZN3cub18CUB_300001_SM_10006detail6reduce18DeviceReduceKernelINS2_10policy_hubIdjN4cuda3__47maximumIvEEE10Policy1000EPdjS8_dNS5_3std3__410__identityEEEvT0_PT3_T1_NS0_13GridEvenShareISI_EET2_T4_:
[----:B------:R-:W-:Y:S01]  /*0000*/  LDC R1, c[0x0][0x37c] ;  /* 0x0000df00ff017b82 */ /* 0x000fe20000000800 */
[----:B------:R-:W0:Y:S07]  /*0010*/  LDCU UR4, c[0x0][0x380] ;  /* 0x00007000ff0477ac */ /* 0x000e2e0008000800 */
[----:B------:R-:W1:Y:S01]  /*0020*/  S2UR UR16, SR_CTAID.X ;  /* 0x00000000001079c3 */ /* 0x000e620000002500 */
[----:B------:R-:W-:Y:S01]  /*0030*/  BSSY.RECONVERGENT B0, `(.L_x_57) ;  /* 0x00003fa000007945 */ /* 0x000fe20003800200 */
[----:B------:R-:W2:Y:S01]  /*0040*/  LDCU UR5, c[0x0][0x3ac] ;  /* 0x00007580ff0577ac */ /* 0x000ea20008000800 */
[----:B------:R-:W3:Y:S01]  /*0050*/  LDCU.64 UR10, c[0x0][0x358] ;  /* 0x00006b00ff0a77ac */ /* 0x000ee20008000a00 */
[----:B0-----:R-:W-:-:S02]  /*0060*/  ULOP3.LUT UP0, URZ, UR4, 0x1f, URZ, 0xc0, !UPT ;  /* 0x0000001f04ff7892 */ /* 0x001fc4000f80c0ff */
[----:B--2---:R-:W-:-:S07]  /*0070*/  USHF.L.U32 UR5, UR5, 0xb, URZ ;  /* 0x0000000b05057899 */ /* 0x004fce00080006ff */
[----:B---3--:R-:W-:Y:S05]  /*0080*/  BRA.U UP0, `(.L_x_58) ;  /* 0x0000001d00dc7547 */ /* 0x008fea000b800000 */
[----:B------:R-:W1:Y:S02]  /*0090*/  LDCU UR8, c[0x0][0x3a8] ;  /* 0x00007500ff0877ac */ /* 0x000e640008000800 */
[----:B-1----:R-:W-:-:S04]  /*00a0*/  UIMAD UR12, UR16, -0x800, UR8 ;  /* 0xfffff800100c78a4 */ /* 0x002fc8000f8e0208 */
[----:B------:R-:W-:-:S09]  /*00b0*/  UISETP.GT.U32.AND UP0, UPT, UR12, 0x7ff, UPT ;  /* 0x000007ff0c00788c */ /* 0x000fd2000bf04070 */
[----:B------:R-:W-:Y:S05]  /*00c0*/  BRA.U UP0, `(.L_x_59) ;  /* 0x0000001100407547 */ /* 0x000fea000b800000 */
[----:B------:R-:W0:Y:S01]  /*00d0*/  S2R R0, SR_TID.X ;  /* 0x0000000000007919 */ /* 0x000e220000002100 */
[----:B------:R-:W-:Y:S01]  /*00e0*/  BSSY.RECONVERGENT B1, `(.L_x_60) ;  /* 0x000000b000017945 */ /* 0x000fe20003800200 */
[----:B------:R-:W-:Y:S02]  /*00f0*/  CS2R R2, SRZ ;  /* 0x0000000000027805 */ /* 0x000fe4000001ff00 */
[----:B0-----:R-:W-:Y:S01]  /*0100*/  ISETP.GE.U32.AND P0, PT, R0, UR12, PT ;  /* 0x0000000c00007c0c */ /* 0x001fe2000bf06070 */
[----:B------:R-:W-:-:S12]  /*0110*/  IMAD.MOV.U32 R8, RZ, RZ, R0 ;  /* 0x000000ffff087224 */ /* 0x000fd800078e0000 */
[----:B------:R-:W-:Y:S05]  /*0120*/  @P0 BRA `(.L_x_61) ;  /* 0x0000000000180947 */ /* 0x000fea0003800000 */
[----:B------:R-:W0:Y:S01]  /*0130*/  LDC.64 R2, c[0x0][0x380] ;  /* 0x0000e000ff027b82 */ /* 0x000e220000000a00 */
[----:B------:R-:W-:-:S04]  /*0140*/  IMAD.U32 R5, RZ, RZ, UR16 ;  /* 0x00000010ff057e24 */ /* 0x000fc8000f8e00ff */
[----:B------:R-:W-:-:S04]  /*0150*/  IMAD R5, R5, 0x800, R0 ;  /* 0x0000080005057824 */ /* 0x000fc800078e0200 */
[----:B0-----:R-:W-:-:S06]  /*0160*/  IMAD.WIDE.U32 R2, R5, 0x8, R2 ;  /* 0x0000000805027825 */ /* 0x001fcc00078e0002 */
[----:B------:R-:W5:Y:S01]  /*0170*/  LDG.E.64.CONSTANT R2, desc[UR10][R2.64] ;  /* 0x0000000a02027981 */ /* 0x000f62000c1e9b00 */
[----:B------:R-:W-:-:S07]  /*0180*/  VIADD R8, R0, 0x100 ;  /* 0x0000010000087836 */ /* 0x000fce0000000000 */
.L_x_61:
[----:B------:R-:W-:Y:S05]  /*0190*/  BSYNC.RECONVERGENT B1 ;  /* 0x0000000000017941 */ /* 0x000fea0003800200 */
.L_x_60:
[----:B------:R-:W-:Y:S01]  /*01a0*/  ISETP.GE.U32.AND P0, PT, R8, UR12, PT ;  /* 0x0000000c08007c0c */ /* 0x000fe2000bf06070 */
[----:B------:R-:W-:-:S12]  /*01b0*/  BSSY.RECONVERGENT B1, `(.L_x_62) ;  /* 0x000003d000017945 */ /* 0x000fd80003800200 */
[----:B------:R-:W-:Y:S05]  /*01c0*/  @P0 BRA `(.L_x_63) ;  /* 0x0000000000ec0947 */ /* 0x000fea0003800000 */
[----:B------:R-:W-:Y:S01]  /*01d0*/  LOP3.LUT R4, RZ, R8, RZ, 0x33, !PT ;  /* 0x00000008ff047212 */ /* 0x000fe200078e33ff */
[----:B------:R-:W-:Y:S01]  /*01e0*/  IMAD.U32 R6, RZ, RZ, UR16 ;  /* 0x00000010ff067e24 */ /* 0x000fe2000f8e00ff */
[----:B------:R-:W-:Y:S03]  /*01f0*/  BSSY.RECONVERGENT B2, `(.L_x_64) ;  /* 0x0000017000027945 */ /* 0x000fe60003800200 */
[----:B------:R-:W-:-:S04]  /*0200*/  VIADD R5, R4, UR8 ;  /* 0x0000000804057c36 */ /* 0x000fc80008000000 */
[----:B------:R-:W-:Y:S01]  /*0210*/  IMAD R4, R6, -0x800, R5 ;  /* 0xfffff80006047824 */ /* 0x000fe200078e0205 */
[----:B------:R-:W-:-:S04]  /*0220*/  LOP3.LUT R6, R5, 0x300, RZ, 0xc0, !PT ;  /* 0x0000030005067812 */ /* 0x000fc800078ec0ff */
[----:B------:R-:W-:Y:S02]  /*0230*/  ISETP.NE.AND P0, PT, R6, 0x300, PT ;  /* 0x000003000600780c */ /* 0x000fe40003f05270 */
[----:B------:R-:W-:-:S11]  /*0240*/  ISETP.GE.U32.AND P2, PT, R4, 0x300, PT ;  /* 0x000003000400780c */ /* 0x000fd60003f46070 */
[----:B------:R-:W-:Y:S05]  /*0250*/  @!P0 BRA `(.L_x_65) ;  /* 0x0000000000408947 */ /* 0x000fea0003800000 */
[----:B------:R-:W0:Y:S01]  /*0260*/  LDC.64 R6, c[0x0][0x380] ;  /* 0x0000e000ff067b82 */ /* 0x000e220000000a00 */
[----:B------:R-:W-:Y:S01]  /*0270*/  LEA.HI R4, R5, 0x1, RZ, 0x18 ;  /* 0x0000000105047811 */ /* 0x000fe200078fc0ff */
[----:B------:R-:W-:-:S03]  /*0280*/  IMAD.U32 R9, RZ, RZ, UR16 ;  /* 0x00000010ff097e24 */ /* 0x000fc6000f8e00ff */
[----:B------:R-:W-:Y:S01]  /*0290*/  LOP3.LUT R4, R4, 0x3, RZ, 0xc0, !PT ;  /* 0x0000000304047812 */ /* 0x000fe200078ec0ff */
[----:B------:R-:W-:-:S04]  /*02a0*/  IMAD R9, R9, 0x800, R8 ;  /* 0x0000080009097824 */ /* 0x000fc800078e0208 */
[----:B------:R-:W-:-:S07]  /*02b0*/  IMAD.MOV R10, RZ, RZ, -R4 ;  /* 0x000000ffff0a7224 */ /* 0x000fce00078e0a04 */
.L_x_66:
[----:B0-----:R-:W-:-:S06]  /*02c0*/  IMAD.WIDE.U32 R4, R9, 0x8, R6 ;  /* 0x0000000809047825 */ /* 0x001fcc00078e0006 */
[----:B------:R-:W2:Y:S01]  /*02d0*/  LDG.E.64.CONSTANT R4, desc[UR10][R4.64] ;  /* 0x0000000a04047981 */ /* 0x000ea2000c1e9b00 */
[----:B------:R-:W-:Y:S02]  /*02e0*/  VIADD R10, R10, 0x1 ;  /* 0x000000010a0a7836 */ /* 0x000fe40000000000 */
[----:B------:R-:W-:Y:S02]  /*02f0*/  VIADD R8, R8, 0x100 ;  /* 0x0000010008087836 */ /* 0x000fe40000000000 */
[----:B------:R-:W-:Y:S01]  /*0300*/  VIADD R9, R9, 0x100 ;  /* 0x0000010009097836 */ /* 0x000fe20000000000 */
[----:B------:R-:W-:Y:S01]  /*0310*/  ISETP.NE.AND P1, PT, R10, RZ, PT ;  /* 0x000000ff0a00720c */ /* 0x000fe20003f25270 */
[----:B--2--5:R-:W-:-:S06]  /*0320*/  DSETP.GEU.AND P0, PT, R2, R4, PT ;  /* 0x000000040200722a */ /* 0x024fcc0003f0e000 */
[----:B------:R-:W-:Y:S02]  /*0330*/  FSEL R2, R4, R2, !P0 ;  /* 0x0000000204027208 */ /* 0x000fe40004000000 */
[----:B------:R-:W-:-:S04]  /*0340*/  FSEL R3, R5, R3, !P0 ;  /* 0x0000000305037208 */ /* 0x000fc80004000000 */
[----:B------:R-:W-:Y:S05]  /*0350*/  @P1 BRA `(.L_x_66) ;  /* 0xfffffffc00d81947 */ /* 0x000fea000383ffff */
.L_x_65:
[----:B------:R-:W-:Y:S05]  /*0360*/  BSYNC.RECONVERGENT B2 ;  /* 0x0000000000027941 */ /* 0x000fea0003800200 */
.L_x_64:
[----:B------:R-:W-:Y:S05]  /*0370*/  @!P2 BRA `(.L_x_63) ;  /* 0x000000000080a947 */ /* 0x000fea0003800000 */
[----:B------:R-:W0:Y:S01]  /*0380*/  LDC.64 R4, c[0x0][0x380] ;  /* 0x0000e000ff047b82 */ /* 0x000e220000000a00 */
[----:B------:R-:W-:Y:S02]  /*0390*/  IMAD.U32 R7, RZ, RZ, UR16 ;  /* 0x00000010ff077e24 */ /* 0x000fe4000f8e00ff */
[----:B------:R-:W-:Y:S02]  /*03a0*/  VIADD R6, R8, 0x200 ;  /* 0x0000020008067836 */ /* 0x000fe40000000000 */
[----:B------:R-:W-:-:S07]  /*03b0*/  IMAD R7, R7, 0x800, R8 ;  /* 0x0000080007077824 */ /* 0x000fce00078e0208 */
.L_x_67:
[----:B0-----:R-:W-:-:S04]  /*03c0*/  IMAD.WIDE.U32 R8, R7, 0x8, R4 ;  /* 0x0000000807087825 */ /* 0x001fc800078e0004 */
[----:B------:R-:W-:Y:S02]  /*03d0*/  VIADD R11, R7, 0x100 ;  /* 0x00000100070b7836 */ /* 0x000fe40000000000 */
[----:B------:R-:W2:Y:S02]  /*03e0*/  LDG.E.64.CONSTANT R8, desc[UR10][R8.64] ;  /* 0x0000000a08087981 */ /* 0x000ea4000c1e9b00 */
[----:B------:R-:W-:-:S04]  /*03f0*/  IMAD.WIDE.U32 R10, R11, 0x8, R4 ;  /* 0x000000080b0a7825 */ /* 0x000fc800078e0004 */
[----:B------:R-:W-:Y:S02]  /*0400*/  VIADD R13, R7, 0x200 ;  /* 0x00000200070d7836 */ /* 0x000fe40000000000 */
[----:B------:R-:W3:Y:S02]  /*0410*/  LDG.E.64.CONSTANT R10, desc[UR10][R10.64] ;  /* 0x0000000a0a0a7981 */ /* 0x000ee4000c1e9b00 */
[----:B------:R-:W-:-:S04]  /*0420*/  IMAD.WIDE.U32 R12, R13, 0x8, R4 ;  /* 0x000000080d0c7825 */ /* 0x000fc800078e0004 */
[----:B------:R-:W-:Y:S02]  /*0430*/  VIADD R15, R7, 0x300 ;  /* 0x00000300070f7836 */ /* 0x000fe40000000000 */
[----:B------:R-:W4:Y:S02]  /*0440*/  LDG.E.64.CONSTANT R12, desc[UR10][R12.64] ;  /* 0x0000000a0c0c7981 */ /* 0x000f24000c1e9b00 */
[----:B------:R-:W-:-:S06]  /*0450*/  IMAD.WIDE.U32 R14, R15, 0x8, R4 ;  /* 0x000000080f0e7825 */ /* 0x000fcc00078e0004 */
[----:B------:R-:W4:Y:S01]  /*0460*/  LDG.E.64.CONSTANT R14, desc[UR10][R14.64] ;  /* 0x0000000a0e0e7981 */ /* 0x000f22000c1e9b00 */
[----:B------:R-:W-:Y:S01]  /*0470*/  VIADD R7, R7, 0x400 ;  /* 0x0000040007077836 */ /* 0x000fe20000000000 */
[----:B--2--5:R-:W-:-:S06]  /*0480*/  DSETP.GEU.AND P0, PT, R2, R8, PT ;  /* 0x000000080200722a */ /* 0x024fcc0003f0e000 */
[----:B------:R-:W-:Y:S01]  /*0490*/  FSEL R2, R8, R2, !P0 ;  /* 0x0000000208027208 */ /* 0x000fe20004000000 */
[C---:B------:R-:W-:Y:S01]  /*04a0*/  VIADD R8, R6.reuse, 0x200 ;  /* 0x0000020006087836 */ /* 0x040fe20000000000 */
[----:B------:R-:W-:Y:S01]  /*04b0*/  FSEL R3, R9, R3, !P0 ;  /* 0x0000000309037208 */ /* 0x000fe20004000000 */
[----:B------:R-:W-:-:S03]  /*04c0*/  VIADD R6, R6, 0x400 ;  /* 0x0000040006067836 */ /* 0x000fc60000000000 */
[----:B------:R-:W-:Y:S02]  /*04d0*/  ISETP.GE.AND P1, PT, R8, UR12, PT ;  /* 0x0000000c08007c0c */ /* 0x000fe4000bf26270 */
        /* <DEDUP_REMOVED lines=8> */
[----:B------:R-:W-:Y:S01]  /*0560*/  FSEL R3, R15, R3, !P0 ;  /* 0x000000030f037208 */ /* 0x000fe20004000000 */
[----:B------:R-:W-:Y:S06]  /*0570*/  @!P1 BRA `(.L_x_67) ;  /* 0xfffffffc00909947 */ /* 0x000fec000383ffff */
.L_x_63:
[----:B------:R-:W-:Y:S05]  /*0580*/  BSYNC.RECONVERGENT B1 ;  /* 0x0000000000017941 */ /* 0x000fea0003800200 */
.L_x_62:
[----:B------:R-:W-:-:S09]  /*0590*/  UISETP.GE.U32.AND UP0, UPT, UR12, 0x100, UPT ;  /* 0x000001000c00788c */ /* 0x000fd2000bf06070 */
[----:B------:R-:W-:Y:S05]  /*05a0*/  BRA.U !UP0, `(.L_x_68) ;  /* 0x00000005082c7547 */ /* 0x000fea000b800000 */
        /* <DEDUP_REMOVED lines=11> */
[----:B------:R-:W-:Y:S04]  /*0660*/  SHFL.DOWN PT, R6, R4, 0x2, 0x1f ;  /* 0x08401f0004067f89 */ /* 0x000fe800000e0000 */
[----:B------:R-:W0:Y:S01]  /*0670*/  SHFL.DOWN PT, R7, R5, 0x2, 0x1f ;  /* 0x08401f0005077f89 */ /* 0x000e2200000e0000 */
[----:B------:R-:W1:Y:S01]  /*0680*/  @!P2 S2R R8, SR_CgaCtaId ;  /* 0x000000000008a919 */ /* 0x000e620000008800 */
[----:B0-----:R-:W-:-:S06]  /*0690*/  DSETP.GEU.AND P1, PT, R4, R6, PT ;  /* 0x000000060400722a */ /* 0x001fcc0003f2e000 */
[----:B------:R-:W-:Y:S02]  /*06a0*/  @!P0 FSEL R4, R6, R4, !P1 ;  /* 0x0000000406048208 */ /* 0x000fe40004800000 */
[----:B------:R-:W-:Y:S02]  /*06b0*/  @!P0 FSEL R5, R7, R5, !P1 ;  /* 0x0000000507058208 */ /* 0x000fe40004800000 */
[----:B------:R-:W-:Y:S01]  /*06c0*/  ISETP.GT.AND P0, PT, R9, 0x1b, PT ;  /* 0x0000001b0900780c */ /* 0x000fe20003f04270 */
[----:B------:R-:W-:Y:S01]  /*06d0*/  SHFL.DOWN PT, R2, R4, 0x4, 0x1f ;  /* 0x08801f0004027f89 */ /* 0x000fe200000e0000 */
[----:B------:R-:W-:Y:S02]  /*06e0*/  @!P2 MOV R7, 0x400 ;  /* 0x000004000007a802 */ /* 0x000fe40000000f00 */
[----:B------:R-:W-:Y:S01]  /*06f0*/  @!P2 SHF.R.U32.HI R6, RZ, 0x2, R0 ;  /* 0x00000002ff06a819 */ /* 0x000fe20000011600 */
[----:B------:R-:W0:Y:S01]  /*0700*/  SHFL.DOWN PT, R3, R5, 0x4, 0x1f ;  /* 0x08801f0005037f89 */ /* 0x000e2200000e0000 */
[----:B-1----:R-:W-:-:S02]  /*0710*/  @!P2 LEA R11, R8, R7, 0x18 ;  /* 0x00000007080ba211 */ /* 0x002fc400078ec0ff */
[----:B------:R-:W-:-:S05]  /*0720*/  @!P2 LOP3.LUT R8, R6, 0xf8, RZ, 0xc0, !PT ;  /* 0x000000f80608a812 */ /* 0x000fca00078ec0ff */
        /* <DEDUP_REMOVED lines=26> */
[----:B-1----:R-:W1:Y:S04]  /*08d0*/  LDS.128 R4, [UR4+0x20] ;  /* 0x00002004ff047984 */ /* 0x002e680008000c00 */
[----:B------:R-:W2:Y:S01]  /*08e0*/  LDS.128 R8, [UR4+0x30] ;  /* 0x00003004ff087984 */ /* 0x000ea20008000c00 */
        /* <DEDUP_REMOVED lines=8> */
[----:B------:R-:W-:Y:S02]  /*0970*/  FSEL R5, R5, R3, !P1 ;  /* 0x0000000305057208 */ /* 0x000fe40004800000 */
[----:B------:R-:W0:Y:S04]  /*0980*/  LDS.64 R2, [UR4+0x40] ;  /* 0x00004004ff027984 */ /* 0x000e280008000a00 */
[----:B------:R-:W-:-:S06]  /*0990*/  DSETP.GEU.AND P1, PT, R4, R6, PT ;  /* 0x000000060400722a */ /* 0x000fcc0003f2e000 */
[----:B------:R-:W-:Y:S02]  /*09a0*/  FSEL R4, R6, R4, !P1 ;  /* 0x0000000406047208 */ /* 0x000fe40004800000 */
[----:B------:R-:W-:-:S06]  /*09b0*/  FSEL R5, R7, R5, !P1 ;  /* 0x0000000507057208 */ /* 0x000fcc0004800000 */
[----:B--2---:R-:W-:-:S06]  /*09c0*/  DSETP.GEU.AND P1, PT, R4, R8, PT ;  /* 0x000000080400722a */ /* 0x004fcc0003f2e000 */
[----:B------:R-:W-:Y:S02]  /*09d0*/  FSEL R4, R8, R4, !P1 ;  /* 0x0000000408047208 */ /* 0x000fe40004800000 */
[----:B------:R-:W-:-:S06]  /*09e0*/  FSEL R5, R9, R5, !P1 ;  /* 0x0000000509057208 */ /* 0x000fcc0004800000 */
[----:B------:R-:W-:-:S06]  /*09f0*/  DSETP.GEU.AND P1, PT, R4, R10, PT ;  /* 0x0000000a0400722a */ /* 0x000fcc0003f2e000 */
[----:B------:R-:W-:Y:S02]  /*0a00*/  FSEL R4, R10, R4, !P1 ;  /* 0x000000040a047208 */ /* 0x000fe40004800000 */
[----:B------:R-:W-:-:S06]  /*0a10*/  FSEL R5, R11, R5, !P1 ;  /* 0x000000050b057208 */ /* 0x000fcc0004800000 */
[----:B0-----:R-:W-:-:S06]  /*0a20*/  DSETP.GEU.AND P1, PT, R4, R2, PT ;  /* 0x000000020400722a */ /* 0x001fcc0003f2e000 */
[----:B------:R-:W-:Y:S02]  /*0a30*/  FSEL R2, R2, R4, !P1 ;  /* 0x0000000402027208 */ /* 0x000fe40004800000 */
[----:B------:R-:W-:Y:S01]  /*0a40*/  FSEL R3, R3, R5, !P1 ;  /* 0x0000000503037208 */ /* 0x000fe20004800000 */
[----:B------:R-:W-:Y:S06]  /*0a50*/  BRA `(.L_x_69) ;  /* 0x00000034005c7947 */ /* 0x000fec0003800000 */
.L_x_68:
[----:B------:R-:W-:Y:S01]  /*0a60*/  LOP3.LUT R4, R0, 0x3e0, RZ, 0xc0, !PT ;  /* 0x000003e000047812 */ /* 0x000fe200078ec0ff */
[----:B------:R-:W0:Y:S04]  /*0a70*/  S2R R10, SR_LANEID ;  /* 0x00000000000a7919 */ /* 0x000e280000000000 */
[----:B------:R-:W-:Y:S01]  /*0a80*/  VIADD R5, R4, 0x20 ;  /* 0x0000002004057836 */ /* 0x000fe20000000000 */
[----:B------:R-:W-:-:S04]  /*0a90*/  LOP3.LUT R4, RZ, R4, RZ, 0x33, !PT ;  /* 0x00000004ff047212 */ /* 0x000fc800078e33ff */
[----:B------:R-:W-:Y:S01]  /*0aa0*/  ISETP.GT.U32.AND P0, PT, R5, UR12, PT ;  /* 0x0000000c05007c0c */ /* 0x000fe2000bf04070 */
[----:B------:R-:W-:-:S05]  /*0ab0*/  VIADD R4, R4, UR12 ;  /* 0x0000000c04047c36 */ /* 0x000fca0008000000 */
[----:B------:R-:W-:-:S05]  /*0ac0*/  SEL R5, R4, 0x1f, P0 ;  /* 0x0000001f04057807 */ /* 0x000fca0000000000 */
[----:B-----5:R-:W-:Y:S04]  /*0ad0*/  SHFL.DOWN PT, R6, R2, 0x1, R5 ;  /* 0x0820000002067989 */ /* 0x020fe800000e0005 */
[----:B------:R-:W1:Y:S01]  /*0ae0*/  SHFL.DOWN PT, R7, R3, 0x1, R5 ;  /* 0x0820000003077989 */ /* 0x000e6200000e0005 */
[----:B0-----:R-:W-:Y:S01]  /*0af0*/  ISETP.GE.AND P0, PT, R10, R5, PT ;  /* 0x000000050a00720c */ /* 0x001fe20003f06270 */
[----:B-1----:R-:W-:-:S06]  /*0b00*/  DSETP.GEU.AND P1, PT, R2, R6, PT ;  /* 0x000000060200722a */ /* 0x002fcc0003f2e000 */
[-C--:B------:R-:W-:Y:S01]  /*0b10*/  FSEL R9, R6, R2.reuse, !P1 ;  /* 0x0000000206097208 */ /* 0x080fe20004800000 */
[----:B------:R-:W-:Y:S01]  /*0b20*/  VIADD R6, R10, 0x2 ;  /* 0x000000020a067836 */ /* 0x000fe20000000000 */
[-C--:B------:R-:W-:Y:S02]  /*0b30*/  FSEL R7, R7, R3.reuse, !P1 ;  /* 0x0000000307077208 */ /* 0x080fe40004800000 */
[----:B------:R-:W-:Y:S02]  /*0b40*/  FSEL R4, R9, R2, !P0 ;  /* 0x0000000209047208 */ /* 0x000fe40004000000 */
[----:B------:R-:W-:Y:S02]  /*0b50*/  FSEL R7, R7, R3, !P0 ;  /* 0x0000000307077208 */ /* 0x000fe40004000000 */
[----:B------:R-:W-:Y:S01]  /*0b60*/  ISETP.GT.AND P0, PT, R6, R5, PT ;  /* 0x000000050600720c */ /* 0x000fe20003f04270 */
[----:B------:R-:W-:Y:S01]  /*0b70*/  SHFL.DOWN PT, R8, R4, 0x2, R5 ;  /* 0x0840000004087989 */ /* 0x000fe200000e0005 */
[----:B------:R-:W-:-:S03]  /*0b80*/  IMAD.MOV.U32 R6, RZ, RZ, R4 ;  /* 0x000000ffff067224 */ /* 0x000fc600078e0004 */
[----:B------:R-:W0:Y:S03]  /*0b90*/  SHFL.DOWN PT, R9, R7, 0x2, R5 ;  /* 0x0840000007097989 */ /* 0x000e2600000e0005 */
[----:B0-----:R-:W-:Y:S01]  /*0ba0*/  DSETP.GEU.AND P1, PT, R6, R8, PT ;  /* 0x000000080600722a */ /* 0x001fe20003f2e000 */
[----:B------:R-:W-:-:S05]  /*0bb0*/  VIADD R6, R10, 0x4 ;  /* 0x000000040a067836 */ /* 0x000fca0000000000 */
[----:B------:R-:W-:Y:S02]  /*0bc0*/  @!P0 FSEL R4, R8, R4, !P1 ;  /* 0x0000000408048208 */ /* 0x000fe40004800000 */
[----:B------:R-:W-:Y:S02]  /*0bd0*/  @!P0 FSEL R7, R9, R7, !P1 ;  /* 0x0000000709078208 */ /* 0x000fe40004800000 */
        /* <DEDUP_REMOVED lines=10> */
[----:B------:R-:W-:Y:S01]  /*0c80*/  IMAD.MOV.U32 R6, RZ, RZ, R4 ;  /* 0x000000ffff067224 */ /* 0x000fe200078e0004 */
[C---:B------:R-:W-:Y:S02]  /*0c90*/  ISETP.NE.AND P0, PT, R10.reuse, RZ, PT ;  /* 0x000000ff0a00720c */ /* 0x040fe40003f05270 */
[----:B------:R-:W0:Y:S11]  /*0ca0*/  SHFL.DOWN PT, R3, R7, 0x8, R5 ;  /* 0x0900000007037989 */ /* 0x000e3600000e0005 */
[----:B------:R-:W1:Y:S01]  /*0cb0*/  @!P0 S2R R9, SR_CgaCtaId ;  /* 0x0000000000098919 */ /* 0x000e620000008800 */
[----:B------:R-:W-:Y:S01]  /*0cc0*/  @!P0 MOV R8, 0x400 ;  /* 0x0000040000088802 */ /* 0x000fe20000000f00 */
[----:B0-----:R-:W-:Y:S01]  /*0cd0*/  DSETP.GEU.AND P2, PT, R6, R2, PT ;  /* 0x000000020600722a */ /* 0x001fe20003f4e000 */
[----:B------:R-:W-:-:S05]  /*0ce0*/  VIADD R6, R10, 0x10 ;  /* 0x000000100a067836 */ /* 0x000fca0000000000 */
[----:B------:R-:W-:Y:S02]  /*0cf0*/  @!P1 FSEL R4, R2, R4, !P2 ;  /* 0x0000000402049208 */ /* 0x000fe40005000000 */
[----:B------:R-:W-:Y:S02]  /*0d00*/  @!P1 FSEL R7, R3, R7, !P2 ;  /* 0x0000000703079208 */ /* 0x000fe40005000000 */
[----:B------:R-:W-:Y:S01]  /*0d10*/  ISETP.GT.AND P1, PT, R6, R5, PT ;  /* 0x000000050600720c */ /* 0x000fe20003f24270 */
[----:B------:R-:W-:Y:S01]  /*0d20*/  SHFL.DOWN PT, R2, R4, 0x10, R5 ;  /* 0x0a00000004027989 */ /* 0x000fe200000e0005 */
[----:B------:R-:W-:-:S03]  /*0d30*/  @!P0 SHF.R.U32.HI R6, RZ, 0x2, R0 ;  /* 0x00000002ff068819 */ /* 0x000fc60000011600 */
[----:B------:R0:W2:Y:S01]  /*0d40*/  SHFL.DOWN PT, R3, R7, 0x10, R5 ;  /* 0x0a00000007037989 */ /* 0x0000a200000e0005 */
[----:B------:R-:W-:Y:S02]  /*0d50*/  @!P0 LOP3.LUT R6, R6, 0xf8, RZ, 0xc0, !PT ;  /* 0x000000f806068812 */ /* 0x000fe400078ec0ff */
[----:B-1----:R-:W-:-:S05]  /*0d60*/  @!P0 LEA R9, R9, R8, 0x18 ;  /* 0x0000000809098211 */ /* 0x002fca00078ec0ff */
[----:B------:R-:W-:Y:S02]  /*0d70*/  @!P0 IMAD.IADD R9, R6, 0x1, R9 ;  /* 0x0000000106098824 */ /* 0x000fe400078e0209 */
[----:B0-----:R-:W-:-:S06]  /*0d80*/  IMAD.MOV.U32 R5, RZ, RZ, R7 ;  /* 0x000000ffff057224 */ /* 0x001fcc00078e0007 */
[----:B--2---:R-:W-:-:S06]  /*0d90*/  DSETP.GEU.AND P2, PT, R4, R2, PT ;  /* 0x000000020400722a */ /* 0x004fcc0003f4e000 */
[----:B------:R-:W-:Y:S02]  /*0da0*/  @!P1 FSEL R4, R2, R4, !P2 ;  /* 0x0000000402049208 */ /* 0x000fe40005000000 */
[----:B------:R-:W-:-:S03]  /*0db0*/  @!P1 FSEL R7, R3, R7, !P2 ;  /* 0x0000000703079208 */ /* 0x000fc60005000000 */
[----:B------:R-:W-:Y:S02]  /*0dc0*/  IMAD.MOV.U32 R2, RZ, RZ, R4 ;  /* 0x000000ffff027224 */ /* 0x000fe400078e0004 */
[----:B------:R-:W-:-:S05]  /*0dd0*/  IMAD.MOV.U32 R3, RZ, RZ, R7 ;  /* 0x000000ffff037224 */ /* 0x000fca00078e0007 */
[----:B------:R1:W-:Y:S01]  /*0de0*/  @!P0 STS.64 [R9+0x8], R2 ;  /* 0x0000080209008388 */ /* 0x0003e20000000a00 */
[----:B------:R-:W-:Y:S01]  /*0df0*/  BAR.SYNC.DEFER_BLOCKING 0x0 ;  /* 0x0000000000007b1d */ /* 0x000fe20000010000 */
[----:B------:R-:W-:-:S13]  /*0e00*/  ISETP.NE.AND P0, PT, R0, RZ, PT ;  /* 0x000000ff0000720c */ /* 0x000fda0003f05270 */
[----:B-1----:R-:W-:Y:S05]  /*0e10*/  @P0 BRA `(.L_x_69) ;  /* 0x00000030006c0947 */ /* 0x002fea0003800000 */
[----:B------:R-:W0:Y:S01]  /*0e20*/  S2UR UR5, SR_CgaCtaId ;  /* 0x00000000000579c3 */ /* 0x000e220000008800 */
[----:B------:R-:W-:Y:S01]  /*0e30*/  UMOV UR4, 0x400 ;  /* 0x0000040000047882 */ /* 0x000fe20000000000 */
[----:B------:R-:W-:Y:S02]  /*0e40*/  UISETP.GT.U32.AND UP0, UPT, UR12, 0x20, UPT ;  /* 0x000000200c00788c */ /* 0x000fe4000bf04070 */
[----:B------:R-:W-:-:S04]  /*0e50*/  UISETP.GT.U32.AND UP1, UPT, UR12, 0x40, UPT ;  /* 0x000000400c00788c */ /* 0x000fc8000bf24070 */
[----:B------:R-:W-:Y:S01]  /*0e60*/  PLOP3.LUT P3, PT, PT, PT, UP0, 0x80, 0x8 ;  /* 0x000000000008781c */ /* 0x000fe20003f6f008 */
[----:B------:R-:W-:Y:S01]  /*0e70*/  UISETP.GT.U32.AND UP0, UPT, UR12, 0x60, UPT ;  /* 0x000000600c00788c */ /* 0x000fe2000bf04070 */
[----:B------:R-:W-:Y:S01]  /*0e80*/  PLOP3.LUT P2, PT, PT, PT, UP1, 0x80, 0x8 ;  /* 0x000000000008781c */ /* 0x000fe20003f4f018 */
[----:B0-----:R-:W-:-:S09]  /*0e90*/  ULEA UR4, UR5, UR4, 0x18 ;  /* 0x0000000405047291 */ /* 0x001fd2000f8ec0ff */
[----:B------:R-:W0:Y:S04]  /*0ea0*/  LDS.128 R12, [UR4+0x10] ;  /* 0x00001004ff0c7984 */ /* 0x000e280008000c00 */
[----:B------:R-:W1:Y:S01]  /*0eb0*/  LDS.128 R4, [UR4+0x20] ;  /* 0x00002004ff047984 */ /* 0x000e620008000c00 */
[----:B0-----:R-:W-:-:S06]  /*0ec0*/  DSETP.GEU.AND P1, PT, R2, R12, PT ;  /* 0x0000000c0200722a */ /* 0x001fcc0003f2e000 */
[-C--:B------:R-:W-:Y:S02]  /*0ed0*/  FSEL R9, R12, R2.reuse, !P1 ;  /* 0x000000020c097208 */ /* 0x080fe40004800000 */
[-C--:B------:R-:W-:Y:S02]  /*0ee0*/  FSEL R11, R13, R3.reuse, !P1 ;  /* 0x000000030d0b7208 */ /* 0x080fe40004800000 */
[----:B------:R-:W-:Y:S02]  /*0ef0*/  FSEL R13, R9, R2, P3 ;  /* 0x00000002090d7208 */ /* 0x000fe40001800000 */
[----:B------:R-:W-:Y:S02]  /*0f00*/  FSEL R0, R11, R3, P3 ;  /* 0x000000030b007208 */ /* 0x000fe40001800000 */
[----:B------:R-:W-:Y:S01]  /*0f10*/  PLOP3.LUT P1, PT, PT, PT, UP0, 0x80, 0x8 ;  /* 0x000000000008781c */ /* 0x000fe20003f2f008 */
[----:B------:R-:W-:Y:S01]  /*0f20*/  IMAD.MOV.U32 R2, RZ, RZ, R13 ;  /* 0x000000ffff027224 */ /* 0x000fe200078e000d */
[----:B------:R-:W0:Y:S01]  /*0f30*/  LDS.128 R8, [UR4+0x30] ;  /* 0x00003004ff087984 */ /* 0x000e220008000c00 */
[----:B------:R-:W-:Y:S01]  /*0f40*/  IMAD.MOV.U32 R3, RZ, RZ, R0 ;  /* 0x000000ffff037224 */ /* 0x000fe200078e0000 */
[----:B------:R-:W-:-:S05]  /*0f50*/  UISETP.GT.U32.AND UP0, UPT, UR12, 0x80, UPT ;  /* 0x000000800c00788c */ /* 0x000fca000bf04070 */
[----:B------:R-:W-:-:S06]  /*0f60*/  DSETP.GEU.AND P3, PT, R2, R14, PT ;  /* 0x0000000e0200722a */ /* 0x000fcc0003f6e000 */
[----:B------:R-:W-:Y:S02]  /*0f70*/  @P2 FSEL R13, R14, R13, !P3 ;  /* 0x0000000d0e0d2208 */ /* 0x000fe40005800000 */
[----:B------:R-:W-:Y:S02]  /*0f80*/  @P2 FSEL R0, R15, R0, !P3 ;  /* 0x000000000f002208 */ /* 0x000fe40005800000 */
[----:B------:R-:W-:Y:S01]  /*0f90*/  PLOP3.LUT P2, PT, PT, PT, UP0, 0x80, 0x8 ;  /* 0x000000000008781c */ /* 0x000fe20003f4f008 */
[----:B------:R-:W-:Y:S01]  /*0fa0*/  IMAD.MOV.U32 R2, RZ, RZ, R13 ;  /* 0x000000ffff027224 */ /* 0x000fe200078e000d */
[----:B------:R-:W-:Y:S01]  /*0fb0*/  UISETP.GT.U32.AND UP0, UPT, UR12, 0xa0, UPT ;  /* 0x000000a00c00788c */ /* 0x000fe2000bf04070 */
[----:B------:R-:W-:-:S06]  /*0fc0*/  IMAD.MOV.U32 R3, RZ, RZ, R0 ;  /* 0x000000ffff037224 */ /* 0x000fcc00078e0000 */
[----:B-1----:R-:W-:Y:S01]  /*0fd0*/  DSETP.GEU.AND P3, PT, R2, R4, PT ;  /* 0x000000040200722a */ /* 0x002fe20003f6e000 */
[----:B------:R-:W1:Y:S05]  /*0fe0*/  LDS.64 R2, [UR4+0x40] ;  /* 0x00004004ff027984 */ /* 0x000e6a0008000a00 */
[----:B------:R-:W-:Y:S02]  /*0ff0*/  @P1 FSEL R13, R4, R13, !P3 ;  /* 0x0000000d040d1208 */ /* 0x000fe40005800000 */
[----:B------:R-:W-:Y:S02]  /*1000*/  @P1 FSEL R0, R5, R0, !P3 ;  /* 0x0000000005001208 */ /* 0x000fe40005800000 */
[----:B------:R-:W-:Y:S01]  /*1010*/  PLOP3.LUT P1, PT, PT, PT, UP0, 0x80, 0x8 ;  /* 0x000000000008781c */ /* 0x000fe20003f2f008 */
[----:B------:R-:W-:Y:S01]  /*1020*/  IMAD.MOV.U32 R4, RZ, RZ, R13 ;  /* 0x000000ffff047224 */ /* 0x000fe200078e000d */
[----:B------:R-:W-:Y:S01]  /*1030*/  UISETP.GT.U32.AND UP0, UPT, UR12, 0xc0, UPT ;  /* 0x000000c00c00788c */ /* 0x000fe2000bf04070 */
[----:B------:R-:W-:-:S06]  /*1040*/  IMAD.MOV.U32 R5, RZ, RZ, R0 ;  /* 0x000000ffff057224 */ /* 0x000fcc00078e0000 */
[----:B------:R-:W-:-:S06]  /*1050*/  DSETP.GEU.AND P3, PT, R4, R6, PT ;  /* 0x000000060400722a */ /* 0x000fcc0003f6e000 */
[----:B------:R-:W-:Y:S02]  /*1060*/  @P2 FSEL R13, R6, R13, !P3 ;  /* 0x0000000d060d2208 */ /* 0x000fe40005800000 */
[----:B------:R-:W-:Y:S02]  /*1070*/  @P2 FSEL R0, R7, R0, !P3 ;  /* 0x0000000007002208 */ /* 0x000fe40005800000 */
[----:B------:R-:W-:Y:S01]  /*1080*/  PLOP3.LUT P2, PT, PT, PT, UP0, 0x80, 0x8 ;  /* 0x000000000008781c */ /* 0x000fe20003f4f008 */
[----:B------:R-:W-:Y:S01]  /*1090*/  IMAD.MOV.U32 R4, RZ, RZ, R13 ;  /* 0x000000ffff047224 */ /* 0x000fe200078e000d */
[----:B------:R-:W-:Y:S01]  /*10a0*/  UISETP.GT.U32.AND UP0, UPT, UR12, 0xe0, UPT ;  /* 0x000000e00c00788c */ /* 0x000fe2000bf04070 */
[----:B------:R-:W-:-:S06]  /*10b0*/  IMAD.MOV.U32 R5, RZ, RZ, R0 ;  /* 0x000000ffff057224 */ /* 0x000fcc00078e0000 */
[----:B0-----:R-:W-:-:S06]  /*10c0*/  DSETP.GEU.AND P3, PT, R4, R8, PT ;  /* 0x000000080400722a */ /* 0x001fcc0003f6e000 */
[----:B------:R-:W-:Y:S02]  /*10d0*/  @P1 FSEL R13, R8, R13, !P3 ;  /* 0x0000000d080d1208 */ /* 0x000fe40005800000 */
[----:B------:R-:W-:Y:S02]  /*10e0*/  @P1 FSEL R0, R9, R0, !P3 ;  /* 0x0000000009001208 */ /* 0x000fe40005800000 */
[----:B------:R-:W-:Y:S01]  /*10f0*/  PLOP3.LUT P1, PT, PT, PT, UP0, 0x80, 0x8 ;  /* 0x000000000008781c */ /* 0x000fe20003f2f008 */
[----:B------:R-:W-:Y:S02]  /*1100*/  IMAD.MOV.U32 R4, RZ, RZ, R13 ;  /* 0x000000ffff047224 */ /* 0x000fe400078e000d */
[----:B------:R-:W-:-:S06]  /*1110*/  IMAD.MOV.U32 R5, RZ, RZ, R0 ;  /* 0x000000ffff057224 */ /* 0x000fcc00078e0000 */
[----:B------:R-:W-:-:S06]  /*1120*/  DSETP.GEU.AND P3, PT, R4, R10, PT ;  /* 0x0000000a0400722a */ /* 0x000fcc0003f6e000 */
[----:B------:R-:W-:Y:S02]  /*1130*/  @P2 FSEL R13, R10, R13, !P3 ;  /* 0x0000000d0a0d2208 */ /* 0x000fe40005800000 */
[----:B------:R-:W-:-:S03]  /*1140*/  @P2 FSEL R0, R11, R0, !P3 ;  /* 0x000000000b002208 */ /* 0x000fc60005800000 */
[----:B------:R-:W-:Y:S02]  /*1150*/  IMAD.MOV.U32 R4, RZ, RZ, R13 ;  /* 0x000000ffff047224 */ /* 0x000fe400078e000d */
[----:B------:R-:W-:-:S06]  /*1160*/  IMAD.MOV.U32 R5, RZ, RZ, R0 ;  /* 0x000000ffff057224 */ /* 0x000fcc00078e0000 */
[----:B-1----:R-:W-:-:S06]  /*1170*/  DSETP.GEU.AND P2, PT, R4, R2, PT ;  /* 0x000000020400722a */ /* 0x002fcc0003f4e000 */
[----:B------:R-:W-:Y:S02]  /*1180*/  @P1 FSEL R13, R2, R13, !P2 ;  /* 0x0000000d020d1208 */ /* 0x000fe40005000000 */
[----:B------:R-:W-:-:S03]  /*1190*/  @P1 FSEL R0, R3, R0, !P2 ;  /* 0x0000000003001208 */ /* 0x000fc60005000000 */
[----:B------:R-:W-:Y:S02]  /*11a0*/  IMAD.MOV.U32 R2, RZ, RZ, R13 ;  /* 0x000000ffff027224 */ /* 0x000fe400078e000d */
[----:B------:R-:W-:Y:S01]  /*11b0*/  IMAD.MOV.U32 R3, RZ, RZ, R0 ;  /* 0x000000ffff037224 */ /* 0x000fe200078e0000 */
[----:B------:R-:W-:Y:S06]  /*11c0*/  BRA `(.L_x_69) ;  /* 0x0000002c00807947 */ /* 0x000fec0003800000 */
.L_x_59:
[----:B------:R-:W0:Y:S01]  /*11d0*/  S2R R0, SR_TID.X ;  /* 0x0000000000007919 */ /* 0x000e220000002100 */
[----:B------:R-:W1:Y:S01]  /*11e0*/  LDC.64 R20, c[0x0][0x380] ;  /* 0x0000e000ff147b82 */ /* 0x000e620000000a00 */
[----:B------:R-:W-:Y:S02]  /*11f0*/  IMAD.U32 R3, RZ, RZ, UR16 ;  /* 0x00000010ff037e24 */ /* 0x000fe4000f8e00ff */
[----:B0-----:R-:W-:-:S04]  /*1200*/  IMAD.SHL.U32 R2, R0, 0x4, RZ ;  /* 0x0000000400027824 */ /* 0x001fc800078e00ff */
[----:B------:R-:W-:-:S04]  /*1210*/  IMAD R3, R3, 0x800, R2 ;  /* 0x0000080003037824 */ /* 0x000fc800078e0202 */
[----:B-1----:R-:W-:-:S05]  /*1220*/  IMAD.WIDE.U32 R20, R3, 0x8, R20 ;  /* 0x0000000803147825 */ /* 0x002fca00078e0014 */
[----:B------:R-:W2:Y:S04]  /*1230*/  LDG.E.128.CONSTANT R4, desc[UR10][R20.64] ;  /* 0x0000000a14047981 */ /* 0x000ea8000c1e9d00 */
[----:B------:R-:W3:Y:S04]  /*1240*/  LDG.E.128.CONSTANT R8, desc[UR10][R20.64+0x10] ;  /* 0x0000100a14087981 */ /* 0x000ee8000c1e9d00 */
[----:B------:R-:W4:Y:S04]  /*1250*/  LDG.E.128.CONSTANT R12, desc[UR10][R20.64+0x2000] ;  /* 0x0020000a140c7981 */ /* 0x000f28000c1e9d00 */
[----:B------:R-:W5:Y:S01]  /*1260*/  LDG.E.128.CONSTANT R16, desc[UR10][R20.64+0x2010] ;  /* 0x0020100a14107981 */ /* 0x000f62000c1e9d00 */
[----:B------:R-:W-:Y:S01]  /*1270*/  UISETP.GE.U32.AND UP0, UPT, UR12, UR5, UPT ;  /* 0x000000050c00728c */ /* 0x000fe2000bf06070 */
        /* <DEDUP_REMOVED lines=21> */
[----:B------:R-:W-:Y:S06]  /*13d0*/  BRA.U !UP0, `(.L_x_70) ;  /* 0x0000000508dc7547 */ /* 0x000fec000b800000 */
[----:B------:R-:W-:Y:S02]  /*13e0*/  ULEA UR6, UR16, UR5, 0xb ;  /* 0x0000000510067291 */ /* 0x000fe4000f8e58ff */
[----:B------:R-:W-:Y:S01]  /*13f0*/  UIADD3 UR14, UPT, UPT, UR8, -0x800, URZ ;  /* 0xfffff800080e7890 */ /* 0x000fe2000fffe0ff */
[----:B------:R-:W0:Y:S03]  /*1400*/  LDCU UR9, c[0x0][0x3a8] ;  /* 0x00007500ff0977ac */ /* 0x000e260008000800 */
[----:B------:R-:W-:Y:S01]  /*1410*/  VIADD R3, R0, UR6 ;  /* 0x0000000600037c36 */ /* 0x000fe20008000000 */
[----:B------:R-:W-:Y:S01]  /*1420*/  UISETP.GT.U32.AND UP0, UPT, UR6, UR14, UPT ;  /* 0x0000000e0600728c */ /* 0x000fe2000bf04070 */
[----:B------:R-:W1:Y:S01]  /*1430*/  LDCU.64 UR18, c[0x0][0x380] ;  /* 0x00007000ff1277ac */ /* 0x000e620008000a00 */
[----:B------:R-:W-:Y:S01]  /*1440*/  UIADD3 UR13, UPT, UPT, UR6, 0x100, URZ ;  /* 0x00000100060d7890 */ /* 0x000fe2000fffe0ff */
[----:B------:R-:W-:Y:S01]  /*1450*/  UMOV UR4, URZ ;  /* 0x000000ff00047c82 */ /* 0x000fe20008000000 */
[----:B------:R-:W-:-:S05]  /*1460*/  UMOV UR7, UR6 ;  /* 0x0000000600077c82 */ /* 0x000fca0008000000 */
[----:B------:R-:W-:Y:S05]  /*1470*/  BRA.U UP0, `(.L_x_71) ;  /* 0x0000000100a87547 */ /* 0x000fea000b800000 */
.L_x_72:
[----:B------:R-:W-:-:S05]  /*1480*/  IADD3 R4, P0, PT, R2, UR7, RZ ;  /* 0x0000000702047c10 */ /* 0x000fca000ff1e0ff */
[----:B------:R-:W-:Y:S01]  /*1490*/  IMAD.X R5, RZ, RZ, RZ, P0 ;  /* 0x000000ffff057224 */ /* 0x000fe200000e06ff */
[----:B-1----:R-:W-:-:S04]  /*14a0*/  LEA R22, P0, R4, UR18, 0x3 ;  /* 0x0000001204167c11 */ /* 0x002fc8000f8018ff */
[----:B------:R-:W-:-:S05]  /*14b0*/  LEA.HI.X R23, R4, UR19, R5, 0x3, P0 ;  /* 0x0000001304177c11 */ /* 0x000fca00080f1c05 */
[----:B------:R-:W2:Y:S04]  /*14c0*/  LDG.E.128.CONSTANT R4, desc[UR10][R22.64] ;  /* 0x0000000a16047981 */ /* 0x000ea8000c1e9d00 */
[----:B------:R-:W3:Y:S04]  /*14d0*/  LDG.E.128.CONSTANT R8, desc[UR10][R22.64+0x10] ;  /* 0x0000100a16087981 */ /* 0x000ee8000c1e9d00 */
[----:B------:R-:W4:Y:S04]  /*14e0*/  LDG.E.128.CONSTANT R12, desc[UR10][R22.64+0x2000] ;  /* 0x0020000a160c7981 */ /* 0x000f28000c1e9d00 */
[----:B------:R-:W5:Y:S01]  /*14f0*/  LDG.E.128.CONSTANT R16, desc[UR10][R22.64+0x2010] ;  /* 0x0020100a16107981 */ /* 0x000f62000c1e9d00 */
[----:B0-----:R-:W-:-:S02]  /*1500*/  UMOV UR8, UR9 ;  /* 0x0000000900087c82 */ /* 0x001fc40008000000 */
[----:B------:R-:W-:-:S04]  /*1510*/  UIADD3 UR15, UPT, UPT, -UR7, UR8, URZ ;  /* 0x00000008070f7290 */ /* 0x000fc8000fffe1ff */
[----:B------:R-:W-:Y:S01]  /*1520*/  UISETP.GE.U32.AND UP0, UPT, UR15, UR5, UPT ;  /* 0x000000050f00728c */ /* 0x000fe2000bf06070 */
        /* <DEDUP_REMOVED lines=25> */
[----:B------:R-:W-:Y:S02]  /*16c0*/  UIADD3 UR7, UPT, UPT, UR5, UR7, URZ ;  /* 0x0000000705077290 */ /* 0x000fe4000fffe0ff */
[----:B------:R-:W-:Y:S01]  /*16d0*/  VIADD R3, R3, UR5 ;  /* 0x0000000503037c36 */ /* 0x000fe20008000000 */
[----:B------:R-:W-:Y:S02]  /*16e0*/  UIADD3 UR4, UPT, UPT, UR4, 0x1, URZ ;  /* 0x0000000104047890 */ /* 0x000fe4000fffe0ff */
[----:B------:R-:W-:Y:S02]  /*16f0*/  UISETP.GT.U32.AND UP0, UPT, UR7, UR14, UPT ;  /* 0x0000000e0700728c */ /* 0x000fe4000bf04070 */
[----:B------:R-:W-:-:S07]  /*1700*/  UIADD3 UR13, UPT, UPT, UR5, UR13, URZ ;  /* 0x0000000d050d7290 */ /* 0x000fce000fffe0ff */
[----:B------:R-:W-:Y:S05]  /*1710*/  BRA.U !UP0, `(.L_x_72) ;  /* 0xfffffffd08587547 */ /* 0x000fea000b83ffff */
.L_x_71:
[----:B------:R-:W-:-:S09]  /*1720*/  UISETP.GE.U32.AND UP0, UPT, UR7, UR8, UPT ;  /* 0x000000080700728c */ /* 0x000fd2000bf06070 */
[----:B------:R-:W-:Y:S05]  /*1730*/  BRA.U UP0, `(.L_x_70) ;  /* 0x0000000500047547 */ /* 0x000fea000b800000 */
[----:B------:R-:W-:Y:S01]  /*1740*/  UIADD3 UR5, UPT, UPT, -UR7, UR8, URZ ;  /* 0x0000000807057290 */ /* 0x000fe2000fffe1ff */
[----:B------:R-:W-:Y:S05]  /*1750*/  BSSY.RECONVERGENT B1, `(.L_x_70) ;  /* 0x000003f000017945 */ /* 0x000fea0003800200 */
[----:B------:R-:W-:-:S13]  /*1760*/  ISETP.GE.AND P0, PT, R0, UR5, PT ;  /* 0x0000000500007c0c */ /* 0x000fda000bf06270 */
[----:B------:R-:W-:Y:S05]  /*1770*/  @P0 BRA `(.L_x_73) ;  /* 0x0000000000f00947 */ /* 0x000fea0003800000 */
[----:B------:R-:W2:Y:S01]  /*1780*/  LDC R5, c[0x0][0x3ac] ;  /* 0x0000eb00ff057b82 */ /* 0x000ea20000000800 */
[----:B------:R-:W-:Y:S01]  /*1790*/  LOP3.LUT R2, RZ, R0, RZ, 0x33, !PT ;  /* 0x00000000ff027212 */ /* 0x000fe200078e33ff */
[----:B------:R-:W-:Y:S01]  /*17a0*/  BSSY.RECONVERGENT B2, `(.L_x_74) ;  /* 0x0000019000027945 */ /* 0x000fe20003800200 */
[----:B------:R-:W-:-:S03]  /*17b0*/  IMAD.MOV.U32 R8, RZ, RZ, R0 ;  /* 0x000000ffff087224 */ /* 0x000fc600078e0000 */
[----:B------:R-:W-:-:S04]  /*17c0*/  VIADD R2, R2, UR8 ;  /* 0x0000000802027c36 */ /* 0x000fc80008000000 */
[C---:B------:R-:W-:Y:S01]  /*17d0*/  VIADD R4, R2.reuse, -UR6 ;  /* 0x8000000602047c36 */ /* 0x040fe20008000000 */
[C---:B------:R-:W-:Y:S02]  /*17e0*/  LOP3.LUT R6, R2.reuse, 0x300, RZ, 0xc0, !PT ;  /* 0x0000030002067812 */ /* 0x040fe400078ec0ff */
[----:B------:R-:W-:Y:S02]  /*17f0*/  LEA.HI R2, R2, 0x1, RZ, 0x18 ;  /* 0x0000000102027811 */ /* 0x000fe400078fc0ff */
[----:B------:R-:W-:Y:S01]  /*1800*/  ISETP.NE.AND P0, PT, R6, 0x300, PT ;  /* 0x000003000600780c */ /* 0x000fe20003f05270 */
[----:B--2---:R-:W-:-:S04]  /*1810*/  IMAD R5, R5, UR4, RZ ;  /* 0x0000000405057c24 */ /* 0x004fc8000f8e02ff */
[----:B------:R-:W-:-:S05]  /*1820*/  IMAD R4, R5, -0x800, R4 ;  /* 0xfffff80005047824 */ /* 0x000fca00078e0204 */
[----:B------:R-:W-:-:S03]  /*1830*/  ISETP.GE.U32.AND P2, PT, R4, 0x300, PT ;  /* 0x000003000400780c */ /* 0x000fc60003f46070 */
[----:B------:R-:W-:Y:S10]  /*1840*/  @!P0 BRA `(.L_x_75) ;  /* 0x0000000000388947 */ /* 0x000ff40003800000 */
[----:B------:R-:W2:Y:S01]  /*1850*/  LDC.64 R6, c[0x0][0x380] ;  /* 0x0000e000ff067b82 */ /* 0x000ea20000000a00 */
[----:B------:R-:W-:Y:S01]  /*1860*/  LOP3.LUT R2, R2, 0x3, RZ, 0xc0, !PT ;  /* 0x0000000302027812 */ /* 0x000fe200078ec0ff */
[----:B------:R-:W-:-:S04]  /*1870*/  IMAD.MOV.U32 R8, RZ, RZ, R0 ;  /* 0x000000ffff087224 */ /* 0x000fc800078e0000 */
[----:B------:R-:W-:-:S07]  /*1880*/  IMAD.MOV R2, RZ, RZ, -R2 ;  /* 0x000000ffff027224 */ /* 0x000fce00078e0a02 */
.L_x_76:
[----:B--2---:R-:W-:-:S06]  /*1890*/  IMAD.WIDE.U32 R4, R3, 0x8, R6 ;  /* 0x0000000803047825 */ /* 0x004fcc00078e0006 */
        /* <DEDUP_REMOVED lines=9> */
.L_x_75:
[----:B01----:R-:W-:Y:S05]  /*1930*/  BSYNC.RECONVERGENT B2 ;  /* 0x0000000000027941 */ /* 0x003fea0003800200 */
.L_x_74:
[----:B------:R-:W-:Y:S05]  /*1940*/  @!P2 BRA `(.L_x_73) ;  /* 0x00000000007ca947 */ /* 0x000fea0003800000 */
[----:B------:R-:W0:Y:S01]  /*1950*/  LDC.64 R2, c[0x0][0x380] ;  /* 0x0000e000ff027b82 */ /* 0x000e220000000a00 */
[C---:B------:R-:W-:Y:S02]  /*1960*/  VIADD R4, R8.reuse, 0x200 ;  /* 0x0000020008047836 */ /* 0x040fe40000000000 */
[----:B------:R-:W-:-:S07]  /*1970*/  VIADD R5, R8, UR13 ;  /* 0x0000000d08057c36 */ /* 0x000fce0008000000 */
.L_x_77:
[----:B------:R-:W-:-:S04]  /*1980*/  VIADD R7, R5, 0xffffff00 ;  /* 0xffffff0005077836 */ /* 0x000fc80000000000 */
[----:B0-----:R-:W-:-:S06]  /*1990*/  IMAD.WIDE.U32 R6, R7, 0x8, R2 ;  /* 0x0000000807067825 */ /* 0x001fcc00078e0002 */
[----:B------:R-:W2:Y:S01]  /*19a0*/  LDG.E.64.CONSTANT R6, desc[UR10][R6.64] ;  /* 0x0000000a06067981 */ /* 0x000ea2000c1e9b00 */
[----:B------:R-:W-:-:S04]  /*19b0*/  IMAD.WIDE.U32 R8, R5, 0x8, R2 ;  /* 0x0000000805087825 */ /* 0x000fc800078e0002 */
[----:B------:R-:W-:Y:S02]  /*19c0*/  VIADD R11, R5, 0x100 ;  /* 0x00000100050b7836 */ /* 0x000fe40000000000 */
[----:B------:R-:W3:Y:S02]  /*19d0*/  LDG.E.64.CONSTANT R8, desc[UR10][R8.64] ;  /* 0x0000000a08087981 */ /* 0x000ee4000c1e9b00 */
[----:B------:R-:W-:-:S04]  /*19e0*/  IMAD.WIDE.U32 R10, R11, 0x8, R2 ;  /* 0x000000080b0a7825 */ /* 0x000fc800078e0002 */
[----:B------:R-:W-:Y:S02]  /*19f0*/  VIADD R13, R5, 0x200 ;  /* 0x00000200050d7836 */ /* 0x000fe40000000000 */
[----:B------:R-:W4:Y:S02]  /*1a00*/  LDG.E.64.CONSTANT R10, desc[UR10][R10.64] ;  /* 0x0000000a0a0a7981 */ /* 0x000f24000c1e9b00 */
[----:B------:R-:W-:-:S06]  /*1a10*/  IMAD.WIDE.U32 R12, R13, 0x8, R2 ;  /* 0x000000080d0c7825 */ /* 0x000fcc00078e0002 */
[----:B------:R-:W5:Y:S01]  /*1a20*/  LDG.E.64.CONSTANT R12, desc[UR10][R12.64] ;  /* 0x0000000a0c0c7981 */ /* 0x000f62000c1e9b00 */
[----:B------:R-:W-:Y:S01]  /*1a30*/  VIADD R5, R5, 0x400 ;  /* 0x0000040005057836 */ /* 0x000fe20000000000 */
[----:B--2---:R-:W-:-:S06]  /*1a40*/  DSETP.GEU.AND P0, PT, R20, R6, PT ;  /* 0x000000061400722a */ /* 0x004fcc0003f0e000 */
[----:B------:R-:W-:Y:S02]  /*1a50*/  FSEL R14, R6, R20, !P0 ;  /* 0x00000014060e7208 */ /* 0x000fe40004000000 */
[----:B------:R-:W-:-:S06]  /*1a60*/  FSEL R15, R7, R21, !P0 ;  /* 0x00000015070f7208 */ /* 0x000fcc0004000000 */
[----:B---3--:R-:W-:-:S06]  /*1a70*/  DSETP.GEU.AND P0, PT, R14, R8, PT ;  /* 0x000000080e00722a */ /* 0x008fcc0003f0e000 */
[----:B------:R-:W-:Y:S01]  /*1a80*/  FSEL R6, R8, R14, !P0 ;  /* 0x0000000e08067208 */ /* 0x000fe20004000000 */
[C---:B------:R-:W-:Y:S01]  /*1a90*/  VIADD R8, R4.reuse, 0x200 ;  /* 0x0000020004087836 */ /* 0x040fe20000000000 */
[----:B------:R-:W-:Y:S01]  /*1aa0*/  FSEL R7, R9, R15, !P0 ;  /* 0x0000000f09077208 */ /* 0x000fe20004000000 */
[----:B------:R-:W-:-:S05]  /*1ab0*/  VIADD R4, R4, 0x400 ;  /* 0x0000040004047836 */ /* 0x000fca0000000000 */
[----:B----4-:R-:W-:-:S06]  /*1ac0*/  DSETP.GEU.AND P0, PT, R6, R10, PT ;  /* 0x0000000a0600722a */ /* 0x010fcc0003f0e000 */
[----:B------:R-:W-:Y:S02]  /*1ad0*/  FSEL R6, R10, R6, !P0 ;  /* 0x000000060a067208 */ /* 0x000fe40004000000 */
[----:B------:R-:W-:-:S06]  /*1ae0*/  FSEL R7, R11, R7, !P0 ;  /* 0x000000070b077208 */ /* 0x000fcc0004000000 */
[----:B-----5:R-:W-:-:S06]  /*1af0*/  DSETP.GEU.AND P0, PT, R6, R12, PT ;  /* 0x0000000c0600722a */ /* 0x020fcc0003f0e000 */
[----:B------:R-:W-:Y:S02]  /*1b00*/  FSEL R20, R12, R6, !P0 ;  /* 0x000000060c147208 */ /* 0x000fe40004000000 */
[----:B------:R-:W-:Y:S02]  /*1b10*/  FSEL R21, R13, R7, !P0 ;  /* 0x000000070d157208 */ /* 0x000fe40004000000 */
[----:B------:R-:W-:-:S13]  /*1b20*/  ISETP.GE.AND P0, PT, R8, UR5, PT ;  /* 0x0000000508007c0c */ /* 0x000fda000bf06270 */
[----:B------:R-:W-:Y:S05]  /*1b30*/  @!P0 BRA `(.L_x_77) ;  /* 0xfffffffc00908947 */ /* 0x000fea000383ffff */
.L_x_73:
[----:B01----:R-:W-:Y:S05]  /*1b40*/  BSYNC.RECONVERGENT B1 ;  /* 0x0000000000017941 */ /* 0x003fea0003800200 */
.L_x_70:
[----:B------:R-:W2:Y:S01]  /*1b50*/  S2R R7, SR_LANEID ;  /* 0x0000000000077919 */ /* 0x000ea20000000000 */
[----:B------:R-:W-:Y:S04]  /*1b60*/  SHFL.DOWN PT, R2, R20, 0x1, 0x1f ;  /* 0x08201f0014027f89 */ /* 0x000fe800000e0000 */
[----:B------:R-:W3:Y:S02]  /*1b70*/  SHFL.DOWN PT, R3, R21, 0x1, 0x1f ;  /* 0x08201f0015037f89 */ /* 0x000ee400000e0000 */
[----:B---3--:R-:W-:Y:S01]  /*1b80*/  DSETP.GEU.AND P0, PT, R20, R2, PT ;  /* 0x000000021400722a */ /* 0x008fe20003f0e000 */
[C---:B--2---:R-:W-:Y:S02]  /*1b90*/  ISETP.GT.AND P1, PT, R7.reuse, 0x1e, PT ;  /* 0x0000001e0700780c */ /* 0x044fe40003f24270 */
        /* <DEDUP_REMOVED lines=9> */
[----:B------:R-:W2:Y:S03]  /*1c30*/  SHFL.DOWN PT, R5, R3, 0x2, 0x1f ;  /* 0x08401f0003057f89 */ /* 0x000ea600000e0000 */
[----:B------:R-:W-:Y:S01]  /*1c40*/  @!P2 LOP3.LUT R6, R6, 0xf8, RZ, 0xc0, !PT ;  /* 0x000000f80606a812 */ /* 0x000fe200078ec0ff */
[----:B------:R-:W3:Y:S01]  /*1c50*/  @!P2 S2R R9, SR_CgaCtaId ;  /* 0x000000000009a919 */ /* 0x000ee20000008800 */
[----:B--2---:R-:W-:-:S06]  /*1c60*/  DSETP.GEU.AND P0, PT, R2, R4, PT ;  /* 0x000000040200722a */ /* 0x004fcc0003f0e000 */
[----:B------:R-:W-:Y:S02]  /*1c70*/  @!P1 FSEL R2, R4, R2, !P0 ;  /* 0x0000000204029208 */ /* 0x000fe40004000000 */
[----:B------:R-:W-:Y:S02]  /*1c80*/  @!P1 FSEL R3, R5, R3, !P0 ;  /* 0x0000000305039208 */ /* 0x000fe40004000000 */
[----:B------:R-:W-:Y:S01]  /*1c90*/  ISETP.GT.AND P1, PT, R7, 0x1b, PT ;  /* 0x0000001b0700780c */ /* 0x000fe20003f24270 */
[----:B------:R-:W-:Y:S01]  /*1ca0*/  SHFL.DOWN PT, R4, R2, 0x4, 0x1f ;  /* 0x08801f0002047f89 */ /* 0x000fe200000e0000 */
[----:B---3--:R-:W-:-:S03]  /*1cb0*/  @!P2 LEA R9, R9, R8, 0x18 ;  /* 0x000000080909a211 */ /* 0x008fc600078ec0ff */
[----:B------:R-:W2:Y:S02]  /*1cc0*/  SHFL.DOWN PT, R5, R3, 0x4, 0x1f ;  /* 0x08801f0003057f89 */ /* 0x000ea400000e0000 */
[----:B------:R-:W-:Y:S01]  /*1cd0*/  @!P2 IMAD.IADD R9, R6, 0x1, R9 ;  /* 0x000000010609a824 */ /* 0x000fe200078e0209 */
[----:B--2---:R-:W-:-:S06]  /*1ce0*/  DSETP.GEU.AND P0, PT, R2, R4, PT ;  /* 0x000000040200722a */ /* 0x004fcc0003f0e000 */
[----:B------:R-:W-:Y:S02]  /*1cf0*/  @!P1 FSEL R2, R4, R2, !P0 ;  /* 0x0000000204029208 */ /* 0x000fe40004000000 */
[----:B------:R-:W-:Y:S02]  /*1d00*/  @!P1 FSEL R3, R5, R3, !P0 ;  /* 0x0000000305039208 */ /* 0x000fe40004000000 */
[----:B------:R-:W-:Y:S01]  /*1d10*/  ISETP.GT.AND P1, PT, R7, 0x17, PT ;  /* 0x000000170700780c */ /* 0x000fe20003f24270 */
[----:B------:R-:W-:Y:S04]  /*1d20*/  SHFL.DOWN PT, R4, R2, 0x8, 0x1f ;  /* 0x09001f0002047f89 */ /* 0x000fe800000e0000 */
[----:B------:R-:W2:Y:S02]  /*1d30*/  SHFL.DOWN PT, R5, R3, 0x8, 0x1f ;  /* 0x09001f0003057f89 */ /* 0x000ea400000e0000 */
[----:B--2---:R-:W-:-:S06]  /*1d40*/  DSETP.GEU.AND P0, PT, R2, R4, PT ;  /* 0x000000040200722a */ /* 0x004fcc0003f0e000 */
[----:B------:R-:W-:Y:S02]  /*1d50*/  @!P1 FSEL R2, R4, R2, !P0 ;  /* 0x0000000204029208 */ /* 0x000fe40004000000 */
[----:B------:R-:W-:Y:S02]  /*1d60*/  @!P1 FSEL R3, R5, R3, !P0 ;  /* 0x0000000305039208 */ /* 0x000fe40004000000 */
[----:B------:R-:W-:Y:S01]  /*1d70*/  ISETP.GT.AND P1, PT, R7, 0xf, PT ;  /* 0x0000000f0700780c */ /* 0x000fe20003f24270 */
[----:B------:R-:W-:Y:S04]  /*1d80*/  SHFL.DOWN PT, R4, R2, 0x10, 0x1f ;  /* 0x0a001f0002047f89 */ /* 0x000fe800000e0000 */
[----:B------:R-:W2:Y:S02]  /*1d90*/  SHFL.DOWN PT, R5, R3, 0x10, 0x1f ;  /* 0x0a001f0003057f89 */ /* 0x000ea400000e0000 */
[----:B--2---:R-:W-:-:S06]  /*1da0*/  DSETP.GEU.AND P0, PT, R2, R4, PT ;  /* 0x000000040200722a */ /* 0x004fcc0003f0e000 */
        /* <DEDUP_REMOVED lines=8> */
[----:B------:R-:W3:Y:S01]  /*1e30*/  S2UR UR5, SR_CgaCtaId ;  /* 0x00000000000579c3 */ /* 0x000ee20000008800 */
[----:B------:R-:W-:Y:S02]  /*1e40*/  UMOV UR4, 0x400 ;  /* 0x0000040000047882 */ /* 0x000fe40000000000 */
[----:B---3--:R-:W-:-:S09]  /*1e50*/  ULEA UR4, UR5, UR4, 0x18 ;  /* 0x0000000405047291 */ /* 0x008fd2000f8ec0ff */
[----:B------:R-:W3:Y:S04]  /*1e60*/  LDS.128 R12, [UR4+0x10] ;  /* 0x00001004ff0c7984 */ /* 0x000ee80008000c00 */
[----:B--2---:R-:W2:Y:S04]  /*1e70*/  LDS.128 R4, [UR4+0x20] ;  /* 0x00002004ff047984 */ /* 0x004ea80008000c00 */
[----:B------:R-:W4:Y:S01]  /*1e80*/  LDS.128 R8, [UR4+0x30] ;  /* 0x00003004ff087984 */ /* 0x000f220008000c00 */
[----:B---3--:R-:W-:-:S06]  /*1e90*/  DSETP.GEU.AND P1, PT, R2, R12, PT ;  /* 0x0000000c0200722a */ /* 0x008fcc0003f2e000 */
[----:B------:R-:W-:Y:S02]  /*1ea0*/  FSEL R2, R12, R2, !P1 ;  /* 0x000000020c027208 */ /* 0x000fe40004800000 */
[----:B------:R-:W-:-:S06]  /*1eb0*/  FSEL R3, R13, R3, !P1 ;  /* 0x000000030d037208 */ /* 0x000fcc0004800000 */
[----:B------:R-:W-:-:S06]  /*1ec0*/  DSETP.GEU.AND P1, PT, R2, R14, PT ;  /* 0x0000000e0200722a */ /* 0x000fcc0003f2e000 */
[----:B------:R-:W-:Y:S02]  /*1ed0*/  FSEL R2, R14, R2, !P1 ;  /* 0x000000020e027208 */ /* 0x000fe40004800000 */
[----:B------:R-:W-:-:S06]  /*1ee0*/  FSEL R3, R15, R3, !P1 ;  /* 0x000000030f037208 */ /* 0x000fcc0004800000 */
[----:B--2---:R-:W-:-:S06]  /*1ef0*/  DSETP.GEU.AND P1, PT, R2, R4, PT ;  /* 0x000000040200722a */ /* 0x004fcc0003f2e000 */
[----:B------:R-:W-:Y:S02]  /*1f00*/  FSEL R4, R4, R2, !P1 ;  /* 0x0000000204047208 */ /* 0x000fe40004800000 */
[----:B------:R-:W-:Y:S02]  /*1f10*/  FSEL R5, R5, R3, !P1 ;  /* 0x0000000305057208 */ /* 0x000fe40004800000 */
[----:B------:R-:W2:Y:S04]  /*1f20*/  LDS.64 R2, [UR4+0x40] ;  /* 0x00004004ff027984 */ /* 0x000ea80008000a00 */
        /* <DEDUP_REMOVED lines=9> */
[----:B--2---:R-:W-:-:S06]  /*1fc0*/  DSETP.GEU.AND P1, PT, R4, R2, PT ;  /* 0x000000020400722a */ /* 0x004fcc0003f2e000 */
[----:B------:R-:W-:Y:S02]  /*1fd0*/  FSEL R2, R2, R4, !P1 ;  /* 0x0000000402027208 */ /* 0x000fe40004800000 */
[----:B------:R-:W-:Y:S01]  /*1fe0*/  FSEL R3, R3, R5, !P1 ;  /* 0x0000000503037208 */ /* 0x000fe20004800000 */
[----:B------:R-:W-:Y:S06]  /*1ff0*/  BRA `(.L_x_69) ;  /* 0x0000001c00f47947 */ /* 0x000fec0003800000 */
.L_x_58:
        /* <DEDUP_REMOVED lines=16> */
.L_x_80:
[----:B------:R-:W-:Y:S05]  /*2100*/  BSYNC.RECONVERGENT B1 ;  /* 0x0000000000017941 */ /* 0x000fea0003800200 */
.L_x_79:
        /* <DEDUP_REMOVED lines=18> */
.L_x_85:
        /* <DEDUP_REMOVED lines=10> */
.L_x_84:
[----:B------:R-:W-:Y:S05]  /*22d0*/  BSYNC.RECONVERGENT B2 ;  /* 0x0000000000027941 */ /* 0x000fea0003800200 */
.L_x_83:
[----:B------:R-:W-:Y:S05]  /*22e0*/  @!P2 BRA `(.L_x_82) ;  /* 0x000000000080a947 */ /* 0x000fea0003800000 */
[----:B------:R-:W0:Y:S01]  /*22f0*/  LDC.64 R4, c[0x0][0x380] ;  /* 0x0000e000ff047b82 */ /* 0x000e220000000a00 */
[----:B------:R-:W-:Y:S02]  /*2300*/  IMAD.U32 R7, RZ, RZ, UR16 ;  /* 0x00000010ff077e24 */ /* 0x000fe4000f8e00ff */
[----:B------:R-:W-:Y:S02]  /*2310*/  VIADD R6, R8, 0x200 ;  /* 0x0000020008067836 */ /* 0x000fe40000000000 */
[----:B------:R-:W-:-:S07]  /*2320*/  IMAD R7, R7, 0x800, R8 ;  /* 0x0000080007077824 */ /* 0x000fce00078e0208 */
.L_x_86:
        /* <DEDUP_REMOVED lines=28> */
.L_x_82:
[----:B------:R-:W-:Y:S05]  /*24f0*/  BSYNC.RECONVERGENT B1 ;  /* 0x0000000000017941 */ /* 0x000fea0003800200 */
.L_x_81:
        /* <DEDUP_REMOVED lines=45> */
[----:B------:R-:W-:-:S03]  /*27d0*/  FSEL R5, R5, R3, P1 ;  /* 0x0000000305057208 */ /* 0x000fc60000800000 */
[----:B0-----:R-:W-:Y:S02]  /*27e0*/  IMAD.MOV.U32 R2, RZ, RZ, R4 ;  /* 0x000000ffff027224 */ /* 0x001fe400078e0004 */
[----:B------:R-:W-:Y:S01]  /*27f0*/  IMAD.MOV.U32 R3, RZ, RZ, R5 ;  /* 0x000000ffff037224 */ /* 0x000fe200078e0005 */
[----:B------:R-:W-:Y:S06]  /*2800*/  BAR.SYNC.DEFER_BLOCKING 0x0 ;  /* 0x0000000000007b1d */ /* 0x000fec0000010000 */
[----:B------:R-:W-:Y:S05]  /*2810*/  @P0 BRA `(.L_x_69) ;  /* 0x0000001400ec0947 */ /* 0x000fea0003800000 */
[----:B------:R-:W0:Y:S01]  /*2820*/  S2UR UR5, SR_CgaCtaId ;  /* 0x00000000000579c3 */ /* 0x000e220000008800 */
[----:B------:R-:W-:Y:S02]  /*2830*/  UMOV UR4, 0x400 ;  /* 0x0000040000047882 */ /* 0x000fe40000000000 */
[----:B0-----:R-:W-:-:S09]  /*2840*/  ULEA UR4, UR5, UR4, 0x18 ;  /* 0x0000000405047291 */ /* 0x001fd2000f8ec0ff */
[----:B------:R-:W0:Y:S04]  /*2850*/  LDS.128 R12, [UR4+0x10] ;  /* 0x00001004ff0c7984 */ /* 0x000e280008000c00 */
[----:B------:R-:W1:Y:S04]  /*2860*/  LDS.128 R4, [UR4+0x20] ;  /* 0x00002004ff047984 */ /* 0x000e680008000c00 */
        /* <DEDUP_REMOVED lines=24> */
.L_x_87:
        /* <DEDUP_REMOVED lines=36> */
[----:B------:R-:W-:Y:S01]  /*2c30*/  VIADD R10, R10, 0x10 ;  /* 0x000000100a0a7836 */ /* 0x000fe20000000000 */
[----:B------:R-:W0:Y:S11]  /*2c40*/  SHFL.DOWN PT, R3, R7, 0x8, R5 ;  /* 0x0900000007037989 */ /* 0x000e3600000e0005 */
[----:B------:R-:W1:Y:S01]  /*2c50*/  @!P0 S2R R9, SR_CgaCtaId ;  /* 0x0000000000098919 */ /* 0x000e620000008800 */
[----:B------:R-:W-:Y:S01]  /*2c60*/  @!P0 MOV R8, 0x400 ;  /* 0x0000040000088802 */ /* 0x000fe20000000f00 */
[----:B0-----:R-:W-:Y:S01]  /*2c70*/  DSETP.GEU.AND P1, PT, R6, R2, PT ;  /* 0x000000020600722a */ /* 0x001fe20003f2e000 */
[----:B------:R-:W-:-:S05]  /*2c80*/  @!P0 SHF.R.U32.HI R6, RZ, 0x2, R0 ;  /* 0x00000002ff068819 */ /* 0x000fca0000011600 */
[----:B------:R-:W-:Y:S02]  /*2c90*/  @!P2 FSEL R4, R2, R4, !P1 ;  /* 0x000000040204a208 */ /* 0x000fe40004800000 */
[----:B------:R-:W-:Y:S02]  /*2ca0*/  @!P2 FSEL R7, R3, R7, !P1 ;  /* 0x000000070307a208 */ /* 0x000fe40004800000 */
[----:B------:R-:W-:Y:S01]  /*2cb0*/  ISETP.GT.AND P2, PT, R10, R5, PT ;  /* 0x000000050a00720c */ /* 0x000fe20003f44270 */
[----:B------:R-:W-:Y:S01]  /*2cc0*/  SHFL.DOWN PT, R2, R4, 0x10, R5 ;  /* 0x0a00000004027989 */ /* 0x000fe200000e0005 */
[----:B------:R-:W-:-:S03]  /*2cd0*/  @!P0 LOP3.LUT R6, R6, 0xf8, RZ, 0xc0, !PT ;  /* 0x000000f806068812 */ /* 0x000fc600078ec0ff */
[----:B------:R0:W2:Y:S01]  /*2ce0*/  SHFL.DOWN PT, R3, R7, 0x10, R5 ;  /* 0x0a00000007037989 */ /* 0x0000a200000e0005 */
        /* <DEDUP_REMOVED lines=11> */
[----:B0-----:R-:W-:Y:S05]  /*2da0*/  @P0 BRA `(.L_x_69) ;  /* 0x0000001000880947 */ /* 0x001fea0003800000 */
        /* <DEDUP_REMOVED lines=59> */
.L_x_78:
[----:B------:R-:W0:Y:S01]  /*3160*/  S2R R0, SR_TID.X ;  /* 0x0000000000007919 */ /* 0x000e220000002100 */
[----:B------:R-:W1:Y:S01]  /*3170*/  LDCU.64 UR8, c[0x0][0x380] ;  /* 0x00007000ff0877ac */ /* 0x000e620008000a00 */
[----:B------:R-:W-:Y:S02]  /*3180*/  IMAD.U32 R19, RZ, RZ, UR16 ;  /* 0x00000010ff137e24 */ /* 0x000fe4000f8e00ff */
[----:B-1----:R-:W-:Y:S02]  /*3190*/  IMAD.U32 R2, RZ, RZ, UR8 ;  /* 0x00000008ff027e24 */ /* 0x002fe4000f8e00ff */
[----:B------:R-:W-:Y:S02]  /*31a0*/  IMAD.U32 R3, RZ, RZ, UR9 ;  /* 0x00000009ff037e24 */ /* 0x000fe4000f8e00ff */
[----:B0-----:R-:W-:-:S04]  /*31b0*/  IMAD R19, R19, 0x800, R0 ;  /* 0x0000080013137824 */ /* 0x001fc800078e0200 */
[----:B------:R-:W-:-:S05]  /*31c0*/  IMAD.WIDE.U32 R18, R19, 0x8, R2 ;  /* 0x0000000813127825 */ /* 0x000fca00078e0002 */
        /* <DEDUP_REMOVED lines=8> */
[----:B------:R-:W-:Y:S01]  /*3250*/  UISETP.GE.U32.AND UP0, UPT, UR13, UR5, UPT ;  /* 0x000000050d00728c */ /* 0x000fe2000bf06070 */
        /* <DEDUP_REMOVED lines=21> */
[----:B------:R-:W-:Y:S06]  /*33b0*/  BRA.U !UP0, `(.L_x_88) ;  /* 0x0000000508dc7547 */ /* 0x000fec000b800000 */
[----:B------:R-:W-:Y:S02]  /*33c0*/  ULEA UR8, UR16, UR5, 0xb ;  /* 0x0000000510087291 */ /* 0x000fe4000f8e58ff */
[----:B------:R-:W-:Y:S02]  /*33d0*/  UIADD3 UR14, UPT, UPT, UR7, -0x800, URZ ;  /* 0xfffff800070e7890 */ /* 0x000fe4000fffe0ff */
[----:B------:R-:W-:Y:S02]  /*33e0*/  UIADD3 UR9, UPT, UPT, UR8, 0x100, URZ ;  /* 0x0000010008097890 */ /* 0x000fe4000fffe0ff */
[----:B------:R-:W-:Y:S02]  /*33f0*/  UISETP.GT.U32.AND UP0, UPT, UR8, UR14, UPT ;  /* 0x0000000e0800728c */ /* 0x000fe4000bf04070 */
[----:B------:R-:W-:Y:S01]  /*3400*/  VIADD R7, R0, UR8 ;  /* 0x0000000800077c36 */ /* 0x000fe20008000000 */
[----:B------:R-:W-:Y:S01]  /*3410*/  UMOV UR4, URZ ;  /* 0x000000ff00047c82 */ /* 0x000fe20008000000 */
[----:B------:R-:W-:-:S05]  /*3420*/  UMOV UR6, UR8 ;  /* 0x0000000800067c82 */ /* 0x000fca0008000000 */
[----:B------:R-:W-:Y:S05]  /*3430*/  BRA.U UP0, `(.L_x_89) ;  /* 0x0000000100b87547 */ /* 0x000fea000b800000 */
[----:B------:R-:W0:Y:S01]  /*3440*/  LDC.64 R2, c[0x0][0x380] ;  /* 0x0000e000ff027b82 */ /* 0x000e220000000a00 */
[----:B------:R-:W1:Y:S01]  /*3450*/  LDCU UR7, c[0x0][0x3a8] ;  /* 0x00007500ff0777ac */ /* 0x000e620008000800 */
[----:B------:R-:W-:Y:S01]  /*3460*/  NOP ;  /* 0x0000000000007918 */ /* 0x000fe20000000000 */
.L_x_90:
[----:B------:R-:W-:-:S04]  /*3470*/  VIADD R23, R0, UR6 ;  /* 0x0000000600177c36 */ /* 0x000fc80008000000 */
[----:B0-----:R-:W-:-:S05]  /*3480*/  IMAD.WIDE.U32 R22, R23, 0x8, R2 ;  /* 0x0000000817167825 */ /* 0x001fca00078e0002 */
[----:B------:R-:W2:Y:S04]  /*3490*/  LDG.E.64.CONSTANT R24, desc[UR10][R22.64] ;  /* 0x0000000a16187981 */ /* 0x000ea8000c1e9b00 */
[----:B------:R-:W3:Y:S04]  /*34a0*/  LDG.E.64.CONSTANT R18, desc[UR10][R22.64+0x800] ;  /* 0x0008000a16127981 */ /* 0x000ee8000c1e9b00 */
[----:B------:R-:W4:Y:S04]  /*34b0*/  LDG.E.64.CONSTANT R16, desc[UR10][R22.64+0x1000] ;  /* 0x0010000a16107981 */ /* 0x000f28000c1e9b00 */
[----:B------:R-:W5:Y:S04]  /*34c0*/  LDG.E.64.CONSTANT R14, desc[UR10][R22.64+0x1800] ;  /* 0x0018000a160e7981 */ /* 0x000f68000c1e9b00 */
[----:B------:R-:W5:Y:S04]  /*34d0*/  LDG.E.64.CONSTANT R12, desc[UR10][R22.64+0x2000] ;  /* 0x0020000a160c7981 */ /* 0x000f68000c1e9b00 */
[----:B------:R-:W5:Y:S04]  /*34e0*/  LDG.E.64.CONSTANT R10, desc[UR10][R22.64+0x2800] ;  /* 0x0028000a160a7981 */ /* 0x000f68000c1e9b00 */
[----:B------:R-:W5:Y:S04]  /*34f0*/  LDG.E.64.CONSTANT R8, desc[UR10][R22.64+0x3000] ;  /* 0x0030000a16087981 */ /* 0x000f68000c1e9b00 */
[----:B------:R-:W5:Y:S01]  /*3500*/  LDG.E.64.CONSTANT R20, desc[UR10][R22.64+0x3800] ;  /* 0x0038000a16147981 */ /* 0x000f62000c1e9b00 */
[----:B-1----:R-:W-:-:S04]  /*3510*/  UIADD3 UR12, UPT, UPT, -UR6, UR7, URZ ;  /* 0x00000007060c7290 */ /* 0x002fc8000fffe1ff */
        /* <DEDUP_REMOVED lines=32> */
.L_x_89:
[----:B------:R-:W-:-:S09]  /*3720*/  UISETP.GE.U32.AND UP0, UPT, UR6, UR7, UPT ;  /* 0x000000070600728c */ /* 0x000fd2000bf06070 */
[----:B------:R-:W-:Y:S05]  /*3730*/  BRA.U UP0, `(.L_x_88) ;  /* 0x0000000100fc7547 */ /* 0x000fea000b800000 */
[----:B------:R-:W-:Y:S01]  /*3740*/  UIADD3 UR5, UPT, UPT, -UR6, UR7, URZ ;  /* 0x0000000706057290 */ /* 0x000fe2000fffe1ff */
[----:B------:R-:W-:Y:S05]  /*3750*/  BSSY.RECONVERGENT B1, `(.L_x_88) ;  /* 0x000003d000017945 */ /* 0x000fea0003800200 */
[----:B------:R-:W-:-:S13]  /*3760*/  ISETP.GE.AND P0, PT, R0, UR5, PT ;  /* 0x0000000500007c0c */ /* 0x000fda000bf06270 */
[----:B------:R-:W-:Y:S05]  /*3770*/  @P0 BRA `(.L_x_91) ;  /* 0x0000000000e80947 */ /* 0x000fea0003800000 */
[----:B------:R-:W0:Y:S01]  /*3780*/  LDC R10, c[0x0][0x3ac] ;  /* 0x0000eb00ff0a7b82 */ /* 0x000e220000000800 */
[----:B------:R-:W-:Y:S01]  /*3790*/  LOP3.LUT R6, RZ, R0, RZ, 0x33, !PT ;  /* 0x00000000ff067212 */ /* 0x000fe200078e33ff */
[----:B------:R-:W-:Y:S04]  /*37a0*/  BSSY.RECONVERGENT B2, `(.L_x_92) ;  /* 0x0000018000027945 */ /* 0x000fe80003800200 */
[----:B------:R-:W-:-:S04]  /*37b0*/  VIADD R8, R6, UR7 ;  /* 0x0000000706087c36 */ /* 0x000fc80008000000 */
[----:B------:R-:W-:Y:S02]  /*37c0*/  VIADD R9, R8, -UR8 ;  /* 0x8000000808097c36 */ /* 0x000fe40008000000 */
[----:B0-----:R-:W-:Y:S01]  /*37d0*/  IMAD R6, R10, UR4, RZ ;  /* 0x000000040a067c24 */ /* 0x001fe2000f8e02ff */
[C---:B------:R-:W-:Y:S02]  /*37e0*/  LOP3.LUT R10, R8.reuse, 0x300, RZ, 0xc0, !PT ;  /* 0x00000300080a7812 */ /* 0x040fe400078ec0ff */
[----:B------:R-:W-:Y:S01]  /*37f0*/  LEA.HI R8, R8, 0x1, RZ, 0x18 ;  /* 0x0000000108087811 */ /* 0x000fe200078fc0ff */
[----:B------:R-:W-:Y:S01]  /*3800*/  IMAD R6, R6, -0x800, R9 ;  /* 0xfffff80006067824 */ /* 0x000fe200078e0209 */
[----:B------:R-:W-:Y:S01]  /*3810*/  ISETP.NE.AND P0, PT, R10, 0x300, PT ;  /* 0x000003000a00780c */ /* 0x000fe20003f05270 */
[----:B------:R-:W-:-:S03]  /*3820*/  IMAD.MOV.U32 R10, RZ, RZ, R0 ;  /* 0x000000ffff0a7224 */ /* 0x000fc600078e0000 */
[----:B------:R-:W-:-:S09]  /*3830*/  ISETP.GE.U32.AND P2, PT, R6, 0x300, PT ;  /* 0x000003000600780c */ /* 0x000fd20003f46070 */
[----:B------:R-:W-:Y:S05]  /*3840*/  @!P0 BRA `(.L_x_93) ;  /* 0x0000000000348947 */ /* 0x000fea0003800000 */
[----:B------:R-:W-:Y:S01]  /*3850*/  LOP3.LUT R8, R8, 0x3, RZ, 0xc0, !PT ;  /* 0x0000000308087812 */ /* 0x000fe200078ec0ff */
[----:B------:R-:W-:-:S04]  /*3860*/  IMAD.MOV.U32 R10, RZ, RZ, R0 ;  /* 0x000000ffff0a7224 */ /* 0x000fc800078e0000 */
[----:B------:R-:W-:-:S07]  /*3870*/  IMAD.MOV R6, RZ, RZ, -R8 ;  /* 0x000000ffff067224 */ /* 0x000fce00078e0a08 */
.L_x_94:
        /* <DEDUP_REMOVED lines=10> */
.L_x_93:
[----:B------:R-:W-:Y:S05]  /*3920*/  BSYNC.RECONVERGENT B2 ;  /* 0x0000000000027941 */ /* 0x000fea0003800200 */
.L_x_92:
[----:B------:R-:W-:Y:S05]  /*3930*/  @!P2 BRA `(.L_x_91) ;  /* 0x000000000078a947 */ /* 0x000fea0003800000 */
[C---:B------:R-:W-:Y:S02]  /*3940*/  VIADD R6, R10.reuse, 0x200 ;  /* 0x000002000a067836 */ /* 0x040fe40000000000 */
[----:B------:R-:W-:-:S07]  /*3950*/  VIADD R7, R10, UR9 ;  /* 0x000000090a077c36 */ /* 0x000fce0008000000 */
.L_x_95:
[----:B------:R-:W-:-:S04]  /*3960*/  VIADD R9, R7, 0xffffff00 ;  /* 0xffffff0007097836 */ /* 0x000fc80000000000 */
[----:B------:R-:W-:-:S06]  /*3970*/  IMAD.WIDE.U32 R8, R9, 0x8, R2 ;  /* 0x0000000809087825 */ /* 0x000fcc00078e0002 */
        /* <DEDUP_REMOVED lines=11> */
[----:B------:R-:W-:Y:S01]  /*3a30*/  FSEL R4, R8, R4, !P0 ;  /* 0x0000000408047208 */ /* 0x000fe20004000000 */
[C---:B------:R-:W-:Y:S01]  /*3a40*/  VIADD R8, R6.reuse, 0x200 ;  /* 0x0000020006087836 */ /* 0x040fe20000000000 */
[----:B------:R-:W-:Y:S01]  /*3a50*/  FSEL R5, R9, R5, !P0 ;  /* 0x0000000509057208 */ /* 0x000fe20004000000 */
[----:B------:R-:W-:-:S05]  /*3a60*/  VIADD R6, R6, 0x400 ;  /* 0x0000040006067836 */ /* 0x000fca0000000000 */
        /* <DEDUP_REMOVED lines=11> */
.L_x_91:
[----:B------:R-:W-:Y:S05]  /*3b20*/  BSYNC.RECONVERGENT B1 ;  /* 0x0000000000017941 */ /* 0x000fea0003800200 */
.L_x_88:
        /* <DEDUP_REMOVED lines=49> */
[----:B------:R-:W1:Y:S04]  /*3e40*/  LDS.128 R12, [UR4+0x10] ;  /* 0x00001004ff0c7984 */ /* 0x000e680008000c00 */
[----:B0-----:R-:W0:Y:S04]  /*3e50*/  LDS.128 R4, [UR4+0x20] ;  /* 0x00002004ff047984 */ /* 0x001e280008000c00 */
[----:B------:R-:W2:Y:S01]  /*3e60*/  LDS.128 R8, [UR4+0x30] ;  /* 0x00003004ff087984 */ /* 0x000ea20008000c00 */
[----:B-1----:R-:W-:-:S06]  /*3e70*/  DSETP.GEU.AND P1, PT, R2, R12, PT ;  /* 0x0000000c0200722a */ /* 0x002fcc0003f2e000 */
[----:B------:R-:W-:Y:S02]  /*3e80*/  FSEL R2, R12, R2, !P1 ;  /* 0x000000020c027208 */ /* 0x000fe40004800000 */
[----:B------:R-:W-:-:S06]  /*3e90*/  FSEL R3, R13, R3, !P1 ;  /* 0x000000030d037208 */ /* 0x000fcc0004800000 */
[----:B------:R-:W-:-:S06]  /*3ea0*/  DSETP.GEU.AND P1, PT, R2, R14, PT ;  /* 0x0000000e0200722a */ /* 0x000fcc0003f2e000 */
[----:B------:R-:W-:Y:S02]  /*3eb0*/  FSEL R2, R14, R2, !P1 ;  /* 0x000000020e027208 */ /* 0x000fe40004800000 */
[----:B------:R-:W-:-:S06]  /*3ec0*/  FSEL R3, R15, R3, !P1 ;  /* 0x000000030f037208 */ /* 0x000fcc0004800000 */
[----:B0-----:R-:W-:-:S06]  /*3ed0*/  DSETP.GEU.AND P1, PT, R2, R4, PT ;  /* 0x000000040200722a */ /* 0x001fcc0003f2e000 */
        /* <DEDUP_REMOVED lines=14> */
[----:B------:R-:W-:-:S07]  /*3fc0*/  FSEL R3, R3, R5, !P1 ;  /* 0x0000000503037208 */ /* 0x000fce0004800000 */
.L_x_69:
[----:B01----:R-:W-:Y:S05]  /*3fd0*/  BSYNC.RECONVERGENT B0 ;  /* 0x0000000000007941 */ /* 0x003fea0003800200 */
.L_x_57:
[----:B------:R-:W-:Y:S05]  /*3fe0*/  @P0 EXIT ;  /* 0x000000000000094d */ /* 0x000fea0003800000 */
[----:B------:R-:W0:Y:S02]  /*3ff0*/  LDCU.64 UR4, c[0x0][0x388] ;  /* 0x00007100ff0477ac */ /* 0x000e240008000a00 */
[----:B0-----:R-:W-:-:S06]  /*4000*/  UIMAD.WIDE.U32 UR4, UR16, 0x8, UR4 ;  /* 0x00000008100478a5 */ /* 0x001fcc000f8e0004 */
[----:B--2---:R-:W-:Y:S02]  /*4010*/  IMAD.U32 R4, RZ, RZ, UR4 ;  /* 0x00000004ff047e24 */ /* 0x004fe4000f8e00ff */
[----:B------:R-:W-:-:S05]  /*4020*/  IMAD.U32 R5, RZ, RZ, UR5 ;  /* 0x00000005ff057e24 */ /* 0x000fca000f8e00ff */
[----:B------:R-:W-:Y:S01]  /*4030*/  STG.E.64 desc[UR10][R4.64], R2 ;  /* 0x0000000204007986 */ /* 0x000fe2000c101b0a */
[----:B------:R-:W-:Y:S05]  /*4040*/  EXIT ;  /* 0x000000000000794d */ /* 0x000fea0003800000 */
.L_x_96:
        /* <DEDUP_REMOVED lines=11> */
.L_x_150:


//--------------------- .text._ZN3cub18CUB_300001_SM_10006detail6reduce28DeviceReduceSingleTileKernelINS2_10policy_hubIdjN4cuda3__47maximumIvEEE10Policy1000EPdSB_jS8_ddNS5_3std3__410__identityEEEvT0_T1_T2_T3_T4_T6_ --------------------------
	.section	.text._ZN3cub18CUB_300001_SM_10006detail6reduce28DeviceReduceSingleTileKernelINS2_10policy_hubIdjN4cuda3__47maximumIvEEE10Policy1000EPdSB_jS8_ddNS5_3std3__410__identityEEEvT0_T1_T2_T3_T4_T6_,"ax",@progbits
	.align	128
        .global         _ZN3cub18CUB_300001_SM_10006detail6reduce28DeviceReduceSingleTileKernelINS2_10policy_hubIdjN4cuda3__47maximumIvEEE10Policy1000EPdSB_jS8_ddNS5_3std3__410__identityEEEvT0_T1_T2_T3_T4_T6_
        .type           _ZN3cub18CUB_300001_SM_10006detail6reduce28DeviceReduceSingleTileKernelINS2_10policy_hubIdjN4cuda3__47maximumIvEEE10Policy1000EPdSB_jS8_ddNS5_3std3__410__identityEEEvT0_T1_T2_T3_T4_T6_,@function
        .size           _ZN3cub18CUB_300001_SM_10006detail6reduce28DeviceReduceSingleTileKernelINS2_10policy_hubIdjN4cuda3__47maximumIvEEE10Policy1000EPdSB_jS8_ddNS5_3std3__410__identityEEEvT0_T1_T2_T3_T4_T6_,(.L_x_151 - _ZN3cub18CUB_300001_SM_10006detail6reduce28DeviceReduceSingleTileKernelINS2_10policy_hubIdjN4cuda3__47maximumIvEEE10Policy1000EPdSB_jS8_ddNS5_3std3__410__identityEEEvT0_T1_T2_T3_T4_T6_)
        .other          _ZN3cub18CUB_300001_SM_10006detail6reduce28DeviceReduceSingleTileKernelINS2_10policy_hubIdjN4cuda3__47maximumIvEEE10Policy1000EPdSB_jS8_ddNS5_3std3__410__identityEEEvT0_T1_T2_T3_T4_T6_,@"STO_CUDA_ENTRY STV_DEFAULT"
_ZN3cub18CUB_300001_SM_10006detail6reduce28DeviceReduceSingleTileKernelINS2_10policy_hubIdjN4cuda3__47maximumIvEEE10Policy1000EPdSB_jS8_ddNS5_3std3__410__identityEEEvT0_T1_T2_T3_T4_T6_:
.text._ZN3cub18CUB_300001_SM_10006detail6reduce28DeviceReduceSingleTileKernelINS2_10policy_hubIdjN4cuda3__47maximumIvEEE10Policy1000EPdSB_jS8_ddNS5_3std3__410__identityEEEvT0_T1_T2_T3_T4_T6_:
        /* <DEDUP_REMOVED lines=13> */
.L_x_97:
[----:B------:R-:W0:Y:S01]  /*00d0*/  LDCU UR4, c[0x0][0x380] ;  /* 0x00007000ff0477ac */ /* 0x000e220008000800 */
[----:B------:R-:W-:Y:S01]  /*00e0*/  BSSY.RECONVERGENT B0, `(.L_x_98) ;  /* 0x00004ae000007945 */ /* 0x000fe20003800200 */
[----:B0-----:R-:W-:-:S09]  /*00f0*/  ULOP3.LUT UP0, URZ, UR4, 0x1f, URZ, 0xc0, !UPT ;  /* 0x0000001f04ff7892 */ /* 0x001fd2000f80c0ff */
[----:B------:R-:W-:Y:S05]  /*0100*/  BRA.U UP0, `(.L_x_99) ;  /* 0x0000002500447547 */ /* 0x000fea000b800000 */
[----:B------:R-:W-:-:S13]  /*0110*/  ISETP.GT.U32.AND P0, PT, R0, 0x7ff, PT ;  /* 0x000007ff0000780c */ /* 0x000fda0003f04070 */
[----:B------:R-:W-:Y:S05]  /*0120*/  @P0 BRA `(.L_x_100) ;  /* 0x0000001400f80947 */ /* 0x000fea0003800000 */
[----:B------:R-:W0:Y:S01]  /*0130*/  S2R R3, SR_TID.X ;  /* 0x0000000000037919 */ /* 0x000e220000002100 */
[----:B------:R-:W-:Y:S01]  /*0140*/  BSSY.RECONVERGENT B1, `(.L_x_101) ;  /* 0x0000009000017945 */ /* 0x000fe20003800200 */
[----:B------:R-:W-:Y:S02]  /*0150*/  CS2R R4, SRZ ;  /* 0x0000000000047805 */ /* 0x000fe4000001ff00 */
[----:B0-----:R-:W-:Y:S01]  /*0160*/  ISETP.GE.U32.AND P0, PT, R3, R0, PT ;  /* 0x000000000300720c */ /* 0x001fe20003f06070 */
[----:B------:R-:W-:-:S12]  /*0170*/  IMAD.MOV.U32 R9, RZ, RZ, R3 ;  /* 0x000000ffff097224 */ /* 0x000fd800078e0003 */
[----:B------:R-:W-:Y:S05]  /*0180*/  @P0 BRA `(.L_x_102) ;  /* 0x0000000000100947 */ /* 0x000fea0003800000 */
[----:B------:R-:W0:Y:S02]  /*0190*/  LDC.64 R4, c[0x0][0x380] ;  /* 0x0000e000ff047b82 */ /* 0x000e240000000a00 */
[----:B0-----:R-:W-:-:S06]  /*01a0*/  IMAD.WIDE.U32 R4, R3, 0x8, R4 ;  /* 0x0000000803047825 */ /* 0x001fcc00078e0004 */
[----:B------:R-:W5:Y:S01]  /*01b0*/  LDG.E.64.CONSTANT R4, desc[UR6][R4.64] ;  /* 0x0000000604047981 */ /* 0x000f62000c1e9b00 */
[----:B------:R-:W-:-:S07]  /*01c0*/  VIADD R9, R3, 0x100 ;  /* 0x0000010003097836 */ /* 0x000fce0000000000 */
.L_x_102:
[----:B------:R-:W-:Y:S05]  /*01d0*/  BSYNC.RECONVERGENT B1 ;  /* 0x0000000000017941 */ /* 0x000fea0003800200 */
.L_x_101:
[----:B------:R-:W-:Y:S01]  /*01e0*/  ISETP.GE.U32.AND P0, PT, R9, R0, PT ;  /* 0x000000000900720c */ /* 0x000fe20003f06070 */
        /* <DEDUP_REMOVED lines=16> */
.L_x_107:
        /* <DEDUP_REMOVED lines=12> */
.L_x_106:
[----:B------:R-:W-:Y:S05]  /*03b0*/  BSYNC.RECONVERGENT B2 ;  /* 0x0000000000027941 */ /* 0x000fea0003800200 */
.L_x_105:
[----:B------:R-:W-:Y:S05]  /*03c0*/  @!P0 BRA `(.L_x_104) ;  /* 0x0000000800288947 */ /* 0x000fea0003800000 */
[----:B------:R-:W0:Y:S01]  /*03d0*/  LDC.64 R6, c[0x0][0x380] ;  /* 0x0000e000ff067b82 */ /* 0x000e220000000a00 */
[----:B------:R-:W-:Y:S01]  /*03e0*/  IMAD.IADD R2, R0, 0x1, -R9 ;  /* 0x0000000100027824 */ /* 0x000fe200078e0a09 */
[----:B------:R-:W-:Y:S01]  /*03f0*/  BSSY.RECONVERGENT B2, `(.L_x_108) ;  /* 0x000004c000027945 */ /* 0x000fe20003800200 */
[----:B------:R-:W-:-:S03]  /*0400*/  PLOP3.LUT P0, PT, PT, PT, PT, 0x80, 0x8 ;  /* 0x000000000008781c */ /* 0x000fc60003f0f070 */
[----:B------:R-:W-:Y:S01]  /*0410*/  ISETP.GT.AND P1, PT, R2, 0xc00, PT ;  /* 0x00000c000200780c */ /* 0x000fe20003f24270 */
[----:B0-----:R-:W-:-:S12]  /*0420*/  IMAD.WIDE.U32 R6, R9, 0x8, R6 ;  /* 0x0000000809067825 */ /* 0x001fd800078e0006 */
[----:B------:R-:W-:Y:S05]  /*0430*/  @!P1 BRA `(.L_x_109) ;  /* 0x00000004001c9947 */ /* 0x000fea0003800000 */
[----:B------:R-:W-:Y:S01]  /*0440*/  PLOP3.LUT P0, PT, PT, PT, PT, 0x8, 0x80 ;  /* 0x000000000080781c */ /* 0x000fe20003f0e170 */
[----:B------:R-:W-:-:S12]  /*0450*/  VIADD R2, R0, 0xfffff400 ;  /* 0xfffff40000027836 */ /* 0x000fd80000000000 */
.L_x_110:
[----:B------:R-:W2:Y:S04]  /*0460*/  LDG.E.64.CONSTANT R40, desc[UR6][R6.64] ;  /* 0x0000000606287981 */ /* 0x000ea8000c1e9b00 */
[----:B------:R-:W3:Y:S04]  /*0470*/  LDG.E.64.CONSTANT R38, desc[UR6][R6.64+0x800] ;  /* 0x0008000606267981 */ /* 0x000ee8000c1e9b00 */
[----:B------:R-:W4:Y:S04]  /*0480*/  LDG.E.64.CONSTANT R36, desc[UR6][R6.64+0x1000] ;  /* 0x0010000606247981 */ /* 0x000f28000c1e9b00 */
        /* <DEDUP_REMOVED lines=12> */
[----:B------:R0:W4:Y:S01]  /*0550*/  LDG.E.64.CONSTANT R10, desc[UR6][R6.64+0x7800] ;  /* 0x00780006060a7981 */ /* 0x000122000c1e9b00 */
[----:B------:R-:W-:-:S05]  /*0560*/  VIADD R9, R9, 0x1000 ;  /* 0x0000100009097836 */ /* 0x000fca0000000000 */
[----:B------:R-:W-:Y:S02]  /*0570*/  ISETP.GE.AND P2, PT, R9, R2, PT ;  /* 0x000000020900720c */ /* 0x000fe40003f46270 */
[----:B0-----:R-:W-:-:S05]  /*0580*/  IADD3 R6, P3, PT, R6, 0x8000, RZ ;  /* 0x0000800006067810 */ /* 0x001fca0007f7e0ff */
[----:B------:R-:W-:Y:S01]  /*0590*/  IMAD.X R7, RZ, RZ, R7, P3 ;  /* 0x000000ffff077224 */ /* 0x000fe200018e0607 */
        /* <DEDUP_REMOVED lines=49> */
.L_x_109:
[----:B------:R-:W-:Y:S05]  /*08b0*/  BSYNC.RECONVERGENT B2 ;  /* 0x0000000000027941 */ /* 0x000fea0003800200 */
.L_x_108:
[----:B------:R-:W-:Y:S01]  /*08c0*/  IMAD.IADD R2, R0, 0x1, -R9 ;  /* 0x0000000100027824 */ /* 0x000fe200078e0a09 */
[----:B------:R-:W-:Y:S04]  /*08d0*/  BSSY.RECONVERGENT B2, `(.L_x_111) ;  /* 0x0000027000027945 */ /* 0x000fe80003800200 */
[----:B------:R-:W-:-:S13]  /*08e0*/  ISETP.GT.AND P1, PT, R2, 0x400, PT ;  /* 0x000004000200780c */ /* 0x000fda0003f24270 */
[----:B------:R-:W-:Y:S05]  /*08f0*/  @!P1 BRA `(.L_x_112) ;  /* 0x0000000000909947 */ /* 0x000fea0003800000 */
[----:B------:R-:W2:Y:S04]  /*0900*/  LDG.E.64.CONSTANT R12, desc[UR6][R6.64] ;  /* 0x00000006060c7981 */ /* 0x000ea8000c1e9b00 */
[----:B------:R-:W3:Y:S04]  /*0910*/  LDG.E.64.CONSTANT R14, desc[UR6][R6.64+0x800] ;  /* 0x00080006060e7981 */ /* 0x000ee8000c1e9b00 */
[----:B------:R-:W4:Y:S04]  /*0920*/  LDG.E.64.CONSTANT R16, desc[UR6][R6.64+0x1000] ;  /* 0x0010000606107981 */ /* 0x000f28000c1e9b00 */
[----:B------:R-:W4:Y:S04]  /*0930*/  LDG.E.64.CONSTANT R18, desc[UR6][R6.64+0x1800] ;  /* 0x0018000606127981 */ /* 0x000f28000c1e9b00 */
[----:B------:R-:W4:Y:S04]  /*0940*/  LDG.E.64.CONSTANT R20, desc[UR6][R6.64+0x2000] ;  /* 0x0020000606147981 */ /* 0x000f28000c1e9b00 */
[----:B------:R-:W4:Y:S04]  /*0950*/  LDG.E.64.CONSTANT R22, desc[UR6][R6.64+0x2800] ;  /* 0x0028000606167981 */ /* 0x000f28000c1e9b00 */
[----:B------:R-:W4:Y:S04]  /*0960*/  LDG.E.64.CONSTANT R24, desc[UR6][R6.64+0x3000] ;  /* 0x0030000606187981 */ /* 0x000f28000c1e9b00 */
[----:B------:R0:W4:Y:S01]  /*0970*/  LDG.E.64.CONSTANT R10, desc[UR6][R6.64+0x3800] ;  /* 0x00380006060a7981 */ /* 0x000122000c1e9b00 */
[----:B------:R-:W-:Y:S01]  /*0980*/  VIADD R9, R9, 0x800 ;  /* 0x0000080009097836 */ /* 0x000fe20000000000 */
        /* <DEDUP_REMOVED lines=27> */
.L_x_112:
[----:B------:R-:W-:Y:S05]  /*0b40*/  BSYNC.RECONVERGENT B2 ;  /* 0x0000000000027941 */ /* 0x000fea0003800200 */
.L_x_111:
[----:B------:R-:W-:-:S13]  /*0b50*/  ISETP.LT.OR P0, PT, R9, R0, P0 ;  /* 0x000000000900720c */ /* 0x000fda0000701670 */
[----:B------:R-:W-:Y:S05]  /*0b60*/  @!P0 BRA `(.L_x_104) ;  /* 0x0000000000408947 */ /* 0x000fea0003800000 */
        /* <DEDUP_REMOVED lines=16> */
.L_x_104:
[----:B------:R-:W-:Y:S05]  /*0c70*/  BSYNC.RECONVERGENT B1 ;  /* 0x0000000000017941 */ /* 0x000fea0003800200 */
.L_x_103:
[----:B------:R-:W-:-:S13]  /*0c80*/  ISETP.GE.U32.AND P0, PT, R0, 0x100, PT ;  /* 0x000001000000780c */ /* 0x000fda0003f06070 */
        /* <DEDUP_REMOVED lines=58> */
[----:B-1----:R-:W0:Y:S04]  /*1030*/  LDS.128 R8, [UR4+0x10] ;  /* 0x00001004ff087984 */ /* 0x002e280008000c00 */
        /* <DEDUP_REMOVED lines=25> */
.L_x_113:
[----:B------:R-:W-:Y:S01]  /*11d0*/  LOP3.LUT R2, R3, 0x3e0, RZ, 0xc0, !PT ;  /* 0x000003e003027812 */ /* 0x000fe200078ec0ff */
[----:B------:R-:W0:Y:S03]  /*11e0*/  S2R R10, SR_LANEID ;  /* 0x00000000000a7919 */ /* 0x000e260000000000 */
[----:B------:R-:W-:Y:S01]  /*11f0*/  LOP3.LUT R9, RZ, R2, RZ, 0x33, !PT ;  /* 0x00000002ff097212 */ /* 0x000fe200078e33ff */
[----:B------:R-:W-:-:S04]  /*1200*/  VIADD R7, R2, 0x20 ;  /* 0x0000002002077836 */ /* 0x000fc80000000000 */
[----:B------:R-:W-:Y:S01]  /*1210*/  IMAD.IADD R9, R9, 0x1, R0 ;  /* 0x0000000109097824 */ /* 0x000fe200078e0200 */
[----:B------:R-:W-:-:S04]  /*1220*/  ISETP.GT.U32.AND P0, PT, R7, R0, PT ;  /* 0x000000000700720c */ /* 0x000fc80003f04070 */
        /* <DEDUP_REMOVED lines=60> */
[----:B------:R-:W-:Y:S01]  /*15f0*/  ISETP.GT.U32.AND P2, PT, R0, 0x20, PT ;  /* 0x000000200000780c */ /* 0x000fe20003f44070 */
        /* <DEDUP_REMOVED lines=8> */
[C---:B------:R-:W-:Y:S01]  /*1680*/  ISETP.GT.U32.AND P1, PT, R0.reuse, 0x40, PT ;  /* 0x000000400000780c */ /* 0x040fe20003f24070 */
[----:B------:R-:W-:Y:S01]  /*1690*/  IMAD.MOV.U32 R2, RZ, RZ, R13 ;  /* 0x000000ffff027224 */ /* 0x000fe200078e000d */
[----:B------:R-:W-:Y:S01]  /*16a0*/  ISETP.GT.U32.AND P2, PT, R0, 0x60, PT ;  /* 0x000000600000780c */ /* 0x000fe20003f44070 */
[----:B------:R-:W-:Y:S01]  /*16b0*/  IMAD.MOV.U32 R3, RZ, RZ, R12 ;  /* 0x000000ffff037224 */ /* 0x000fe200078e000c */
[----:B------:R-:W0:Y:S05]  /*16c0*/  LDS.128 R4, [UR4+0x30] ;  /* 0x00003004ff047984 */ /* 0x000e2a0008000c00 */
[----:B------:R-:W-:-:S06]  /*16d0*/  DSETP.GEU.AND P3, PT, R2, R14, PT ;  /* 0x0000000e0200722a */ /* 0x000fcc0003f6e000 */
[----:B------:R-:W-:Y:S02]  /*16e0*/  @P1 FSEL R13, R14, R13, !P3 ;  /* 0x0000000d0e0d1208 */ /* 0x000fe40005800000 */
[----:B------:R-:W-:Y:S02]  /*16f0*/  @P1 FSEL R12, R15, R12, !P3 ;  /* 0x0000000c0f0c1208 */ /* 0x000fe40005800000 */
[----:B------:R-:W-:Y:S01]  /*1700*/  ISETP.GT.U32.AND P1, PT, R0, 0x80, PT ;  /* 0x000000800000780c */ /* 0x000fe20003f24070 */
[----:B------:R-:W-:Y:S02]  /*1710*/  IMAD.MOV.U32 R2, RZ, RZ, R13 ;  /* 0x000000ffff027224 */ /* 0x000fe400078e000d */
[----:B------:R-:W-:-:S06]  /*1720*/  IMAD.MOV.U32 R3, RZ, RZ, R12 ;  /* 0x000000ffff037224 */ /* 0x000fcc00078e000c */
[----:B-1----:R-:W-:Y:S01]  /*1730*/  DSETP.GEU.AND P3, PT, R2, R8, PT ;  /* 0x000000080200722a */ /* 0x002fe20003f6e000 */
[----:B------:R-:W1:Y:S05]  /*1740*/  LDS.64 R2, [UR4+0x40] ;  /* 0x00004004ff027984 */ /* 0x000e6a0008000a00 */
[----:B------:R-:W-:Y:S02]  /*1750*/  @P2 FSEL R13, R8, R13, !P3 ;  /* 0x0000000d080d2208 */ /* 0x000fe40005800000 */
[----:B------:R-:W-:Y:S02]  /*1760*/  @P2 FSEL R12, R9, R12, !P3 ;  /* 0x0000000c090c2208 */ /* 0x000fe40005800000 */
[----:B------:R-:W-:Y:S01]  /*1770*/  ISETP.GT.U32.AND P2, PT, R0, 0xa0, PT ;  /* 0x000000a00000780c */ /* 0x000fe20003f44070 */
[----:B------:R-:W-:-:S02]  /*1780*/  IMAD.MOV.U32 R8, RZ, RZ, R13 ;  /* 0x000000ffff087224 */ /* 0x000fc400078e000d */
[----:B------:R-:W-:-:S06]  /*1790*/  IMAD.MOV.U32 R9, RZ, RZ, R12 ;  /* 0x000000ffff097224 */ /* 0x000fcc00078e000c */
[----:B------:R-:W-:-:S06]  /*17a0*/  DSETP.GEU.AND P3, PT, R8, R10, PT ;  /* 0x0000000a0800722a */ /* 0x000fcc0003f6e000 */
[----:B------:R-:W-:Y:S02]  /*17b0*/  @P1 FSEL R13, R10, R13, !P3 ;  /* 0x0000000d0a0d1208 */ /* 0x000fe40005800000 */
[----:B------:R-:W-:Y:S02]  /*17c0*/  @P1 FSEL R12, R11, R12, !P3 ;  /* 0x0000000c0b0c1208 */ /* 0x000fe40005800000 */
[----:B------:R-:W-:Y:S01]  /*17d0*/  ISETP.GT.U32.AND P1, PT, R0, 0xc0, PT ;  /* 0x000000c00000780c */ /* 0x000fe20003f24070 */
[----:B------:R-:W-:Y:S02]  /*17e0*/  IMAD.MOV.U32 R8, RZ, RZ, R13 ;  /* 0x000000ffff087224 */ /* 0x000fe400078e000d */
[----:B------:R-:W-:-:S06]  /*17f0*/  IMAD.MOV.U32 R9, RZ, RZ, R12 ;  /* 0x000000ffff097224 */ /* 0x000fcc00078e000c */
[----:B0-----:R-:W-:-:S06]  /*1800*/  DSETP.GEU.AND P3, PT, R8, R4, PT ;  /* 0x000000040800722a */ /* 0x001fcc0003f6e000 */
[----:B------:R-:W-:Y:S02]  /*1810*/  @P2 FSEL R13, R4, R13, !P3 ;  /* 0x0000000d040d2208 */ /* 0x000fe40005800000 */
[----:B------:R-:W-:Y:S02]  /*1820*/  @P2 FSEL R12, R5, R12, !P3 ;  /* 0x0000000c050c2208 */ /* 0x000fe40005800000 */
[----:B------:R-:W-:Y:S01]  /*1830*/  ISETP.GT.U32.AND P2, PT, R0, 0xe0, PT ;  /* 0x000000e00000780c */ /* 0x000fe20003f44070 */
        /* <DEDUP_REMOVED lines=13> */
.L_x_100:
[----:B------:R-:W0:Y:S01]  /*1910*/  S2R R4, SR_TID.X ;  /* 0x0000000000047919 */ /* 0x000e220000002100 */
[----:B------:R-:W1:Y:S01]  /*1920*/  LDC.64 R2, c[0x0][0x380] ;  /* 0x0000e000ff027b82 */ /* 0x000e620000000a00 */
[----:B0-----:R-:W-:-:S04]  /*1930*/  IMAD.SHL.U32 R5, R4, 0x4, RZ ;  /* 0x0000000404057824 */ /* 0x001fc800078e00ff */
[----:B-1----:R-:W-:-:S05]  /*1940*/  IMAD.WIDE.U32 R2, R5, 0x8, R2 ;  /* 0x0000000805027825 */ /* 0x002fca00078e0002 */
[----:B------:R-:W2:Y:S04]  /*1950*/  LDG.E.128.CONSTANT R16, desc[UR6][R2.64] ;  /* 0x0000000602107981 */ /* 0x000ea8000c1e9d00 */
[----:B------:R-:W3:Y:S04]  /*1960*/  LDG.E.128.CONSTANT R20, desc[UR6][R2.64+0x10] ;  /* 0x0000100602147981 */ /* 0x000ee8000c1e9d00 */
[----:B------:R-:W4:Y:S04]  /*1970*/  LDG.E.128.CONSTANT R12, desc[UR6][R2.64+0x2000] ;  /* 0x00200006020c7981 */ /* 0x000f28000c1e9d00 */
[----:B------:R-:W5:Y:S01]  /*1980*/  LDG.E.128.CONSTANT R8, desc[UR6][R2.64+0x2010] ;  /* 0x0020100602087981 */ /* 0x000f62000c1e9d00 */
[----:B------:R-:W-:-:S02]  /*1990*/  VIADD R24, R0, 0xfffff800 ;  /* 0xfffff80000187836 */ /* 0x000fc40000000000 */
[----:B------:R-:W-:-:S03]  /*19a0*/  IMAD.MOV.U32 R5, RZ, RZ, 0x800 ;  /* 0x00000800ff057424 */ /* 0x000fc600078e00ff */
[----:B------:R-:W-:Y:S01]  /*19b0*/  ISETP.GE.U32.AND P1, PT, R24, 0x800, PT ;  /* 0x000008001800780c */ /* 0x000fe20003f26070 */
        /* <DEDUP_REMOVED lines=23> */
[----:B------:R-:W-:-:S07]  /*1b30*/  IMAD.MOV.U32 R5, RZ, RZ, 0x800 ;  /* 0x00000800ff057424 */ /* 0x000fce00078e00ff */
.L_x_117:
[----:B------:R-:W-:-:S05]  /*1b40*/  IMAD.WIDE.U32 R26, R5, 0x8, R2 ;  /* 0x00000008051a7825 */ /* 0x000fca00078e0002 */
[----:B------:R-:W2:Y:S04]  /*1b50*/  LDG.E.128.CONSTANT R20, desc[UR6][R26.64] ;  /* 0x000000061a147981 */ /* 0x000ea8000c1e9d00 */
[----:B------:R-:W3:Y:S04]  /*1b60*/  LDG.E.128.CONSTANT R16, desc[UR6][R26.64+0x10] ;  /* 0x000010061a107981 */ /* 0x000ee8000c1e9d00 */
[----:B------:R-:W4:Y:S04]  /*1b70*/  LDG.E.128.CONSTANT R12, desc[UR6][R26.64+0x2000] ;  /* 0x002000061a0c7981 */ /* 0x000f28000c1e9d00 */
[----:B------:R-:W5:Y:S01]  /*1b80*/  LDG.E.128.CONSTANT R8, desc[UR6][R26.64+0x2010] ;  /* 0x002010061a087981 */ /* 0x000f62000c1e9d00 */
        /* <DEDUP_REMOVED lines=20> */
[----:B0-----:R-:W-:Y:S01]  /*1cd0*/  IMAD.IADD R8, R0, 0x1, -R5 ;  /* 0x0000000100087824 */ /* 0x001fe200078e0a05 */
[----:B------:R-:W-:-:S04]  /*1ce0*/  FSEL R7, R9, R7, !P0 ;  /* 0x0000000709077208 */ /* 0x000fc80004000000 */
[----:B------:R-:W-:Y:S02]  /*1cf0*/  ISETP.GE.U32.AND P1, PT, R8, 0x800, PT ;  /* 0x000008000800780c */ /* 0x000fe40003f26070 */
[----:B------:R-:W-:-:S06]  /*1d00*/  DSETP.GEU.AND P0, PT, R6, R10, PT ;  /* 0x0000000a0600722a */ /* 0x000fcc0003f0e000 */
[----:B------:R-:W-:Y:S02]  /*1d10*/  FSEL R6, R10, R6, !P0 ;  /* 0x000000060a067208 */ /* 0x000fe40004000000 */
[----:B------:R-:W-:-:S03]  /*1d20*/  FSEL R7, R11, R7, !P0 ;  /* 0x000000070b077208 */ /* 0x000fc60004000000 */
[----:B------:R-:W-:Y:S05]  /*1d30*/  @!P1 BRA `(.L_x_116) ;  /* 0x00000004000c9947 */ /* 0x000fea0003800000 */
[----:B------:R-:W-:-:S05]  /*1d40*/  VIADD R5, R5, 0x800 ;  /* 0x0000080005057836 */ /* 0x000fca0000000000 */
[----:B------:R-:W-:-:S13]  /*1d50*/  ISETP.GT.U32.AND P0, PT, R5, R24, PT ;  /* 0x000000180500720c */ /* 0x000fda0003f04070 */
[----:B------:R-:W-:Y:S05]  /*1d60*/  @!P0 BRA `(.L_x_117) ;  /* 0xfffffffc00748947 */ /* 0x000fea000383ffff */
.L_x_115:
[----:B------:R-:W-:-:S13]  /*1d70*/  ISETP.GE.U32.AND P0, PT, R5, R0, PT ;  /* 0x000000000500720c */ /* 0x000fda0003f06070 */
[----:B------:R-:W-:Y:S05]  /*1d80*/  @P0 BRA `(.L_x_116) ;  /* 0x0000000000f80947 */ /* 0x000fea0003800000 */
[----:B------:R-:W-:Y:S01]  /*1d90*/  IMAD.IADD R3, R0, 0x1, -R5 ;  /* 0x0000000100037824 */ /* 0x000fe200078e0a05 */
[----:B------:R-:W-:Y:S04]  /*1da0*/  BSSY.RECONVERGENT B1, `(.L_x_116) ;  /* 0x000003c000017945 */ /* 0x000fe80003800200 */
[----:B------:R-:W-:-:S13]  /*1db0*/  ISETP.GE.AND P0, PT, R4, R3, PT ;  /* 0x000000030400720c */ /* 0x000fda0003f06270 */
[----:B------:R-:W-:Y:S05]  /*1dc0*/  @P0 BRA `(.L_x_118) ;  /* 0x0000000000e40947 */ /* 0x000fea0003800000 */
[----:B------:R-:W-:Y:S01]  /*1dd0*/  LOP3.LUT R2, RZ, R4, RZ, 0x33, !PT ;  /* 0x00000004ff027212 */ /* 0x000fe200078e33ff */
[----:B------:R-:W-:Y:S03]  /*1de0*/  BSSY.RECONVERGENT B2, `(.L_x_119) ;  /* 0x0000017000027945 */ /* 0x000fe60003800200 */
[----:B------:R-:W-:-:S04]  /*1df0*/  IADD3 R2, PT, PT, -R5, R0, R2 ;  /* 0x0000000005027210 */ /* 0x000fc80007ffe102 */
[C---:B------:R-:W-:Y:S02]  /*1e00*/  LOP3.LUT R0, R2.reuse, 0x300, RZ, 0xc0, !PT ;  /* 0x0000030002007812 */ /* 0x040fe400078ec0ff */
[----:B------:R-:W-:Y:S02]  /*1e10*/  ISETP.GE.U32.AND P2, PT, R2, 0x300, PT ;  /* 0x000003000200780c */ /* 0x000fe40003f46070 */
[----:B------:R-:W-:Y:S01]  /*1e20*/  ISETP.NE.AND P0, PT, R0, 0x300, PT ;  /* 0x000003000000780c */ /* 0x000fe20003f05270 */
[----:B------:R-:W-:-:S12]  /*1e30*/  IMAD.MOV.U32 R0, RZ, RZ, R4 ;  /* 0x000000ffff007224 */ /* 0x000fd800078e0004 */
[----:B------:R-:W-:Y:S05]  /*1e40*/  @!P0 BRA `(.L_x_120) ;  /* 0x0000000000408947 */ /* 0x000fea0003800000 */
[----:B------:R-:W0:Y:S01]  /*1e50*/  LDC.64 R10, c[0x0][0x380] ;  /* 0x0000e000ff0a7b82 */ /* 0x000e220000000a00 */
[----:B------:R-:W-:Y:S01]  /*1e60*/  LEA.HI R0, R2, 0x1, RZ, 0x18 ;  /* 0x0000000102007811 */ /* 0x000fe200078fc0ff */
[----:B------:R-:W-:-:S03]  /*1e70*/  IMAD.IADD R13, R4, 0x1, R5 ;  /* 0x00000001040d7824 */ /* 0x000fc600078e0205 */
[----:B------:R-:W-:Y:S01]  /*1e80*/  LOP3.LUT R2, R0, 0x3, RZ, 0xc0, !PT ;  /* 0x0000000300027812 */ /* 0x000fe200078ec0ff */
[----:B------:R-:W-:-:S04]  /*1e90*/  IMAD.MOV.U32 R0, RZ, RZ, R4 ;  /* 0x000000ffff007224 */ /* 0x000fc800078e0004 */
[----:B------:R-:W-:-:S07]  /*1ea0*/  IMAD.MOV R2, RZ, RZ, -R2 ;  /* 0x000000ffff027224 */ /* 0x000fce00078e0a02 */
.L_x_121:
        /* <DEDUP_REMOVED lines=10> */
.L_x_120:
[----:B------:R-:W-:Y:S05]  /*1f50*/  BSYNC.RECONVERGENT B2 ;  /* 0x0000000000027941 */ /* 0x000fea0003800200 */
.L_x_119:
[----:B------:R-:W-:Y:S05]  /*1f60*/  @!P2 BRA `(.L_x_118) ;  /* 0x00000000007ca947 */ /* 0x000fea0003800000 */
[----:B------:R-:W0:Y:S01]  /*1f70*/  LDC.64 R8, c[0x0][0x380] ;  /* 0x0000e000ff087b82 */ /* 0x000e220000000a00 */
[C---:B------:R-:W-:Y:S02]  /*1f80*/  IMAD.IADD R5, R0.reuse, 0x1, R5 ;  /* 0x0000000100057824 */ /* 0x040fe400078e0205 */
[----:B------:R-:W-:-:S07]  /*1f90*/  VIADD R0, R0, 0x200 ;  /* 0x0000020000007836 */ /* 0x000fce0000000000 */
.L_x_122:
        /* <DEDUP_REMOVED lines=11> */
[C---:B------:R-:W-:Y:S02]  /*2050*/  VIADD R2, R0.reuse, 0x200 ;  /* 0x0000020000027836 */ /* 0x040fe40000000000 */
[----:B------:R-:W-:Y:S02]  /*2060*/  VIADD R0, R0, 0x400 ;  /* 0x0000040000007836 */ /* 0x000fe40000000000 */
[----:B------:R-:W-:Y:S01]  /*2070*/  VIADD R5, R5, 0x400 ;  /* 0x0000040005057836 */ /* 0x000fe20000000000 */
[----:B------:R-:W-:Y:S01]  /*2080*/  ISETP.GE.AND P1, PT, R2, R3, PT ;  /* 0x000000030200720c */ /* 0x000fe20003f26270 */
        /* <DEDUP_REMOVED lines=11> */
[----:B------:R-:W-:Y:S01]  /*2140*/  FSEL R7, R17, R7, !P0 ;  /* 0x0000000711077208 */ /* 0x000fe20004000000 */
[----:B------:R-:W-:Y:S06]  /*2150*/  @!P1 BRA `(.L_x_122) ;  /* 0xfffffffc00909947 */ /* 0x000fec000383ffff */
.L_x_118:
[----:B------:R-:W-:Y:S05]  /*2160*/  BSYNC.RECONVERGENT B1 ;  /* 0x0000000000017941 */ /* 0x000fea0003800200 */
.L_x_116:
        /* <DEDUP_REMOVED lines=50> */
[----:B------:R-:W2:Y:S01]  /*2490*/  LDS.128 R12, [UR4+0x20] ;  /* 0x00002004ff0c7984 */ /* 0x000ea20008000c00 */
[----:B-1----:R-:W-:-:S06]  /*24a0*/  DSETP.GEU.AND P1, PT, R6, R8, PT ;  /* 0x000000080600722a */ /* 0x002fcc0003f2e000 */
[----:B0-----:R-:W-:Y:S02]  /*24b0*/  FSEL R2, R8, R6, !P1 ;  /* 0x0000000608027208 */ /* 0x001fe40004800000 */
[----:B------:R-:W-:Y:S02]  /*24c0*/  FSEL R3, R9, R7, !P1 ;  /* 0x0000000709037208 */ /* 0x000fe40004800000 */
[----:B------:R-:W0:Y:S04]  /*24d0*/  LDS.128 R4, [UR4+0x30] ;  /* 0x00003004ff047984 */ /* 0x000e280008000c00 */
[----:B------:R-:W-:-:S06]  /*24e0*/  DSETP.GEU.AND P1, PT, R2, R10, PT ;  /* 0x0000000a0200722a */ /* 0x000fcc0003f2e000 */
[----:B------:R-:W-:Y:S02]  /*24f0*/  FSEL R2, R10, R2, !P1 ;  /* 0x000000020a027208 */ /* 0x000fe40004800000 */
[----:B------:R-:W-:-:S06]  /*2500*/  FSEL R3, R11, R3, !P1 ;  /* 0x000000030b037208 */ /* 0x000fcc0004800000 */
[----:B--2---:R-:W-:-:S06]  /*2510*/  DSETP.GEU.AND P1, PT, R2, R12, PT ;  /* 0x0000000c0200722a */ /* 0x004fcc0003f2e000 */
        /* <DEDUP_REMOVED lines=16> */
.L_x_99:
        /* <DEDUP_REMOVED lines=12> */
.L_x_125:
[----:B------:R-:W-:Y:S05]  /*26e0*/  BSYNC.RECONVERGENT B1 ;  /* 0x0000000000017941 */ /* 0x000fea0003800200 */
.L_x_124:
        /* <DEDUP_REMOVED lines=17> */
.L_x_130:
        /* <DEDUP_REMOVED lines=12> */
.L_x_129:
[----:B------:R-:W-:Y:S05]  /*28c0*/  BSYNC.RECONVERGENT B2 ;  /* 0x0000000000027941 */ /* 0x000fea0003800200 */
.L_x_128:
        /* <DEDUP_REMOVED lines=10> */
.L_x_133:
        /* <DEDUP_REMOVED lines=69> */
.L_x_132:
[----:B------:R-:W-:Y:S05]  /*2dc0*/  BSYNC.RECONVERGENT B2 ;  /* 0x0000000000027941 */ /* 0x000fea0003800200 */
.L_x_131:
        /* <DEDUP_REMOVED lines=40> */
.L_x_135:
[----:B------:R-:W-:Y:S05]  /*3050*/  BSYNC.RECONVERGENT B2 ;  /* 0x0000000000027941 */ /* 0x000fea0003800200 */
.L_x_134:
        /* <DEDUP_REMOVED lines=18> */
.L_x_127:
[----:B------:R-:W-:Y:S05]  /*3180*/  BSYNC.RECONVERGENT B1 ;  /* 0x0000000000017941 */ /* 0x000fea0003800200 */
.L_x_126:
        /* <DEDUP_REMOVED lines=60> */
[----:B---3--:R-:W1:Y:S01]  /*3550*/  LDS.128 R12, [UR4+0x20] ;  /* 0x00002004ff0c7984 */ /* 0x008e620008000c00 */
        /* <DEDUP_REMOVED lines=24> */
.L_x_136:
        /* <DEDUP_REMOVED lines=63> */
[----:B----4-:R-:W-:Y:S05]  /*3ad0*/  @P0 BRA `(.L_x_114) ;  /* 0x0000001000380947 */ /* 0x010fea0003800000 */
[----:B------:R-:W0:Y:S01]  /*3ae0*/  S2UR UR5, SR_CgaCtaId ;  /* 0x00000000000579c3 */ /* 0x000e220000008800 */
[----:B------:R-:W-:Y:S01]  /*3af0*/  UMOV UR4, 0x400 ;  /* 0x0000040000047882 */ /* 0x000fe20000000000 */
[C---:B------:R-:W-:Y:S02]  /*3b00*/  ISETP.GT.U32.AND P3, PT, R0.reuse, 0x20, PT ;  /* 0x000000200000780c */ /* 0x040fe40003f64070 */
        /* <DEDUP_REMOVED lines=9> */
[----:B------:R-:W-:Y:S01]  /*3ba0*/  ISETP.GT.U32.AND P1, PT, R0, 0x60, PT ;  /* 0x000000600000780c */ /* 0x000fe20003f24070 */
[----:B------:R-:W-:Y:S01]  /*3bb0*/  IMAD.MOV.U32 R2, RZ, RZ, R13 ;  /* 0x000000ffff027224 */ /* 0x000fe200078e000d */
[----:B------:R-:W0:Y:S01]  /*3bc0*/  LDS.128 R4, [UR4+0x30] ;  /* 0x00003004ff047984 */ /* 0x000e220008000c00 */
[----:B------:R-:W-:-:S06]  /*3bd0*/  IMAD.MOV.U32 R3, RZ, RZ, R12 ;  /* 0x000000ffff037224 */ /* 0x000fcc00078e000c */
        /* <DEDUP_REMOVED lines=36> */
.L_x_123:
[----:B------:R-:W0:Y:S01]  /*3e20*/  S2R R7, SR_TID.X ;  /* 0x0000000000077919 */ /* 0x000e220000002100 */
[----:B------:R-:W1:Y:S02]  /*3e30*/  LDCU.64 UR4, c[0x0][0x380] ;  /* 0x00007000ff0477ac */ /* 0x000e640008000a00 */
[----:B-1----:R-:W-:Y:S02]  /*3e40*/  IMAD.U32 R2, RZ, RZ, UR4 ;  /* 0x00000004ff027e24 */ /* 0x002fe4000f8e00ff */
[----:B------:R-:W-:Y:S02]  /*3e50*/  IMAD.U32 R3, RZ, RZ, UR5 ;  /* 0x00000005ff037e24 */ /* 0x000fe4000f8e00ff */
        /* <DEDUP_REMOVED lines=9> */
[----:B------:R-:W-:-:S05]  /*3ef0*/  VIADD R6, R0, 0xfffff800 ;  /* 0xfffff80000067836 */ /* 0x000fca0000000000 */
[----:B------:R-:W-:Y:S01]  /*3f00*/  ISETP.GE.U32.AND P1, PT, R6, 0x800, PT ;  /* 0x000008000600780c */ /* 0x000fe20003f26070 */
[----:B--2---:R-:W-:-:S06]  /*3f10*/  DSETP.GEU.AND P0, PT, R22, R8, PT ;  /* 0x000000081600722a */ /* 0x004fcc0003f0e000 */
[----:B------:R-:W-:Y:S02]  /*3f20*/  FSEL R8, R8, R22, !P0 ;  /* 0x0000001608087208 */ /* 0x000fe40004000000 */
[----:B------:R-:W-:-:S06]  /*3f30*/  FSEL R9, R9, R23, !P0 ;  /* 0x0000001709097208 */ /* 0x000fcc0004000000 */
[----:B---3--:R-:W-:-:S06]  /*3f40*/  DSETP.GEU.AND P0, PT, R8, R10, PT ;  /* 0x0000000a0800722a */ /* 0x008fcc0003f0e000 */
[----:B------:R-:W-:Y:S02]  /*3f50*/  FSEL R8, R10, R8, !P0 ;  /* 0x000000080a087208 */ /* 0x000fe40004000000 */
[----:B------:R-:W-:Y:S01]  /*3f60*/  FSEL R9, R11, R9, !P0 ;  /* 0x000000090b097208 */ /* 0x000fe20004000000 */
[----:B------:R-:W-:-:S05]  /*3f70*/  IMAD.MOV.U32 R11, RZ, RZ, 0x800 ;  /* 0x00000800ff0b7424 */ /* 0x000fca00078e00ff */
        /* <DEDUP_REMOVED lines=18> */
[----:B------:R-:W1:Y:S02]  /*40a0*/  LDC.64 R2, c[0x0][0x380] ;  /* 0x0000e000ff027b82 */ /* 0x000e640000000a00 */
.L_x_139:
[----:B------:R-:W-:-:S04]  /*40b0*/  IMAD.IADD R17, R7, 0x1, R11 ;  /* 0x0000000107117824 */ /* 0x000fc800078e020b */
[----:B-1----:R-:W-:-:S06]  /*40c0*/  IMAD.WIDE.U32 R16, R17, 0x8, R2 ;  /* 0x0000000811107825 */ /* 0x002fcc00078e0002 */
[----:B------:R-:W2:Y:S01]  /*40d0*/  LDG.E.64.CONSTANT R16, desc[UR6][R16.64] ;  /* 0x0000000610107981 */ /* 0x000ea2000c1e9b00 */
[----:B------:R-:W-:-:S05]  /*40e0*/  IMAD.WIDE.U32 R18, R11, 0x8, R4 ;  /* 0x000000080b127825 */ /* 0x000fca00078e0004 */
[----:B------:R-:W3:Y:S04]  /*40f0*/  LDG.E.64.CONSTANT R20, desc[UR6][R18.64+0x800] ;  /* 0x0008000612147981 */ /* 0x000ee8000c1e9b00 */
[----:B------:R-:W4:Y:S04]  /*4100*/  LDG.E.64.CONSTANT R22, desc[UR6][R18.64+0x1000] ;  /* 0x0010000612167981 */ /* 0x000f28000c1e9b00 */
[----:B------:R-:W5:Y:S04]  /*4110*/  LDG.E.64.CONSTANT R24, desc[UR6][R18.64+0x1800] ;  /* 0x0018000612187981 */ /* 0x000f68000c1e9b00 */
[----:B------:R-:W5:Y:S04]  /*4120*/  LDG.E.64.CONSTANT R26, desc[UR6][R18.64+0x2000] ;  /* 0x00200006121a7981 */ /* 0x000f68000c1e9b00 */
[----:B------:R-:W5:Y:S04]  /*4130*/  LDG.E.64.CONSTANT R28, desc[UR6][R18.64+0x2800] ;  /* 0x00280006121c7981 */ /* 0x000f68000c1e9b00 */
[----:B------:R-:W5:Y:S04]  /*4140*/  LDG.E.64.CONSTANT R14, desc[UR6][R18.64+0x3000] ;  /* 0x00300006120e7981 */ /* 0x000f68000c1e9b00 */
[----:B------:R-:W5:Y:S01]  /*4150*/  LDG.E.64.CONSTANT R12, desc[UR6][R18.64+0x3800] ;  /* 0x00380006120c7981 */ /* 0x000f62000c1e9b00 */
[----:B0-----:R-:W-:-:S05]  /*4160*/  IMAD.IADD R10, R0, 0x1, -R11 ;  /* 0x00000001000a7824 */ /* 0x001fca00078e0a0b */
[----:B------:R-:W-:Y:S01]  /*4170*/  ISETP.GE.U32.AND P1, PT, R10, 0x800, PT ;  /* 0x000008000a00780c */ /* 0x000fe20003f26070 */
        /* <DEDUP_REMOVED lines=26> */
[----:B------:R-:W-:-:S13]  /*4320*/  ISETP.GT.U32.AND P0, PT, R11, R6, PT ;  /* 0x000000060b00720c */ /* 0x000fda0003f04070 */
[----:B------:R-:W-:Y:S05]  /*4330*/  @!P0 BRA `(.L_x_139) ;  /* 0xfffffffc005c8947 */ /* 0x000fea000383ffff */
.L_x_137:
        /* <DEDUP_REMOVED lines=14> */
[----:B------:R-:W-:Y:S01]  /*4420*/  LEA.HI R0, R5, 0x1, RZ, 0x18 ;  /* 0x0000000105007811 */ /* 0x000fe200078fc0ff */
[----:B------:R-:W-:-:S03]  /*4430*/  IMAD.IADD R15, R7, 0x1, R11 ;  /* 0x00000001070f7824 */ /* 0x000fc600078e020b */
[----:B------:R-:W-:Y:S01]  /*4440*/  LOP3.LUT R5, R0, 0x3, RZ, 0xc0, !PT ;  /* 0x0000000300057812 */ /* 0x000fe200078ec0ff */
[----:B------:R-:W-:-:S04]  /*4450*/  IMAD.MOV.U32 R0, RZ, RZ, R7 ;  /* 0x000000ffff007224 */ /* 0x000fc800078e0007 */
[----:B------:R-:W-:-:S07]  /*4460*/  IMAD.MOV R5, RZ, RZ, -R5 ;  /* 0x000000ffff057224 */ /* 0x000fce00078e0a05 */
.L_x_143:
        /* <DEDUP_REMOVED lines=10> */
.L_x_142:
[----:B------:R-:W-:Y:S05]  /*4510*/  BSYNC.RECONVERGENT B2 ;  /* 0x0000000000027941 */ /* 0x000fea0003800200 */
.L_x_141:
[----:B------:R-:W-:Y:S05]  /*4520*/  @!P2 BRA `(.L_x_140) ;  /* 0x000000000078a947 */ /* 0x000fea0003800000 */
[C---:B------:R-:W-:Y:S02]  /*4530*/  IMAD.IADD R5, R0.reuse, 0x1, R11 ;  /* 0x0000000100057824 */ /* 0x040fe400078e020b */
[----:B------:R-:W-:-:S07]  /*4540*/  VIADD R0, R0, 0x200 ;  /* 0x0000020000007836 */ /* 0x000fce0000000000 */
.L_x_144:
[----:B------:R-:W-:-:S04]  /*4550*/  IMAD.WIDE.U32 R10, R5, 0x8, R2 ;  /* 0x00000008050a7825 */ /* 0x000fc800078e0002 */
        /* <DEDUP_REMOVED lines=13> */
[----:B------:R-:W-:Y:S01]  /*4630*/  FSEL R9, R11, R9, !P0 ;  /* 0x000000090b097208 */ /* 0x000fe20004000000 */
[C---:B------:R-:W-:Y:S02]  /*4640*/  VIADD R11, R0.reuse, 0x200 ;  /* 0x00000200000b7836 */ /* 0x040fe40000000000 */
[----:B------:R-:W-:-:S03]  /*4650*/  VIADD R0, R0, 0x400 ;  /* 0x0000040000007836 */ /* 0x000fc60000000000 */
[----:B---3--:R-:W-:Y:S01]  /*4660*/  DSETP.GEU.AND P0, PT, R8, R12, PT ;  /* 0x0000000c0800722a */ /* 0x008fe20003f0e000 */
[----:B------:R-:W-:-:S05]  /*4670*/  ISETP.GE.AND P1, PT, R11, R4, PT ;  /* 0x000000040b00720c */ /* 0x000fca0003f26270 */
        /* <DEDUP_REMOVED lines=9> */
.L_x_140:
[----:B------:R-:W-:Y:S05]  /*4710*/  BSYNC.RECONVERGENT B1 ;  /* 0x0000000000017941 */ /* 0x000fea0003800200 */
.L_x_138:
        /* <DEDUP_REMOVED lines=74> */
.L_x_114:
[----:B------:R-:W-:Y:S05]  /*4bc0*/  BSYNC.RECONVERGENT B0 ;  /* 0x0000000000007941 */ /* 0x000fea0003800200 */
.L_x_98:
[----:B------:R-:W-:Y:S05]  /*4bd0*/  @P0 EXIT ;  /* 0x000000000000094d */ /* 0x000fea0003800000 */
[----:B------:R-:W4:Y:S01]  /*4be0*/  LDCU.64 UR8, c[0x0][0x398] ;  /* 0x00007300ff0877ac */ /* 0x000f220008000a00 */
[----:B01----:R-:W0:Y:S01]  /*4bf0*/  LDC.64 R4, c[0x0][0x388] ;  /* 0x0000e200ff047b82 */ /* 0x003e220000000a00 */
[----:B------:R-:W2:Y:S01]  /*4c00*/  LDCU.64 UR4, c[0x0][0x398] ;  /* 0x00007300ff0477ac */ /* 0x000ea20008000a00 */
[----:B----4-:R-:W-:-:S06]  /*4c10*/  DSETP.GT.AND P0, PT, R6, UR8, PT ;  /* 0x0000000806007e2a */ /* 0x010fcc000bf04000 */
[----:B--23--:R-:W-:Y:S02]  /*4c20*/  FSEL R2, R6, UR4, P0 ;  /* 0x0000000406027c08 */ /* 0x00cfe40008000000 */
[----:B------:R-:W-:-:S05]  /*4c30*/  FSEL R3, R7, UR5, P0 ;  /* 0x0000000507037c08 */ /* 0x000fca0008000000 */
[----:B0-----:R-:W-:Y:S01]  /*4c40*/  STG.E.64 desc[UR6][R4.64], R2 ;  /* 0x0000000204007986 */ /* 0x001fe2000c101b06 */
[----:B------:R-:W-:Y:S05]  /*4c50*/  EXIT ;  /* 0x000000000000794d */ /* 0x000fea0003800000 */
.L_x_145:
        /* <DEDUP_REMOVED lines=10> */
.L_x_151:


//--------------------- .text._ZN3cub18CUB_300001_SM_10006detail11EmptyKernelIvEEvv --------------------------
	.section	.text._ZN3cub18CUB_300001_SM_10006detail11EmptyKernelIvEEvv,"ax",@progbits
	.align	128
        .global         _ZN3cub18CUB_300001_SM_10006detail11EmptyKernelIvEEvv
        .type           _ZN3cub18CUB_300001_SM_10006detail11EmptyKernelIvEEvv,@function
        .size           _ZN3cub18CUB_300001_SM_10006detail11EmptyKernelIvEEvv,(.L_x_152 - _ZN3cub18CUB_300001_SM_10006detail11EmptyKernelIvEEvv)
        .other          _ZN3cub18CUB_300001_SM_10006detail11EmptyKernelIvEEvv,@"STO_CUDA_ENTRY STV_DEFAULT"
_ZN3cub18CUB_300001_SM_10006detail11EmptyKernelIvEEvv:
.text._ZN3cub18CUB_300001_SM_10006detail11EmptyKernelIvEEvv:
[----:B------:R-:W-:Y:S01]  /*0000*/  LDC R1, c[0x0][0x37c] ;  /* 0x0000df00ff017b82 */ /* 0x000fe20000000800 */
[----:B------:R-:W-:Y:S05]  /*0010*/  EXIT ;  /* 0x000000000000794d */ /* 0x000fea0003800000 */
.L_x_146:
        /* <DEDUP_REMOVED lines=14> */
.L_x_152:


//--------------------- .text._Z12evalEquationPdPKdi --------------------------
	.section	.text._Z12evalEquationPdPKdi,"ax",@progbits
	.align	128
        .global         _Z12evalEquationPdPKdi
        .type           _Z12evalEquationPdPKdi,@function
        .size           _Z12evalEquationPdPKdi,(.L_x_153 - _Z12evalEquationPdPKdi)
        .other          _Z12evalEquationPdPKdi,@"STO_CUDA_ENTRY STV_DEFAULT"
_Z12evalEquationPdPKdi:
.text._Z12evalEquationPdPKdi:
[----:B------:R-:W-:Y:S01]  /*0000*/  LDC R1, c[0x0][0x37c] ;  /* 0x0000df00ff017b82 */ /* 0x000fe20000000800 */
[----:B------:R-:W0:Y:S01]  /*0010*/  S2R R5, SR_CTAID.X ;  /* 0x0000000000057919 */ /* 0x000e220000002500 */
[----:B------:R-:W0:Y:S01]  /*0020*/  LDCU UR7, c[0x0][0x360] ;  /* 0x00006c00ff0777ac */ /* 0x000e220008000800 */
[----:B------:R-:W0:Y:S01]  /*0030*/  S2R R6, SR_TID.X ;  /* 0x0000000000067919 */ /* 0x000e220000002100 */
[----:B------:R-:W1:Y:S01]  /*0040*/  LDCU UR10, c[0x0][0x364] ;  /* 0x00006c80ff0a77ac */ /* 0x000e620008000800 */
[----:B------:R-:W1:Y:S01]  /*0050*/  S2R R2, SR_CTAID.Y ;  /* 0x0000000000027919 */ /* 0x000e620000002600 */
[----:B------:R-:W2:Y:S01]  /*0060*/  LDCU UR11, c[0x0][0x390] ;  /* 0x00007200ff0b77ac */ /* 0x000ea20008000800 */
[----:B------:R-:W1:Y:S01]  /*0070*/  S2R R9, SR_TID.Y ;  /* 0x0000000000097919 */ /* 0x000e620000002200 */
[----:B------:R-:W3:Y:S01]  /*0080*/  LDCU.64 UR8, c[0x0][0x358] ;  /* 0x00006b00ff0877ac */ /* 0x000ee20008000a00 */
[----:B0-----:R-:W-:-:S04]  /*0090*/  IMAD R0, R5, UR7, R6 ;  /* 0x0000000705007c24 */ /* 0x001fc8000f8e0206 */
[----:B------:R-:W-:Y:S02]  /*00a0*/  IMAD R0, R5, -0x2, R0 ;  /* 0xfffffffe05007824 */ /* 0x000fe400078e0200 */
[----:B-1----:R-:W-:-:S04]  /*00b0*/  IMAD R3, R2, UR10, R9 ;  /* 0x0000000a02037c24 */ /* 0x002fc8000f8e0209 */
[----:B------:R-:W-:-:S05]  /*00c0*/  IMAD R3, R2, -0x2, R3 ;  /* 0xfffffffe02037824 */ /* 0x000fca00078e0203 */
[----:B------:R-:W-:-:S04]  /*00d0*/  VIMNMX R2, PT, PT, R0, R3, !PT ;  /* 0x0000000300027248 */ /* 0x000fc80007fe0100 */
[----:B--2---:R-:W-:-:S13]  /*00e0*/  ISETP.GE.AND P1, PT, R2, UR11, PT ;  /* 0x0000000b02007c0c */ /* 0x004fda000bf26270 */
[----:B------:R-:W0:Y:S01]  /*00f0*/  @!P1 LDC.64 R4, c[0x0][0x388] ;  /* 0x0000e200ff049b82 */ /* 0x000e220000000a00 */
[----:B------:R-:W-:-:S04]  /*0100*/  @!P1 IMAD R7, R3, UR11, R0 ;  /* 0x0000000b03079c24 */ /* 0x000fc8000f8e0200 */
[----:B0-----:R-:W-:-:S06]  /*0110*/  @!P1 IMAD.WIDE R4, R7, 0x8, R4 ;  /* 0x0000000807049825 */ /* 0x001fcc00078e0204 */
[----:B---3--:R-:W2:Y:S01]  /*0120*/  @!P1 LDG.E.64 R4, desc[UR8][R4.64] ;  /* 0x0000000804049981 */ /* 0x008ea2000c1e1b00 */
[----:B------:R-:W0:Y:S01]  /*0130*/  S2UR UR5, SR_CgaCtaId ;  /* 0x00000000000579c3 */ /* 0x000e220000008800 */
[----:B------:R-:W-:Y:S01]  /*0140*/  UMOV UR4, 0x400 ;  /* 0x0000040000047882 */ /* 0x000fe20000000000 */
[----:B------:R-:W-:-:S06]  /*0150*/  UIADD3 UR6, UPT, UPT, UR11, -0x1, URZ ;  /* 0xffffffff0b067890 */ /* 0x000fcc000fffe0ff */
[----:B------:R-:W-:-:S04]  /*0160*/  ISETP.GE.AND P0, PT, R0, UR6, PT ;  /* 0x0000000600007c0c */ /* 0x000fc8000bf06270 */
[----:B------:R-:W-:Y:S01]  /*0170*/  ISETP.LT.OR P0, PT, R0, 0x1, P0 ;  /* 0x000000010000780c */ /* 0x000fe20000701670 */
[----:B0-----:R-:W-:-:S06]  /*0180*/  ULEA UR4, UR5, UR4, 0x18 ;  /* 0x0000000405047291 */ /* 0x001fcc000f8ec0ff */
[----:B------:R-:W-:-:S05]  /*0190*/  LEA R2, R9, UR4, 0x7 ;  /* 0x0000000409027c11 */ /* 0x000fca000f8e38ff */
[----:B------:R-:W-:-:S05]  /*01a0*/  IMAD R13, R6, 0x8, R2 ;  /* 0x00000008060d7824 */ /* 0x000fca00078e0202 */
[----:B--2---:R0:W-:Y:S01]  /*01b0*/  @!P1 STS.64 [R13], R4 ;  /* 0x000000040d009388 */ /* 0x0041e20000000a00 */
[----:B------:R-:W-:Y:S06]  /*01c0*/  BAR.SYNC.DEFER_BLOCKING 0x0 ;  /* 0x0000000000007b1d */ /* 0x000fec0000010000 */
[----:B------:R-:W-:Y:S05]  /*01d0*/  @P0 EXIT ;  /* 0x000000000000094d */ /* 0x000fea0003800000 */
[----:B------:R-:W-:-:S04]  /*01e0*/  ISETP.GE.AND P0, PT, R3, UR6, PT ;  /* 0x0000000603007c0c */ /* 0x000fc8000bf06270 */
[----:B------:R-:W-:-:S13]  /*01f0*/  ISETP.LT.OR P0, PT, R3, 0x1, P0 ;  /* 0x000000010300780c */ /* 0x000fda0000701670 */
[----:B------:R-:W-:Y:S05]  /*0200*/  @P0 EXIT ;  /* 0x000000000000094d */ /* 0x000fea0003800000 */
[----:B------:R-:W-:-:S06]  /*0210*/  UIADD3 UR4, UPT, UPT, UR7, -0x1, URZ ;  /* 0xffffffff07047890 */ /* 0x000fcc000fffe0ff */
[----:B------:R-:W-:-:S04]  /*0220*/  ISETP.GE.U32.AND P0, PT, R6, UR4, PT ;  /* 0x0000000406007c0c */ /* 0x000fc8000bf06070 */
[----:B------:R-:W-:-:S13]  /*0230*/  ISETP.EQ.OR P0, PT, R6, RZ, P0 ;  /* 0x000000ff0600720c */ /* 0x000fda0000702670 */
[----:B------:R-:W-:Y:S05]  /*0240*/  @P0 EXIT ;  /* 0x000000000000094d */ /* 0x000fea0003800000 */
[----:B------:R-:W-:-:S06]  /*0250*/  UIADD3 UR4, UPT, UPT, UR10, -0x1, URZ ;  /* 0xffffffff0a047890 */ /* 0x000fcc000fffe0ff */
[----:B------:R-:W-:-:S04]  /*0260*/  ISETP.GE.U32.AND P0, PT, R9, UR4, PT ;  /* 0x0000000409007c0c */ /* 0x000fc8000bf06070 */
[----:B------:R-:W-:-:S13]  /*0270*/  ISETP.EQ.OR P0, PT, R9, RZ, P0 ;  /* 0x000000ff0900720c */ /* 0x000fda0000702670 */
[----:B------:R-:W-:Y:S05]  /*0280*/  @P0 EXIT ;  /* 0x000000000000094d */ /* 0x000fea0003800000 */
[----:B0-----:R-:W-:Y:S01]  /*0290*/  LDS.64 R4, [R13+-0x80] ;  /* 0xffff80000d047984 */ /* 0x001fe20000000a00 */
[----:B------:R-:W-:-:S03]  /*02a0*/  IMAD R3, R3, UR11, R0 ;  /* 0x0000000b03037c24 */ /* 0x000fc6000f8e0200 */
[----:B------:R-:W0:Y:S04]  /*02b0*/  LDS.64 R6, [R13+0x8] ;  /* 0x000008000d067984 */ /* 0x000e280000000a00 */
[----:B------:R-:W1:Y:S04]  /*02c0*/  LDS.64 R8, [R13+0x80] ;  /* 0x000080000d087984 */ /* 0x000e680000000a00 */
[----:B------:R-:W2:Y:S01]  /*02d0*/  LDS.64 R10, [R13+-0x8] ;  /* 0xfffff8000d0a7984 */ /* 0x000ea20000000a00 */
[----:B0-----:R-:W-:Y:S01]  /*02e0*/  DADD R4, R4, R6 ;  /* 0x0000000004047229 */ /* 0x001fe20000000006 */
[----:B------:R-:W0:Y:S07]  /*02f0*/  LDC.64 R6, c[0x0][0x380] ;  /* 0x0000e000ff067b82 */ /* 0x000e2e0000000a00 */
[----:B-1----:R-:W-:-:S08]  /*0300*/  DADD R4, R4, R8 ;  /* 0x0000000004047229 */ /* 0x002fd00000000008 */
[----:B--2---:R-:W-:-:S08]  /*0310*/  DADD R4, R4, R10 ;  /* 0x0000000004047229 */ /* 0x004fd0000000000a */
[----:B------:R-:W-:Y:S01]  /*0320*/  DMUL R4, R4, 0.25 ;  /* 0x3fd0000004047828 */ /* 0x000fe20000000000 */
[----:B0-----:R-:W-:-:S06]  /*0330*/  IMAD.WIDE R2, R3, 0x8, R6 ;  /* 0x0000000803027825 */ /* 0x001fcc00078e0206 */
[----:B------:R-:W-:Y:S01]  /*0340*/  STG.E.64 desc[UR8][R2.64], R4 ;  /* 0x0000000402007986 */ /* 0x000fe2000c101b08 */
[----:B------:R-:W-:Y:S05]  /*0350*/  EXIT ;  /* 0x000000000000794d */ /* 0x000fea0003800000 */
.L_x_147:
        /* <DEDUP_REMOVED lines=10> */
.L_x_153:


//--------------------- .text._Z6vecNegPKdS0_Pdi  --------------------------
	.section	.text._Z6vecNegPKdS0_Pdi,"ax",@progbits
	.align	128
        .global         _Z6vecNegPKdS0_Pdi
        .type           _Z6vecNegPKdS0_Pdi,@function
        .size           _Z6vecNegPKdS0_Pdi,(.L_x_154 - _Z6vecNegPKdS0_Pdi)
        .other          _Z6vecNegPKdS0_Pdi,@"STO_CUDA_ENTRY STV_DEFAULT"
_Z6vecNegPKdS0_Pdi:
.text._Z6vecNegPKdS0_Pdi:
[----:B------:R-:W-:Y:S01]  /*0000*/  LDC R1, c[0x0][0x37c] ;  /* 0x0000df00ff017b82 */ /* 0x000fe20000000800 */
[----:B------:R-:W0:Y:S07]  /*0010*/  S2R R0, SR_TID.X ;  /* 0x0000000000007919 */ /* 0x000e2e0000002100 */
[----:B------:R-:W0:Y:S01]  /*0020*/  S2UR UR4, SR_CTAID.X ;  /* 0x00000000000479c3 */ /* 0x000e220000002500 */
[----:B------:R-:W1:Y:S07]  /*0030*/  LDCU UR5, c[0x0][0x398] ;  /* 0x00007300ff0577ac */ /* 0x000e6e0008000800 */
[----:B------:R-:W0:Y:S02]  /*0040*/  LDC R11, c[0x0][0x360] ;  /* 0x0000d800ff0b7b82 */ /* 0x000e240000000800 */
[----:B0-----:R-:W-:-:S05]  /*0050*/  IMAD R11, R11, UR4, R0 ;  /* 0x000000040b0b7c24 */ /* 0x001fca000f8e0200 */
[----:B-1----:R-:W-:-:S13]  /*0060*/  ISETP.GE.AND P0, PT, R11, UR5, PT ;  /* 0x000000050b007c0c */ /* 0x002fda000bf06270 */
[----:B------:R-:W-:Y:S05]  /*0070*/  @P0 EXIT ;  /* 0x000000000000094d */ /* 0x000fea0003800000 */
[----:B------:R-:W0:Y:S01]  /*0080*/  LDC.64 R2, c[0x0][0x380] ;  /* 0x0000e000ff027b82 */ /* 0x000e220000000a00 */
[----:B------:R-:W1:Y:S07]  /*0090*/  LDCU.64 UR4, c[0x0][0x358] ;  /* 0x00006b00ff0477ac */ /* 0x000e6e0008000a00 */
[----:B------:R-:W2:Y:S08]  /*00a0*/  LDC.64 R4, c[0x0][0x388] ;  /* 0x0000e200ff047b82 */ /* 0x000eb00000000a00 */
[----:B------:R-:W3:Y:S01]  /*00b0*/  LDC.64 R8, c[0x0][0x390] ;  /* 0x0000e400ff087b82 */ /* 0x000ee20000000a00 */
[----:B0-----:R-:W-:-:S06]  /*00c0*/  IMAD.WIDE R2, R11, 0x8, R2 ;  /* 0x000000080b027825 */ /* 0x001fcc00078e0202 */
[----:B-1----:R-:W4:Y:S01]  /*00d0*/  LDG.E.64 R2, desc[UR4][R2.64] ;  /* 0x0000000402027981 */ /* 0x002f22000c1e1b00 */
[----:B--2---:R-:W-:-:S06]  /*00e0*/  IMAD.WIDE R4, R11, 0x8, R4 ;  /* 0x000000080b047825 */ /* 0x004fcc00078e0204 */
[----:B------:R-:W4:Y:S01]  /*00f0*/  LDG.E.64 R4, desc[UR4][R4.64] ;  /* 0x0000000404047981 */ /* 0x000f22000c1e1b00 */
[----:B---3--:R-:W-:Y:S01]  /*0100*/  IMAD.WIDE R8, R11, 0x8, R8 ;  /* 0x000000080b087825 */ /* 0x008fe200078e0208 */
[----:B----4-:R-:W-:-:S07]  /*0110*/  DADD R6, R2, -R4 ;  /* 0x0000000002067229 */ /* 0x010fce0000000804 */
[----:B------:R-:W-:Y:S01]  /*0120*/  STG.E.64 desc[UR4][R8.64], R6 ;  /* 0x0000000608007986 */ /* 0x000fe2000c101b04 */
[----:B------:R-:W-:Y:S05]  /*0130*/  EXIT ;  /* 0x000000000000794d */ /* 0x000fea0003800000 */
.L_x_148:
        /* <DEDUP_REMOVED lines=12> */
.L_x_154:


//--------------------- .nv.shared._ZN3cub18CUB_300001_SM_10006detail6reduce28DeviceReduceSingleTileKernelINS2_10policy_hubIdjN4cuda3__47maximumIvEEE10Policy1000EPdSB_iS8_ddNS5_3std3__410__identityEEEvT0_T1_T2_T3_T4_T6_ --------------------------
	.section	.nv.shared._ZN3cub18CUB_300001_SM_10006detail6reduce28DeviceReduceSingleTileKernelINS2_10policy_hubIdjN4cuda3__47maximumIvEEE10Policy1000EPdSB_iS8_ddNS5_3std3__410__identityEEEvT0_T1_T2_T3_T4_T6_,"aw",@nobits
	.sectionflags	@""
	.align	8
.nv.shared._ZN3cub18CUB_300001_SM_10006detail6reduce28DeviceReduceSingleTileKernelINS2_10policy_hubIdjN4cuda3__47maximumIvEEE10Policy1000EPdSB_iS8_ddNS5_3std3__410__identityEEEvT0_T1_T2_T3_T4_T6_:
	.zero		1104


//--------------------- .nv.shared.reserved.0     --------------------------
	.section	.nv.shared.reserved.0,"aw",@nobits
	.weak		__nv_reservedSMEM_offset_0_alias
	.size		__nv_reservedSMEM_offset_0_alias, 0, 64
	.other		__nv_reservedSMEM_offset_0_alias,@"STO_CUDA_RESERVED_SHARED STV_DEFAULT"
__nv_reservedSMEM_offset_0_alias:
	.zero		0
	.zero		64


//--------------------- .nv.global                --------------------------
	.section	.nv.global,"aw",@nobits
.nv.global:
	.type		_ZN34_INTERNAL_66fe2a59_4_k_cu_98d65fdc6thrust24THRUST_300001_SM_1000_NS12placeholders2_5E,@object
	.size		_ZN34_INTERNAL_66fe2a59_4_k_cu_98d65fdc6thrust24THRUST_300001_SM_1000_NS12placeholders2_5E,(_ZN34_INTERNAL_66fe2a59_4_k_cu_98d65fdc4cuda3std3__45__cpo6cbeginE - _ZN34_INTERNAL_66fe2a59_4_k_cu_98d65fdc6thrust24THRUST_300001_SM_1000_NS12placeholders2_5E)
_ZN34_INTERNAL_66fe2a59_4_k_cu_98d65fdc6thrust24THRUST_300001_SM_1000_NS12placeholders2_5E:
	.zero		1
	.type		_ZN34_INTERNAL_66fe2a59_4_k_cu_98d65fdc4cuda3std3__45__cpo6cbeginE,@object
	.size		_ZN34_INTERNAL_66fe2a59_4_k_cu_98d65fdc4cuda3std3__45__cpo6cbeginE,(_ZN34_INTERNAL_66fe2a59_4_k_cu_98d65fdc4cuda3std6ranges3__45__cpo6cbeginE - _ZN34_INTERNAL_66fe2a59_4_k_cu_98d65fdc4cuda3std3__45__cpo6cbeginE)
_ZN34_INTERNAL_66fe2a59_4_k_cu_98d65fdc4cuda3std3__45__cpo6cbeginE:
	.zero		1
	.type		_ZN34_INTERNAL_66fe2a59_4_k_cu_98d65fdc4cuda3std6ranges3__45__cpo6cbeginE,@object
	.size		_ZN34_INTERNAL_66fe2a59_4_k_cu_98d65fdc4cuda3std6ranges3__45__cpo6cbeginE,(_ZN34_INTERNAL_66fe2a59_4_k_cu_98d65fdc4cuda3std3__48in_placeE - _ZN34_INTERNAL_66fe2a59_4_k_cu_98d65fdc4cuda3std6ranges3__45__cpo6cbeginE)
_ZN34_INTERNAL_66fe2a59_4_k_cu_98d65fdc4cuda3std6ranges3__45__cpo6cbeginE:
	.zero		1
	.type		_ZN34_INTERNAL_66fe2a59_4_k_cu_98d65fdc4cuda3std3__48in_placeE,@object
	.size		_ZN34_INTERNAL_66fe2a59_4_k_cu_98d65fdc4cuda3std3__48in_placeE,(_ZN34_INTERNAL_66fe2a59_4_k_cu_98d65fdc4cuda3std6ranges3__45__cpo4sizeE - _ZN34_INTERNAL_66fe2a59_4_k_cu_98d65fdc4cuda3std3__48in_placeE)
_ZN34_INTERNAL_66fe2a59_4_k_cu_98d65fdc4cuda3std3__48in_placeE:
	.zero		1
	.type		_ZN34_INTERNAL_66fe2a59_4_k_cu_98d65fdc4cuda3std6ranges3__45__cpo4sizeE,@object
	.size		_ZN34_INTERNAL_66fe2a59_4_k_cu_98d65fdc4cuda3std6ranges3__45__cpo4sizeE,(_ZN34_INTERNAL_66fe2a59_4_k_cu_98d65fdc6thrust24THRUST_300001_SM_1000_NS12placeholders2_9E - _ZN34_INTERNAL_66fe2a59_4_k_cu_98d65fdc4cuda3std6ranges3__45__cpo4sizeE)
_ZN34_INTERNAL_66fe2a59_4_k_cu_98d65fdc4cuda3std6ranges3__45__cpo4sizeE:
	.zero		1
	.type		_ZN34_INTERNAL_66fe2a59_4_k_cu_98d65fdc6thrust24THRUST_300001_SM_1000_NS12placeholders2_9E,@object
	.size		_ZN34_INTERNAL_66fe2a59_4_k_cu_98d65fdc6thrust24THRUST_300001_SM_1000_NS12placeholders2_9E,(_ZN34_INTERNAL_66fe2a59_4_k_cu_98d65fdc4cuda3std3__45__cpo7crbeginE - _ZN34_INTERNAL_66fe2a59_4_k_cu_98d65fdc6thrust24THRUST_300001_SM_1000_NS12placeholders2_9E)
_ZN34_INTERNAL_66fe2a59_4_k_cu_98d65fdc6thrust24THRUST_300001_SM_1000_NS12placeholders2_9E:
	.zero		1
	.type		_ZN34_INTERNAL_66fe2a59_4_k_cu_98d65fdc4cuda3std3__45__cpo7crbeginE,@object
	.size		_ZN34_INTERNAL_66fe2a59_4_k_cu_98d65fdc4cuda3std3__45__cpo7crbeginE,(_ZN34_INTERNAL_66fe2a59_4_k_cu_98d65fdc4cuda3std6ranges3__45__cpo4nextE - _ZN34_INTERNAL_66fe2a59_4_k_cu_98d65fdc4cuda3std3__45__cpo7crbeginE)
_ZN34_INTERNAL_66fe2a59_4_k_cu_98d65fdc4cuda3std3__45__cpo7crbeginE:
	.zero		1
	.type		_ZN34_INTERNAL_66fe2a59_4_k_cu_98d65fdc4cuda3std6ranges3__45__cpo4nextE,@object
	.size		_ZN34_INTERNAL_66fe2a59_4_k_cu_98d65fdc4cuda3std6ranges3__45__cpo4nextE,(_ZN34_INTERNAL_66fe2a59_4_k_cu_98d65fdc4cuda3std6ranges3__45__cpo4swapE - _ZN34_INTERNAL_66fe2a59_4_k_cu_98d65fdc4cuda3std6ranges3__45__cpo4nextE)
_ZN34_INTERNAL_66fe2a59_4_k_cu_98d65fdc4cuda3std6ranges3__45__cpo4nextE:
	.zero		1
	.type		_ZN34_INTERNAL_66fe2a59_4_k_cu_98d65fdc4cuda3std6ranges3__45__cpo4swapE,@object
	.size		_ZN34_INTERNAL_66fe2a59_4_k_cu_98d65fdc4cuda3std6ranges3__45__cpo4swapE,(_ZN34_INTERNAL_66fe2a59_4_k_cu_98d65fdc6thrust24THRUST_300001_SM_1000_NS12placeholders2_1E - _ZN34_INTERNAL_66fe2a59_4_k_cu_98d65fdc4cuda3std6ranges3__45__cpo4swapE)
_ZN34_INTERNAL_66fe2a59_4_k_cu_98d65fdc4cuda3std6ranges3__45__cpo4swapE:
	.zero		1
	.type		_ZN34_INTERNAL_66fe2a59_4_k_cu_98d65fdc6thrust24THRUST_300001_SM_1000_NS12placeholders2_1E,@object
	.size		_ZN34_INTERNAL_66fe2a59_4_k_cu_98d65fdc6thrust24THRUST_300001_SM_1000_NS12placeholders2_1E,(_ZN34_INTERNAL_66fe2a59_4_k_cu_98d65fdc6thrust24THRUST_300001_SM_1000_NS12placeholders2_3E - _ZN34_INTERNAL_66fe2a59_4_k_cu_98d65fdc6thrust24THRUST_300001_SM_1000_NS12placeholders2_1E)
_ZN34_INTERNAL_66fe2a59_4_k_cu_98d65fdc6thrust24THRUST_300001_SM_1000_NS12placeholders2_1E:
	.zero		1
	.type		_ZN34_INTERNAL_66fe2a59_4_k_cu_98d65fdc6thrust24THRUST_300001_SM_1000_NS12placeholders2_3E,@object
	.size		_ZN34_INTERNAL_66fe2a59_4_k_cu_98d65fdc6thrust24THRUST_300001_SM_1000_NS12placeholders2_3E,(_ZN34_INTERNAL_66fe2a59_4_k_cu_98d65fdc4cuda3std3__45__cpo5beginE - _ZN34_INTERNAL_66fe2a59_4_k_cu_98d65fdc6thrust24THRUST_300001_SM_1000_NS12placeholders2_3E)
_ZN34_INTERNAL_66fe2a59_4_k_cu_98d65fdc6thrust24THRUST_300001_SM_1000_NS12placeholders2_3E:
	.zero		1
	.type		_ZN34_INTERNAL_66fe2a59_4_k_cu_98d65fdc4cuda3std3__45__cpo5beginE,@object
	.size		_ZN34_INTERNAL_66fe2a59_4_k_cu_98d65fdc4cuda3std3__45__cpo5beginE,(_ZN34_INTERNAL_66fe2a59_4_k_cu_98d65fdc4cuda3std6ranges3__45__cpo5beginE - _ZN34_INTERNAL_66fe2a59_4_k_cu_98d65fdc4cuda3std3__45__cpo5beginE)
_ZN34_INTERNAL_66fe2a59_4_k_cu_98d65fdc4cuda3std3__45__cpo5beginE:
	.zero		1
	.type		_ZN34_INTERNAL_66fe2a59_4_k_cu_98d65fdc4cuda3std6ranges3__45__cpo5beginE,@object
	.size		_ZN34_INTERNAL_66fe2a59_4_k_cu_98d65fdc4cuda3std6ranges3__45__cpo5beginE,(_ZN34_INTERNAL_66fe2a59_4_k_cu_98d65fdc4cuda3std3__436_GLOBAL__N__66fe2a59_4_k_cu_98d65fdc6ignoreE - _ZN34_INTERNAL_66fe2a59_4_k_cu_98d65fdc4cuda3std6ranges3__45__cpo5beginE)
_ZN34_INTERNAL_66fe2a59_4_k_cu_98d65fdc4cuda3std6ranges3__45__cpo5beginE:
	.zero		1
	.type		_ZN34_INTERNAL_66fe2a59_4_k_cu_98d65fdc4cuda3std3__436_GLOBAL__N__66fe2a59_4_k_cu_98d65fdc6ignoreE,@object
	.size		_ZN34_INTERNAL_66fe2a59_4_k_cu_98d65fdc4cuda3std3__436_GLOBAL__N__66fe2a59_4_k_cu_98d65fdc6ignoreE,(_ZN34_INTERNAL_66fe2a59_4_k_cu_98d65fdc4cuda3std6ranges3__45__cpo4dataE - _ZN34_INTERNAL_66fe2a59_4_k_cu_98d65fdc4cuda3std3__436_GLOBAL__N__66fe2a59_4_k_cu_98d65fdc6ignoreE)
_ZN34_INTERNAL_66fe2a59_4_k_cu_98d65fdc4cuda3std3__436_GLOBAL__N__66fe2a59_4_k_cu_98d65fdc6ignoreE:
	.zero		1
	.type		_ZN34_INTERNAL_66fe2a59_4_k_cu_98d65fdc4cuda3std6ranges3__45__cpo4dataE,@object
	.size		_ZN34_INTERNAL_66fe2a59_4_k_cu_98d65fdc4cuda3std6ranges3__45__cpo4dataE,(_ZN34_INTERNAL_66fe2a59_4_k_cu_98d65fdc6thrust24THRUST_300001_SM_1000_NS12placeholders2_7E - _ZN34_INTERNAL_66fe2a59_4_k_cu_98d65fdc4cuda3std6ranges3__45__cpo4dataE)
_ZN34_INTERNAL_66fe2a59_4_k_cu_98d65fdc4cuda3std6ranges3__45__cpo4dataE:
	.zero		1
	.type		_ZN34_INTERNAL_66fe2a59_4_k_cu_98d65fdc6thrust24THRUST_300001_SM_1000_NS12placeholders2_7E,@object
	.size		_ZN34_INTERNAL_66fe2a59_4_k_cu_98d65fdc6thrust24THRUST_300001_SM_1000_NS12placeholders2_7E,(_ZN34_INTERNAL_66fe2a59_4_k_cu_98d65fdc4cuda3std3__45__cpo6rbeginE - _ZN34_INTERNAL_66fe2a59_4_k_cu_98d65fdc6thrust24THRUST_300001_SM_1000_NS12placeholders2_7E)
_ZN34_INTERNAL_66fe2a59_4_k_cu_98d65fdc6thrust24THRUST_300001_SM_1000_NS12placeholders2_7E:
	.zero		1
	.type		_ZN34_INTERNAL_66fe2a59_4_k_cu_98d65fdc4cuda3std3__45__cpo6rbeginE,@object
	.size		_ZN34_INTERNAL_66fe2a59_4_k_cu_98d65fdc4cuda3std3__45__cpo6rbeginE,(_ZN34_INTERNAL_66fe2a59_4_k_cu_98d65fdc4cuda3std6ranges3__45__cpo7advanceE - _ZN34_INTERNAL_66fe2a59_4_k_cu_98d65fdc4cuda3std3__45__cpo6rbeginE)
_ZN34_INTERNAL_66fe2a59_4_k_cu_98d65fdc4cuda3std3__45__cpo6rbeginE:
	.zero		1
	.type		_ZN34_INTERNAL_66fe2a59_4_k_cu_98d65fdc4cuda3std6ranges3__45__cpo7advanceE,@object
	.size		_ZN34_INTERNAL_66fe2a59_4_k_cu_98d65fdc4cuda3std6ranges3__45__cpo7advanceE,(_ZN34_INTERNAL_66fe2a59_4_k_cu_98d65fdc4cuda3std3__47nulloptE - _ZN34_INTERNAL_66fe2a59_4_k_cu_98d65fdc4cuda3std6ranges3__45__cpo7advanceE)
_ZN34_INTERNAL_66fe2a59_4_k_cu_98d65fdc4cuda3std6ranges3__45__cpo7advanceE:
	.zero		1
	.type		_ZN34_INTERNAL_66fe2a59_4_k_cu_98d65fdc4cuda3std3__47nulloptE,@object
	.size		_ZN34_INTERNAL_66fe2a59_4_k_cu_98d65fdc4cuda3std3__47nulloptE,(_ZN34_INTERNAL_66fe2a59_4_k_cu_98d65fdc4cuda3std6ranges3__45__cpo8distanceE - _ZN34_INTERNAL_66fe2a59_4_k_cu_98d65fdc4cuda3std3__47nulloptE)
_ZN34_INTERNAL_66fe2a59_4_k_cu_98d65fdc4cuda3std3__47nulloptE:
	.zero		1
	.type		_ZN34_INTERNAL_66fe2a59_4_k_cu_98d65fdc4cuda3std6ranges3__45__cpo8distanceE,@object
	.size		_ZN34_INTERNAL_66fe2a59_4_k_cu_98d65fdc4cuda3std6ranges3__45__cpo8distanceE,(_ZN34_INTERNAL_66fe2a59_4_k_cu_98d65fdc6thrust24THRUST_300001_SM_1000_NS12placeholders2_6E - _ZN34_INTERNAL_66fe2a59_4_k_cu_98d65fdc4cuda3std6ranges3__45__cpo8distanceE)
_ZN34_INTERNAL_66fe2a59_4_k_cu_98d65fdc4cuda3std6ranges3__45__cpo8distanceE:
	.zero		1
	.type		_ZN34_INTERNAL_66fe2a59_4_k_cu_98d65fdc6thrust24THRUST_300001_SM_1000_NS12placeholders2_6E,@object
	.size		_ZN34_INTERNAL_66fe2a59_4_k_cu_98d65fdc6thrust24THRUST_300001_SM_1000_NS12placeholders2_6E,(_ZN34_INTERNAL_66fe2a59_4_k_cu_98d65fdc4cuda3std3__45__cpo4cendE - _ZN34_INTERNAL_66fe2a59_4_k_cu_98d65fdc6thrust24THRUST_300001_SM_1000_NS12placeholders2_6E)
_ZN34_INTERNAL_66fe2a59_4_k_cu_98d65fdc6thrust24THRUST_300001_SM_1000_NS12placeholders2_6E:
	.zero		1
	.type		_ZN34_INTERNAL_66fe2a59_4_k_cu_98d65fdc4cuda3std3__45__cpo4cendE,@object
	.size		_ZN34_INTERNAL_66fe2a59_4_k_cu_98d65fdc4cuda3std3__45__cpo4cendE,(_ZN34_INTERNAL_66fe2a59_4_k_cu_98d65fdc4cuda3std6ranges3__45__cpo4cendE - _ZN34_INTERNAL_66fe2a59_4_k_cu_98d65fdc4cuda3std3__45__cpo4cendE)
_ZN34_INTERNAL_66fe2a59_4_k_cu_98d65fdc4cuda3std3__45__cpo4cendE:
	.zero		1
	.type		_ZN34_INTERNAL_66fe2a59_4_k_cu_98d65fdc4cuda3std6ranges3__45__cpo4cendE,@object
	.size		_ZN34_INTERNAL_66fe2a59_4_k_cu_98d65fdc4cuda3std6ranges3__45__cpo4cendE,(_ZN34_INTERNAL_66fe2a59_4_k_cu_98d65fdc4cuda3std3__420unreachable_sentinelE - _ZN34_INTERNAL_66fe2a59_4_k_cu_98d65fdc4cuda3std6ranges3__45__cpo4cendE)
_ZN34_INTERNAL_66fe2a59_4_k_cu_98d65fdc4cuda3std6ranges3__45__cpo4cendE:
	.zero		1
	.type		_ZN34_INTERNAL_66fe2a59_4_k_cu_98d65fdc4cuda3std3__420unreachable_sentinelE,@object
	.size		_ZN34_INTERNAL_66fe2a59_4_k_cu_98d65fdc4cuda3std3__420unreachable_sentinelE,(_ZN34_INTERNAL_66fe2a59_4_k_cu_98d65fdc4cuda3std6ranges3__45__cpo5ssizeE - _ZN34_INTERNAL_66fe2a59_4_k_cu_98d65fdc4cuda3std3__420unreachable_sentinelE)
_ZN34_INTERNAL_66fe2a59_4_k_cu_98d65fdc4cuda3std3__420unreachable_sentinelE:
	.zero		1
	.type		_ZN34_INTERNAL_66fe2a59_4_k_cu_98d65fdc4cuda3std6ranges3__45__cpo5ssizeE,@object
	.size		_ZN34_INTERNAL_66fe2a59_4_k_cu_98d65fdc4cuda3std6ranges3__45__cpo5ssizeE,(_ZN34_INTERNAL_66fe2a59_4_k_cu_98d65fdc6thrust24THRUST_300001_SM_1000_NS12placeholders3_10E - _ZN34_INTERNAL_66fe2a59_4_k_cu_98d65fdc4cuda3std6ranges3__45__cpo5ssizeE)
_ZN34_INTERNAL_66fe2a59_4_k_cu_98d65fdc4cuda3std6ranges3__45__cpo5ssizeE:
	.zero		1
	.type		_ZN34_INTERNAL_66fe2a59_4_k_cu_98d65fdc6thrust24THRUST_300001_SM_1000_NS12placeholders3_10E,@object
	.size		_ZN34_INTERNAL_66fe2a59_4_k_cu_98d65fdc6thrust24THRUST_300001_SM_1000_NS12placeholders3_10E,(_ZN34_INTERNAL_66fe2a59_4_k_cu_98d65fdc4cuda3std3__45__cpo5crendE - _ZN34_INTERNAL_66fe2a59_4_k_cu_98d65fdc6thrust24THRUST_300001_SM_1000_NS12placeholders3_10E)
_ZN34_INTERNAL_66fe2a59_4_k_cu_98d65fdc6thrust24THRUST_300001_SM_1000_NS12placeholders3_10E:
	.zero		1
	.type		_ZN34_INTERNAL_66fe2a59_4_k_cu_98d65fdc4cuda3std3__45__cpo5crendE,@object
	.size		_ZN34_INTERNAL_66fe2a59_4_k_cu_98d65fdc4cuda3std3__45__cpo5crendE,(_ZN34_INTERNAL_66fe2a59_4_k_cu_98d65fdc4cuda3std6ranges3__45__cpo4prevE - _ZN34_INTERNAL_66fe2a59_4_k_cu_98d65fdc4cuda3std3__45__cpo5crendE)
_ZN34_INTERNAL_66fe2a59_4_k_cu_98d65fdc4cuda3std3__45__cpo5crendE:
	.zero		1
	.type		_ZN34_INTERNAL_66fe2a59_4_k_cu_98d65fdc4cuda3std6ranges3__45__cpo4prevE,@object
	.size		_ZN34_INTERNAL_66fe2a59_4_k_cu_98d65fdc4cuda3std6ranges3__45__cpo4prevE,(_ZN34_INTERNAL_66fe2a59_4_k_cu_98d65fdc4cuda3std6ranges3__45__cpo9iter_moveE - _ZN34_INTERNAL_66fe2a59_4_k_cu_98d65fdc4cuda3std6ranges3__45__cpo4prevE)
_ZN34_INTERNAL_66fe2a59_4_k_cu_98d65fdc4cuda3std6ranges3__45__cpo4prevE:
	.zero		1
	.type		_ZN34_INTERNAL_66fe2a59_4_k_cu_98d65fdc4cuda3std6ranges3__45__cpo9iter_moveE,@object
	.size		_ZN34_INTERNAL_66fe2a59_4_k_cu_98d65fdc4cuda3std6ranges3__45__cpo9iter_moveE,(_ZN34_INTERNAL_66fe2a59_4_k_cu_98d65fdc6thrust24THRUST_300001_SM_1000_NS12placeholders2_2E - _ZN34_INTERNAL_66fe2a59_4_k_cu_98d65fdc4cuda3std6ranges3__45__cpo9iter_moveE)
_ZN34_INTERNAL_66fe2a59_4_k_cu_98d65fdc4cuda3std6ranges3__45__cpo9iter_moveE:
	.zero		1
	.type		_ZN34_INTERNAL_66fe2a59_4_k_cu_98d65fdc6thrust24THRUST_300001_SM_1000_NS12placeholders2_2E,@object
	.size		_ZN34_INTERNAL_66fe2a59_4_k_cu_98d65fdc6thrust24THRUST_300001_SM_1000_NS12placeholders2_2E,(_ZN34_INTERNAL_66fe2a59_4_k_cu_98d65fdc6thrust24THRUST_300001_SM_1000_NS12placeholders2_4E - _ZN34_INTERNAL_66fe2a59_4_k_cu_98d65fdc6thrust24THRUST_300001_SM_1000_NS12placeholders2_2E)
_ZN34_INTERNAL_66fe2a59_4_k_cu_98d65fdc6thrust24THRUST_300001_SM_1000_NS12placeholders2_2E:
	.zero		1
	.type		_ZN34_INTERNAL_66fe2a59_4_k_cu_98d65fdc6thrust24THRUST_300001_SM_1000_NS12placeholders2_4E,@object
	.size		_ZN34_INTERNAL_66fe2a59_4_k_cu_98d65fdc6thrust24THRUST_300001_SM_1000_NS12placeholders2_4E,(_ZN34_INTERNAL_66fe2a59_4_k_cu_98d65fdc4cuda3std3__45__cpo3endE - _ZN34_INTERNAL_66fe2a59_4_k_cu_98d65fdc6thrust24THRUST_300001_SM_1000_NS12placeholders2_4E)
_ZN34_INTERNAL_66fe2a59_4_k_cu_98d65fdc6thrust24THRUST_300001_SM_1000_NS12placeholders2_4E:
	.zero		1
	.type		_ZN34_INTERNAL_66fe2a59_4_k_cu_98d65fdc4cuda3std3__45__cpo3endE,@object
	.size		_ZN34_INTERNAL_66fe2a59_4_k_cu_98d65fdc4cuda3std3__45__cpo3endE,(_ZN34_INTERNAL_66fe2a59_4_k_cu_98d65fdc4cuda3std6ranges3__45__cpo3endE - _ZN34_INTERNAL_66fe2a59_4_k_cu_98d65fdc4cuda3std3__45__cpo3endE)
_ZN34_INTERNAL_66fe2a59_4_k_cu_98d65fdc4cuda3std3__45__cpo3endE:
	.zero		1
	.type		_ZN34_INTERNAL_66fe2a59_4_k_cu_98d65fdc4cuda3std6ranges3__45__cpo3endE,@object
	.size		_ZN34_INTERNAL_66fe2a59_4_k_cu_98d65fdc4cuda3std6ranges3__45__cpo3endE,(_ZN34_INTERNAL_66fe2a59_4_k_cu_98d65fdc4cuda3std3__419piecewise_constructE - _ZN34_INTERNAL_66fe2a59_4_k_cu_98d65fdc4cuda3std6ranges3__45__cpo3endE)
_ZN34_INTERNAL_66fe2a59_4_k_cu_98d65fdc4cuda3std6ranges3__45__cpo3endE:
	.zero		1
	.type		_ZN34_INTERNAL_66fe2a59_4_k_cu_98d65fdc4cuda3std3__419piecewise_constructE,@object
	.size		_ZN34_INTERNAL_66fe2a59_4_k_cu_98d65fdc4cuda3std3__419piecewise_constructE,(_ZN34_INTERNAL_66fe2a59_4_k_cu_98d65fdc4cuda3std6ranges3__45__cpo5cdataE - _ZN34_INTERNAL_66fe2a59_4_k_cu_98d65fdc4cuda3std3__419piecewise_constructE)
_ZN34_INTERNAL_66fe2a59_4_k_cu_98d65fdc4cuda3std3__419piecewise_constructE:
	.zero		1
	.type		_ZN34_INTERNAL_66fe2a59_4_k_cu_98d65fdc4cuda3std6ranges3__45__cpo5cdataE,@object
	.size		_ZN34_INTERNAL_66fe2a59_4_k_cu_98d65fdc4cuda3std6ranges3__45__cpo5cdataE,(_ZN34_INTERNAL_66fe2a59_4_k_cu_98d65fdc6thrust24THRUST_300001_SM_1000_NS12placeholders2_8E - _ZN34_INTERNAL_66fe2a59_4_k_cu_98d65fdc4cuda3std6ranges3__45__cpo5cdataE)
_ZN34_INTERNAL_66fe2a59_4_k_cu_98d65fdc4cuda3std6ranges3__45__cpo5cdataE:
	.zero		1
	.type		_ZN34_INTERNAL_66fe2a59_4_k_cu_98d65fdc6thrust24THRUST_300001_SM_1000_NS12placeholders2_8E,@object
	.size		_ZN34_INTERNAL_66fe2a59_4_k_cu_98d65fdc6thrust24THRUST_300001_SM_1000_NS12placeholders2_8E,(_ZN34_INTERNAL_66fe2a59_4_k_cu_98d65fdc4cuda3std3__45__cpo4rendE - _ZN34_INTERNAL_66fe2a59_4_k_cu_98d65fdc6thrust24THRUST_300001_SM_1000_NS12placeholders2_8E)
_ZN34_INTERNAL_66fe2a59_4_k_cu_98d65fdc6thrust24THRUST_300001_SM_1000_NS12placeholders2_8E:
	.zero		1
	.type		_ZN34_INTERNAL_66fe2a59_4_k_cu_98d65fdc4cuda3std3__45__cpo4rendE,@object
	.size		_ZN34_INTERNAL_66fe2a59_4_k_cu_98d65fdc4cuda3std3__45__cpo4rendE,(_ZN34_INTERNAL_66fe2a59_4_k_cu_98d65fdc4cuda3std6ranges3__45__cpo9iter_swapE - _ZN34_INTERNAL_66fe2a59_4_k_cu_98d65fdc4cuda3std3__45__cpo4rendE)
_ZN34_INTERNAL_66fe2a59_4_k_cu_98d65fdc4cuda3std3__45__cpo4rendE:
	.zero		1
	.type		_ZN34_INTERNAL_66fe2a59_4_k_cu_98d65fdc4cuda3std6ranges3__45__cpo9iter_swapE,@object
	.size		_ZN34_INTERNAL_66fe2a59_4_k_cu_98d65fdc4cuda3std6ranges3__45__cpo9iter_swapE,(_ZN34_INTERNAL_66fe2a59_4_k_cu_98d65fdc4cuda3std3__48unexpectE - _ZN34_INTERNAL_66fe2a59_4_k_cu_98d65fdc4cuda3std6ranges3__45__cpo9iter_swapE)
_ZN34_INTERNAL_66fe2a59_4_k_cu_98d65fdc4cuda3std6ranges3__45__cpo9iter_swapE:
	.zero		1
	.type		_ZN34_INTERNAL_66fe2a59_4_k_cu_98d65fdc4cuda3std3__48unexpectE,@object
	.size		_ZN34_INTERNAL_66fe2a59_4_k_cu_98d65fdc4cuda3std3__48unexpectE,(_ZN34_INTERNAL_66fe2a59_4_k_cu_98d65fdc6thrust24THRUST_300001_SM_1000_NS6system6detail10sequential3seqE - _ZN34_INTERNAL_66fe2a59_4_k_cu_98d65fdc4cuda3std3__48unexpectE)
_ZN34_INTERNAL_66fe2a59_4_k_cu_98d65fdc4cuda3std3__48unexpectE:
	.zero		1
	.type		_ZN34_INTERNAL_66fe2a59_4_k_cu_98d65fdc6thrust24THRUST_300001_SM_1000_NS6system6detail10sequential3seqE,@object
	.size		_ZN34_INTERNAL_66fe2a59_4_k_cu_98d65fdc6thrust24THRUST_300001_SM_1000_NS6system6detail10sequential3seqE,(.L_29 - _ZN34_INTERNAL_66fe2a59_4_k_cu_98d65fdc6thrust24THRUST_300001_SM_1000_NS6system6detail10sequential3seqE)
_ZN34_INTERNAL_66fe2a59_4_k_cu_98d65fdc6thrust24THRUST_300001_SM_1000_NS6system6detail10sequential3seqE:
	.zero		1
.L_29:


//--------------------- .nv.shared._ZN3cub18CUB_300001_SM_10006detail6reduce18DeviceReduceKernelINS2_10policy_hubIdjN4cuda3__47maximumIvEEE10Policy1000EPdjS8_dNS5_3std3__410__identityEEEvT0_PT3_T1_NS0_13GridEvenShareISI_EET2_T4_ --------------------------
	.section	.nv.shared._ZN3cub18CUB_300001_SM_10006detail6reduce18DeviceReduceKernelINS2_10policy_hubIdjN4cuda3__47maximumIvEEE10Policy1000EPdjS8_dNS5_3std3__410__identityEEEvT0_PT3_T1_NS0_13GridEvenShareISI_EET2_T4_,"aw",@nobits
	.sectionflags	@""
	.align	8
.nv.shared._ZN3cub18CUB_300001_SM_10006detail6reduce18DeviceReduceKernelINS2_10policy_hubIdjN4cuda3__47maximumIvEEE10Policy1000EPdjS8_dNS5_3std3__410__identityEEEvT0_PT3_T1_NS0_13GridEvenShareISI_EET2_T4_:
	.zero		1104


//--------------------- .nv.shared._ZN3cub18CUB_300001_SM_10006detail6reduce28DeviceReduceSingleTileKernelINS2_10policy_hubIdjN4cuda3__47maximumIvEEE10Policy1000EPdSB_jS8_ddNS5_3std3__410__identityEEEvT0_T1_T2_T3_T4_T6_ --------------------------
	.section	.nv.shared._ZN3cub18CUB_300001_SM_10006detail6reduce28DeviceReduceSingleTileKernelINS2_10policy_hubIdjN4cuda3__47maximumIvEEE10Policy1000EPdSB_jS8_ddNS5_3std3__410__identityEEEvT0_T1_T2_T3_T4_T6_,"aw",@nobits
	.sectionflags	@""
	.align	8
.nv.shared._ZN3cub18CUB_300001_SM_10006detail6reduce28DeviceReduceSingleTileKernelINS2_10policy_hubIdjN4cuda3__47maximumIvEEE10Policy1000EPdSB_jS8_ddNS5_3std3__410__identityEEEvT0_T1_T2_T3_T4_T6_:
	.zero		1104


//--------------------- .nv.shared._Z12evalEquationPdPKdi --------------------------
	.section	.nv.shared._Z12evalEquationPdPKdi,"aw",@nobits
	.sectionflags	@""
	.align	8
.nv.shared._Z12evalEquationPdPKdi:
	.zero		3072


//--------------------- .nv.constant0._ZN3cub18CUB_300001_SM_10006detail6reduce28DeviceReduceSingleTileKernelINS2_10policy_hubIdjN4cuda3__47maximumIvEEE10Policy1000EPdSB_iS8_ddNS5_3std3__410__identityEEEvT0_T1_T2_T3_T4_T6_ --------------------------
	.section	.nv.constant0._ZN3cub18CUB_300001_SM_10006detail6reduce28DeviceReduceSingleTileKernelINS2_10policy_hubIdjN4cuda3__47maximumIvEEE10Policy1000EPdSB_iS8_ddNS5_3std3__410__identityEEEvT0_T1_T2_T3_T4_T6_,"a",@progbits
	.sectionflags	@""
	.align	4
.nv.constant0._ZN3cub18CUB_300001_SM_10006detail6reduce28DeviceReduceSingleTileKernelINS2_10policy_hubIdjN4cuda3__47maximumIvEEE10Policy1000EPdSB_iS8_ddNS5_3std3__410__identityEEEvT0_T1_T2_T3_T4_T6_:
	.zero		929


//--------------------- .nv.constant0._ZN3cub18CUB_300001_SM_10006detail6reduce18DeviceReduceKernelINS2_10policy_hubIdjN4cuda3__47maximumIvEEE10Policy1000EPdjS8_dNS5_3std3__410__identityEEEvT0_PT3_T1_NS0_13GridEvenShareISI_EET2_T4_ --------------------------
	.section	.nv.constant0._ZN3cub18CUB_300001_SM_10006detail6reduce18DeviceReduceKernelINS2_10policy_hubIdjN4cuda3__47maximumIvEEE10Policy1000EPdjS8_dNS5_3std3__410__identityEEEvT0_PT3_T1_NS0_13GridEvenShareISI_EET2_T4_,"a",@progbits
	.sectionflags	@""
	.align	4
.nv.constant0._ZN3cub18CUB_300001_SM_10006detail6reduce18DeviceReduceKernelINS2_10policy_hubIdjN4cuda3__47maximumIvEEE10Policy1000EPdjS8_dNS5_3std3__410__identityEEEvT0_PT3_T1_NS0_13GridEvenShareISI_EET2_T4_:
	.zero		958


//--------------------- .nv.constant0._ZN3cub18CUB_300001_SM_10006detail6reduce28DeviceReduceSingleTileKernelINS2_10policy_hubIdjN4cuda3__47maximumIvEEE10Policy1000EPdSB_jS8_ddNS5_3std3__410__identityEEEvT0_T1_T2_T3_T4_T6_ --------------------------
	.section	.nv.constant0._ZN3cub18CUB_300001_SM_10006detail6reduce28DeviceReduceSingleTileKernelINS2_10policy_hubIdjN4cuda3__47maximumIvEEE10Policy1000EPdSB_jS8_ddNS5_3std3__410__identityEEEvT0_T1_T2_T3_T4_T6_,"a",@progbits
	.sectionflags	@""
	.align	4
.nv.constant0._ZN3cub18CUB_300001_SM_10006detail6reduce28DeviceReduceSingleTileKernelINS2_10policy_hubIdjN4cuda3__47maximumIvEEE10Policy1000EPdSB_jS8_ddNS5_3std3__410__identityEEEvT0_T1_T2_T3_T4_T6_:
	.zero		929


//--------------------- .nv.constant0._ZN3cub18CUB_300001_SM_10006detail11EmptyKernelIvEEvv --------------------------
	.section	.nv.constant0._ZN3cub18CUB_300001_SM_10006detail11EmptyKernelIvEEvv,"a",@progbits
	.sectionflags	@""
	.align	4
.nv.constant0._ZN3cub18CUB_300001_SM_10006detail11EmptyKernelIvEEvv:
	.zero		896


//--------------------- .nv.constant0._Z12evalEquationPdPKdi --------------------------
	.section	.nv.constant0._Z12evalEquationPdPKdi,"a",@progbits
	.sectionflags	@""
	.align	4
.nv.constant0._Z12evalEquationPdPKdi:
	.zero		916


//--------------------- .nv.constant0._Z6vecNegPKdS0_Pdi --------------------------
	.section	.nv.constant0._Z6vecNegPKdS0_Pdi,"a",@progbits
	.sectionflags	@""
	.align	4
.nv.constant0._Z6vecNegPKdS0_Pdi:
	.zero		924


//--------------------- SYMBOLS --------------------------

	.type		.nv.reservedSmem.offset0,@object
	.size		.nv.reservedSmem.offset0,0x4
	.type		.nv.reservedSmem.cap,@object
	.size		.nv.reservedSmem.cap,0x4
